	.target	sm_90a

	.elftype	@"ET_EXEC"


//--------------------- .note.nv.tkinfo           --------------------------
	.section	.note.nv.tkinfo,"",@"SHT_NOTE"
	.sectionflags	@"SHF_NOTE_NV_TKINFO"
	.tkinfo
        /*0018*/ 	.word	0x00000002
        /*0030*/ 	.string	""
        /*0030*/ 	.string	"ptxas"
        /*0030*/ 	.string	"Cuda compilation tools, release 13.0, V13.0.88"
        /*0030*/ 	.string	"Build cuda_13.0.r13.0/compiler.36424714_0"
        /*0030*/ 	.string	"-v  -suppress-debug-info  -lineinfo  -arch sm_90a "



//--------------------- .note.nv.cuinfo           --------------------------
	.section	.note.nv.cuinfo,"",@"SHT_NOTE"
	.sectionflags	@"SHF_NOTE_NV_CUINFO"
        /*0018*/ 	.short	0x0002
        /*001a*/ 	.short	0x005a
        /*001c*/ 	.short	0x0082
	.zero		2


//--------------------- .nv.info                  --------------------------
	.section	.nv.info,"",@"SHT_CUDA_INFO"
	.align	4


	//----- nvinfo : EIATTR_REGCOUNT
	.align		4
        /*0000*/ 	.byte	0x04, 0x2f
        /*0002*/ 	.short	(.L_1 - .L_0)
	.align		4
.L_0:
        /*0004*/ 	.word	index@(matmul_kernel)
        /*0008*/ 	.word	0x000000ff


	//----- nvinfo : EIATTR_FRAME_SIZE
	.align		4
.L_1:
        /*000c*/ 	.byte	0x04, 0x11
        /*000e*/ 	.short	(.L_3 - .L_2)
	.align		4
.L_2:
        /*0010*/ 	.word	index@(matmul_kernel)
        /*0014*/ 	.word	0x00000a58


	//----- nvinfo : EIATTR_MIN_STACK_SIZE
	.align		4
.L_3:
        /*0018*/ 	.byte	0x04, 0x12
        /*001a*/ 	.short	(.L_5 - .L_4)
	.align		4
.L_4:
        /*001c*/ 	.word	index@(matmul_kernel)
        /*0020*/ 	.word	0x00000a58
.L_5:


//--------------------- .nv.compat                --------------------------
	.section	.nv.compat,"",@"SHT_CUDA_COMPAT_INFO"
	.align	4
        /*0000*/ 	.byte	0x02, 0x09, 0x01, 0x00, 0x02, 0x02, 0x04, 0x00, 0x02, 0x05, 0x05, 0x00, 0x03, 0x07, 0x01, 0x01
        /*0010*/ 	.byte	0x02, 0x03, 0x00, 0x00, 0x02, 0x06, 0x01, 0x00, 0x04, 0x0b, 0x08, 0x00, 0x00, 0x00, 0x00, 0x00
        /*0020*/ 	.byte	0x00, 0x00, 0x00, 0x00


//--------------------- .nv.info.matmul_kernel    --------------------------
	.section	.nv.info.matmul_kernel,"",@"SHT_CUDA_INFO"
	.sectionflags	@""
	.align	4


	//----- nvinfo : EIATTR_CUDA_API_VERSION
	.align		4
        /*0000*/ 	.byte	0x04, 0x37
        /*0002*/ 	.short	(.L_7 - .L_6)
.L_6:
        /*0004*/ 	.word	0x00000082


	//----- nvinfo : EIATTR_KPARAM_INFO
	.align		4
.L_7:
        /*0008*/ 	.byte	0x04, 0x17
        /*000a*/ 	.short	(.L_9 - .L_8)
.L_8:
        /*000c*/ 	.word	0x00000000
        /*0010*/ 	.short	0x000d
        /*0012*/ 	.short	0x0048
        /*0014*/ 	.byte	0x00, 0xf4, 0x21, 0x00


	//----- nvinfo : EIATTR_KPARAM_INFO
	.align		4
.L_9:
        /*0018*/ 	.byte	0x04, 0x17
        /*001a*/ 	.short	(.L_11 - .L_10)
.L_10:
        /*001c*/ 	.word	0x00000000
        /*0020*/ 	.short	0x000c
        /*0022*/ 	.short	0x0040
        /*0024*/ 	.byte	0x00, 0xf4, 0x21, 0x00


	//----- nvinfo : EIATTR_KPARAM_INFO
	.align		4
.L_11:
        /*0028*/ 	.byte	0x04, 0x17
        /*002a*/ 	.short	(.L_13 - .L_12)
.L_12:
        /*002c*/ 	.word	0x00000000
        /*0030*/ 	.short	0x000b
        /*0032*/ 	.short	0x0038
        /*0034*/ 	.byte	0x00, 0xf0, 0x11, 0x00


	//----- nvinfo : EIATTR_KPARAM_INFO
	.align		4
.L_13:
        /*0038*/ 	.byte	0x04, 0x17
        /*003a*/ 	.short	(.L_15 - .L_14)
.L_14:
        /*003c*/ 	.word	0x00000000
        /*0040*/ 	.short	0x000a
        /*0042*/ 	.short	0x0034
        /*0044*/ 	.byte	0x00, 0xf0, 0x11, 0x00


	//----- nvinfo : EIATTR_KPARAM_INFO
	.align		4
.L_15:
        /*0048*/ 	.byte	0x04, 0x17
        /*004a*/ 	.short	(.L_17 - .L_16)
.L_16:
        /*004c*/ 	.word	0x00000000
        /*0050*/ 	.short	0x0009
        /*0052*/ 	.short	0x0030
        /*0054*/ 	.byte	0x00, 0xf0, 0x11, 0x00


	//----- nvinfo : EIATTR_KPARAM_INFO
	.align		4
.L_17:
        /*0058*/ 	.byte	0x04, 0x17
        /*005a*/ 	.short	(.L_19 - .L_18)
.L_18:
        /*005c*/ 	.word	0x00000000
        /*0060*/ 	.short	0x0008
        /*0062*/ 	.short	0x002c
        /*0064*/ 	.byte	0x00, 0xf0, 0x11, 0x00


	//----- nvinfo : EIATTR_KPARAM_INFO
	.align		4
.L_19:
        /*0068*/ 	.byte	0x04, 0x17
        /*006a*/ 	.short	(.L_21 - .L_20)
.L_20:
        /*006c*/ 	.word	0x00000000
        /*0070*/ 	.short	0x0007
        /*0072*/ 	.short	0x0028
        /*0074*/ 	.byte	0x00, 0xf0, 0x11, 0x00


	//----- nvinfo : EIATTR_KPARAM_INFO
	.align		4
.L_21:
        /*0078*/ 	.byte	0x04, 0x17
        /*007a*/ 	.short	(.L_23 - .L_22)
.L_22:
        /*007c*/ 	.word	0x00000000
        /*0080*/ 	.short	0x0006
        /*0082*/ 	.short	0x0024
        /*0084*/ 	.byte	0x00, 0xf0, 0x11, 0x00


	//----- nvinfo : EIATTR_KPARAM_INFO
	.align		4
.L_23:
        /*0088*/ 	.byte	0x04, 0x17
        /*008a*/ 	.short	(.L_25 - .L_24)
.L_24:
        /*008c*/ 	.word	0x00000000
        /*0090*/ 	.short	0x0005
        /*0092*/ 	.short	0x0020
        /*0094*/ 	.byte	0x00, 0xf0, 0x11, 0x00


	//----- nvinfo : EIATTR_KPARAM_INFO
	.align		4
.L_25:
        /*0098*/ 	.byte	0x04, 0x17
        /*009a*/ 	.short	(.L_27 - .L_26)
.L_26:
        /*009c*/ 	.word	0x00000000
        /*00a0*/ 	.short	0x0004
        /*00a2*/ 	.short	0x001c
        /*00a4*/ 	.byte	0x00, 0xf0, 0x11, 0x00


	//----- nvinfo : EIATTR_KPARAM_INFO
	.align		4
.L_27:
        /*00a8*/ 	.byte	0x04, 0x17
        /*00aa*/ 	.short	(.L_29 - .L_28)
.L_28:
        /*00ac*/ 	.word	0x00000000
        /*00b0*/ 	.short	0x0003
        /*00b2*/ 	.short	0x0018
        /*00b4*/ 	.byte	0x00, 0xf0, 0x11, 0x00


	//----- nvinfo : EIATTR_KPARAM_INFO
	.align		4
.L_29:
        /*00b8*/ 	.byte	0x04, 0x17
        /*00ba*/ 	.short	(.L_31 - .L_30)
.L_30:
        /*00bc*/ 	.word	0x00000000
        /*00c0*/ 	.short	0x0002
        /*00c2*/ 	.short	0x0010
        /*00c4*/ 	.byte	0x00, 0xf4, 0x21, 0x00


	//----- nvinfo : EIATTR_KPARAM_INFO
	.align		4
.L_31:
        /*00c8*/ 	.byte	0x04, 0x17
        /*00ca*/ 	.short	(.L_33 - .L_32)
.L_32:
        /*00cc*/ 	.word	0x00000000
        /*00d0*/ 	.short	0x0001
        /*00d2*/ 	.short	0x0008
        /*00d4*/ 	.byte	0x00, 0xf4, 0x21, 0x00


	//----- nvinfo : EIATTR_KPARAM_INFO
	.align		4
.L_33:
        /*00d8*/ 	.byte	0x04, 0x17
        /*00da*/ 	.short	(.L_35 - .L_34)
.L_34:
        /*00dc*/ 	.word	0x00000000
        /*00e0*/ 	.short	0x0000
        /*00e2*/ 	.short	0x0000
        /*00e4*/ 	.byte	0x00, 0xf4, 0x21, 0x00


	//----- nvinfo : EIATTR_SPARSE_MMA_MASK
	.align		4
.L_35:
        /*00e8*/ 	.byte	0x03, 0x50
        /*00ea*/ 	.short	0x0000


	//----- nvinfo : EIATTR_MAXREG_COUNT
	.align		4
        /*00ec*/ 	.byte	0x03, 0x1b
        /*00ee*/ 	.short	0x00ff


	//----- nvinfo : EIATTR_NUM_BARRIERS
	.align		4
        /*00f0*/ 	.byte	0x02, 0x4c
        /*00f2*/ 	.byte	0x01
	.zero		1


	//----- nvinfo : EIATTR_ANNOTATIONS
	.align		4
        /*00f4*/ 	.byte	0x04, 0x55
        /*00f6*/ 	.short	(.L_37 - .L_36)


	//   ....[0]....
.L_36:
        /*00f8*/ 	.word	0x00000001
        /*00fc*/ 	.byte	0xa0, 0x00, 0x00, 0x00, 0x01, 0x00, 0x00, 0x00, 0xa0, 0x01, 0x00, 0x00, 0x01, 0x00, 0x00, 0x00
        /* <DEDUP_REMOVED lines=1051> */
        /*42bc*/ 	.byte	0xe0, 0x3b, 0x02, 0x00


	//----- nvinfo : EIATTR_MERCURY_ISA_VERSION
	.align		4
.L_37:
        /*42c0*/ 	.byte	0x03, 0x5f
        /*42c2*/ 	.short	0x0101


	//----- nvinfo : EIATTR_EXIT_INSTR_OFFSETS
	.align		4
        /*42c4*/ 	.byte	0x04, 0x1c
        /*42c6*/ 	.short	(.L_39 - .L_38)


	//   ....[0]....
.L_38:
        /*42c8*/ 	.word	0x00023e90


	//   ....[1]....
        /*42cc*/ 	.word	0x00023eb0


	//----- nvinfo : EIATTR_REQNTID
	.align		4
.L_39:
        /*42d0*/ 	.byte	0x04, 0x10
        /*42d2*/ 	.short	(.L_41 - .L_40)
.L_40:
        /*42d4*/ 	.word	0x00000080
        /*42d8*/ 	.word	0x00000001
        /*42dc*/ 	.word	0x00000001


	//----- nvinfo : EIATTR_CBANK_PARAM_SIZE
	.align		4
.L_41:
        /*42e0*/ 	.byte	0x03, 0x19
        /*42e2*/ 	.short	0x0050


	//----- nvinfo : EIATTR_PARAM_CBANK
	.align		4
        /*42e4*/ 	.byte	0x04, 0x0a
        /*42e6*/ 	.short	(.L_43 - .L_42)
	.align		4
.L_42:
        /*42e8*/ 	.word	index@(.nv.constant0.matmul_kernel)
        /*42ec*/ 	.short	0x0210
        /*42ee*/ 	.short	0x0050


	//----- nvinfo : EIATTR_SW_WAR
	.align		4
.L_43:
        /*42f0*/ 	.byte	0x04, 0x36
        /*42f2*/ 	.short	(.L_45 - .L_44)
.L_44:
        /*42f4*/ 	.word	0x00000008
.L_45:


//--------------------- .nv.callgraph             --------------------------
	.section	.nv.callgraph,"",@"SHT_CUDA_CALLGRAPH"
	.align	4
	.sectionentsize	8
	.align		4
        /*0000*/ 	.word	0x00000000
	.align		4
        /*0004*/ 	.word	0xffffffff
	.align		4
        /*0008*/ 	.word	0x00000000
	.align		4
        /*000c*/ 	.word	0xfffffffe
	.align		4
        /*0010*/ 	.word	0x00000000
	.align		4
        /*0014*/ 	.word	0xfffffffd
	.align		4
        /*0018*/ 	.word	0x00000000
	.align		4
        /*001c*/ 	.word	0xfffffffc


//--------------------- .text.matmul_kernel       --------------------------
	.section	.text.matmul_kernel,"ax",@progbits
	.align	128
        .global         matmul_kernel
        .type           matmul_kernel,@function
        .size           matmul_kernel,(.L_x_3 - matmul_kernel)
        .other          matmul_kernel,@"STO_CUDA_ENTRY STV_DEFAULT"
matmul_kernel:
.text.matmul_kernel:
[----:B------:R-:W1:Y:S08]  /*0000*/  LDC R1, c[0x0][0x28] ;  /* 0x00000a00ff017b82 */ /* 0x000e700000000800 */
[----:B------:R-:W2:Y:S01]  /*0010*/  LDC.64 R188, c[0x0][0x228] ;  /* 0x00008a00ffbc7b82 */ /* 0x000ea20000000a00 */
[----:B------:R-:W3:Y:S01]  /*0020*/  S2R R5, SR_CTAID.X ;  /* 0x0000000000057919 */ /* 0x000ee20000002500 */
[----:B-1----:R-:W-:Y:S01]  /*0030*/  VIADD R1, R1, 0xfffff5a8 ;  /* 0xfffff5a801017836 */ /* 0x002fe20000000000 */
[----:B------:R-:W-:Y:S01]  /*0040*/  ULDC UR4, c[0x0][0x230] ;  /* 0x00008c0000047ab9 */ /* 0x000fe20000000800 */
[----:B------:R-:W-:Y:S01]  /*0050*/  ULDC UR6, c[0x0][0x230] ;  /* 0x00008c0000067ab9 */ /* 0x000fe20000000800 */
[----:B------:R-:W1:Y:S01]  /*0060*/  S2R R140, SR_TID.X ;  /* 0x00000000008c7919 */ /* 0x000e620000002100 */
[----:B------:R-:W-:Y:S01]  /*0070*/  ULDC UR5, c[0x0][0x230] ;  /* 0x00008c0000057ab9 */ /* 0x000fe20000000800 */
[----:B------:R-:W-:Y:S01]  /*0080*/  ULDC UR8, c[0x0][0x230] ;  /* 0x00008c0000087ab9 */ /* 0x000fe20000000800 */
[----:B------:R-:W-:Y:S01]  /*0090*/  ULDC UR23, c[0x0][0x230] ;  /* 0x00008c0000177ab9 */ /* 0x000fe20000000800 */
[----:B------:R4:W-:Y:S01]  /*00a0*/  STL [R1+0xa34], R6 ;  /* 0x000a340601007387 */ /* 0x0009e20000100800 */
[----:B------:R-:W-:Y:S01]  /*00b0*/  ULDC UR9, c[0x0][0x230] ;  /* 0x00008c0000097ab9 */ /* 0x000fe20000000800 */
        /* <DEDUP_REMOVED lines=13> */
[----:B--2---:R-:W-:Y:S01]  /*0190*/  VIADD R0, R189, 0xff ;  /* 0x000000ffbd007836 */ /* 0x004fe20000000000 */
[----:B------:R-:W-:Y:S01]  /*01a0*/  STL [R1+0xa38], R188 ;  /* 0x000a38bc01007387 */ /* 0x000fe20000100800 */
[----:B------:R-:W-:Y:S01]  /*01b0*/  ULDC UR16, c[0x0][0x230] ;  /* 0x00008c0000107ab9 */ /* 0x000fe20000000800 */
[----:B------:R-:W-:Y:S01]  /*01c0*/  ULDC UR31, c[0x0][0x230] ;  /* 0x00008c00001f7ab9 */ /* 0x000fe20000000800 */
[----:B------:R-:W-:Y:S01]  /*01d0*/  ULDC UR32, c[0x0][0x230] ;  /* 0x00008c0000207ab9 */ /* 0x000fe20000000800 */
[----:B------:R-:W-:Y:S01]  /*01e0*/  SHF.R.S32.HI R3, RZ, 0x1f, R0 ;  /* 0x0000001fff037819 */ /* 0x000fe20000011400 */
[----:B------:R-:W-:Y:S01]  /*01f0*/  ULDC UR17, c[0x0][0x230] ;  /* 0x00008c0000117ab9 */ /* 0x000fe20000000800 */
[----:B------:R-:W-:Y:S01]  /*0200*/  ULDC UR18, c[0x0][0x230] ;  /* 0x00008c0000127ab9 */ /* 0x000fe20000000800 */
[----:B------:R-:W-:Y:S01]  /*0210*/  ULDC UR33, c[0x0][0x230] ;  /* 0x00008c0000217ab9 */ /* 0x000fe20000000800 */
[----:B------:R-:W-:Y:S01]  /*0220*/  LEA.HI R3, R3, R0, RZ, 0x8 ;  /* 0x0000000003037211 */ /* 0x000fe200078f40ff */
[----:B------:R-:W-:Y:S01]  /*0230*/  ULDC UR34, c[0x0][0x230] ;  /* 0x00008c0000227ab9 */ /* 0x000fe20000000800 */
[----:B---3--:R-:W-:Y:S01]  /*0240*/  IABS R10, R5 ;  /* 0x00000005000a7213 */ /* 0x008fe20000000000 */
[----:B------:R-:W-:Y:S01]  /*0250*/  ULDC UR19, c[0x0][0x230] ;  /* 0x00008c0000137ab9 */ /* 0x000fe20000000800 */
[----:B------:R-:W-:Y:S01]  /*0260*/  SHF.R.S32.HI R3, RZ, 0x8, R3 ;  /* 0x00000008ff037819 */ /* 0x000fe20000011403 */
[----:B------:R-:W-:Y:S01]  /*0270*/  ULDC UR20, c[0x0][0x230] ;  /* 0x00008c0000147ab9 */ /* 0x000fe20000000800 */
[----:B-1----:R-:W-:Y:S01]  /*0280*/  LOP3.LUT R206, R140, 0x3f, RZ, 0xc0, !PT ;  /* 0x0000003f8cce7812 */ /* 0x002fe200078ec0ff */
[----:B------:R-:W-:Y:S01]  /*0290*/  ULDC UR35, c[0x0][0x230] ;  /* 0x00008c0000237ab9 */ /* 0x000fe20000000800 */
[----:B------:R-:W-:Y:S01]  /*02a0*/  ULDC UR36, c[0x0][0x230] ;  /* 0x00008c0000247ab9 */ /* 0x000fe20000000800 */
[----:B------:R-:W-:Y:S01]  /*02b0*/  IMAD.SHL.U32 R4, R3, 0x8, RZ ;  /* 0x0000000803047824 */ /* 0x000fe200078e00ff */
[----:B------:R-:W-:Y:S01]  /*02c0*/  ULDC UR21, c[0x0][0x230] ;  /* 0x00008c0000157ab9 */ /* 0x000fe20000000800 */
[----:B------:R-:W-:Y:S01]  /*02d0*/  ULDC UR22, c[0x0][0x230] ;  /* 0x00008c0000167ab9 */ /* 0x000fe20000000800 */
[----:B------:R-:W-:-:S02]  /*02e0*/  ULDC UR37, c[0x0][0x230] ;  /* 0x00008c0000257ab9 */ /* 0x000fc40000000800 */
[-C--:B------:R-:W-:Y:S02]  /*02f0*/  IABS R7, R4.reuse ;  /* 0x0000000400077213 */ /* 0x080fe40000000000 */
[----:B------:R-:W-:Y:S02]  /*0300*/  IABS R11, R4 ;  /* 0x00000004000b7213 */ /* 0x000fe40000000000 */
[----:B------:R-:W1:Y:S08]  /*0310*/  I2F.RP R0, R7 ;  /* 0x0000000700007306 */ /* 0x000e700000209400 */
[----:B-1----:R-:W1:Y:S02]  /*0320*/  MUFU.RCP R0, R0 ;  /* 0x0000000000007308 */ /* 0x002e640000001000 */
[----:B-1----:R-:W-:-:S02]  /*0330*/  VIADD R2, R0, 0xffffffe ;  /* 0x0ffffffe00027836 */ /* 0x002fc40000000000 */
[----:B------:R-:W-:Y:S01]  /*0340*/  IMAD.MOV R0, RZ, RZ, -R11 ;  /* 0x000000ffff007224 */ /* 0x000fe200078e0a0b */
[----:B------:R-:W-:-:S03]  /*0350*/  IABS R11, R188 ;  /* 0x000000bc000b7213 */ /* 0x000fc60000000000 */
[----:B------:R1:W2:Y:S02]  /*0360*/  F2I.FTZ.U32.TRUNC.NTZ R3, R2 ;  /* 0x0000000200037305 */ /* 0x0002a4000021f000 */
[----:B-1----:R-:W-:Y:S02]  /*0370*/  IMAD.MOV.U32 R2, RZ, RZ, RZ ;  /* 0x000000ffff027224 */ /* 0x002fe400078e00ff */
[----:B--2---:R-:W-:-:S04]  /*0380*/  IMAD.MOV R8, RZ, RZ, -R3 ;  /* 0x000000ffff087224 */ /* 0x004fc800078e0a03 */
[----:B------:R-:W-:Y:S02]  /*0390*/  IMAD R9, R8, R7, RZ ;  /* 0x0000000708097224 */ /* 0x000fe400078e02ff */
[----:B------:R-:W-:Y:S01]  /*03a0*/  IMAD.MOV.U32 R8, RZ, RZ, R10 ;  /* 0x000000ffff087224 */ /* 0x000fe200078e000a */
[----:B------:R-:W-:Y:S01]  /*03b0*/  IABS R10, R189 ;  /* 0x000000bd000a7213 */ /* 0x000fe20000000000 */
[----:B------:R-:W-:-:S06]  /*03c0*/  IMAD.HI.U32 R3, R3, R9, R2 ;  /* 0x0000000903037227 */ /* 0x000fcc00078e0002 */
[----:B------:R-:W-:-:S04]  /*03d0*/  IMAD.HI.U32 R3, R3, R8, RZ ;  /* 0x0000000803037227 */ /* 0x000fc800078e00ff */
[----:B------:R-:W-:-:S05]  /*03e0*/  IMAD R0, R3, R0, R8 ;  /* 0x0000000003007224 */ /* 0x000fca00078e0208 */
[----:B------:R-:W-:-:S13]  /*03f0*/  ISETP.GT.U32.AND P1, PT, R7, R0, PT ;  /* 0x000000000700720c */ /* 0x000fda0003f24070 */
[----:B------:R-:W-:Y:S02]  /*0400*/  @!P1 IMAD.IADD R0, R0, 0x1, -R7 ;  /* 0x0000000100009824 */ /* 0x000fe400078e0a07 */
[----:B------:R-:W-:Y:S01]  /*0410*/  @!P1 VIADD R3, R3, 0x1 ;  /* 0x0000000103039836 */ /* 0x000fe20000000000 */
[----:B------:R-:W-:Y:S02]  /*0420*/  ISETP.NE.AND P1, PT, R4, RZ, PT ;  /* 0x000000ff0400720c */ /* 0x000fe40003f25270 */
[----:B------:R-:W-:Y:S02]  /*0430*/  ISETP.GE.U32.AND P0, PT, R0, R7, PT ;  /* 0x000000070000720c */ /* 0x000fe40003f06070 */
[----:B------:R-:W-:-:S04]  /*0440*/  LOP3.LUT R0, R5, R4, RZ, 0x3c, !PT ;  /* 0x0000000405007212 */ /* 0x000fc800078e3cff */
[----:B------:R-:W-:Y:S01]  /*0450*/  ISETP.GE.AND P2, PT, R0, RZ, PT ;  /* 0x000000ff0000720c */ /* 0x000fe20003f46270 */
[----:B------:R-:W-:-:S06]  /*0460*/  VIADD R0, R188, 0x3f ;  /* 0x0000003fbc007836 */ /* 0x000fcc0000000000 */
[----:B------:R-:W-:-:S04]  /*0470*/  @P0 VIADD R3, R3, 0x1 ;  /* 0x0000000103030836 */ /* 0x000fc80000000000 */
[----:B------:R-:W-:Y:S01]  /*0480*/  IMAD.MOV.U32 R2, RZ, RZ, R3 ;  /* 0x000000ffff027224 */ /* 0x000fe200078e0003 */
[----:B------:R-:W-:-:S03]  /*0490*/  SHF.R.S32.HI R3, RZ, 0x1f, R0 ;  /* 0x0000001fff037819 */ /* 0x000fc60000011400 */
[----:B------:R-:W-:Y:S01]  /*04a0*/  @!P2 IMAD.MOV R2, RZ, RZ, -R2 ;  /* 0x000000ffff02a224 */ /* 0x000fe200078e0a02 */
[----:B------:R-:W-:Y:S02]  /*04b0*/  @!P1 LOP3.LUT R2, RZ, R4, RZ, 0x33, !PT ;  /* 0x00000004ff029212 */ /* 0x000fe400078e33ff */
[----:B------:R-:W-:-:S03]  /*04c0*/  LEA.HI R3, R3, R0, RZ, 0x6 ;  /* 0x0000000003037211 */ /* 0x000fc600078f30ff */
[----:B------:R-:W-:Y:S02]  /*04d0*/  IMAD.SHL.U32 R16, R2, 0x8, RZ ;  /* 0x0000000802107824 */ /* 0x000fe400078e00ff */
[----:B------:R-:W-:-:S03]  /*04e0*/  IMAD.MOV R2, RZ, RZ, -R2 ;  /* 0x000000ffff027224 */ /* 0x000fc600078e0a02 */
[----:B------:R-:W-:Y:S01]  /*04f0*/  LEA.HI.SX32 R3, R3, -R16, 0x1a ;  /* 0x8000001003037211 */ /* 0x000fe200078fd2ff */
[----:B------:R-:W-:Y:S02]  /*0500*/  IMAD R18, R4, R2, R5 ;  /* 0x0000000204127224 */ /* 0x000fe400078e0205 */
[----:B------:R-:W1:Y:S01]  /*0510*/  I2F.RP R5, R10 ;  /* 0x0000000a00057306 */ /* 0x000e620000209400 */
[----:B------:R-:W-:Y:S01]  /*0520*/  VIMNMX R15, R3, 0x8, PT ;  /* 0x00000008030f7848 */ /* 0x000fe20003fe0100 */
[----:B------:R-:W-:-:S03]  /*0530*/  IMAD.MOV.U32 R2, RZ, RZ, RZ ;  /* 0x000000ffff027224 */ /* 0x000fc600078e00ff */
[-C--:B------:R-:W-:Y:S02]  /*0540*/  IABS R7, R15.reuse ;  /* 0x0000000f00077213 */ /* 0x080fe40000000000 */
[----:B------:R-:W-:Y:S02]  /*0550*/  IABS R4, R15 ;  /* 0x0000000f00047213 */ /* 0x000fe40000000000 */
[----:B------:R-:W2:Y:S08]  /*0560*/  I2F.RP R0, R7 ;  /* 0x0000000700007306 */ /* 0x000eb00000209400 */
[----:B-1----:R-:W-:Y:S08]  /*0570*/  MUFU.RCP R5, R5 ;  /* 0x0000000500057308 */ /* 0x002ff00000001000 */
[----:B--2---:R-:W1:Y:S02]  /*0580*/  MUFU.RCP R0, R0 ;  /* 0x0000000000007308 */ /* 0x004e640000001000 */
[----:B-1----:R-:W-:Y:S01]  /*0590*/  VIADD R3, R0, 0xffffffe ;  /* 0x0ffffffe00037836 */ /* 0x002fe20000000000 */
[----:B------:R-:W-:-:S05]  /*05a0*/  IABS R0, R18 ;  /* 0x0000001200007213 */ /* 0x000fca0000000000 */
[----:B------:R-:W1:Y:S02]  /*05b0*/  F2I.FTZ.U32.TRUNC.NTZ R3, R3 ;  /* 0x0000000300037305 */ /* 0x000e64000021f000 */
[----:B-1----:R-:W-:-:S04]  /*05c0*/  IMAD.MOV R8, RZ, RZ, -R3 ;  /* 0x000000ffff087224 */ /* 0x002fc800078e0a03 */
[----:B------:R-:W-:Y:S02]  /*05d0*/  IMAD R9, R8, R7, RZ ;  /* 0x0000000708097224 */ /* 0x000fe400078e02ff */
[----:B------:R-:W-:Y:S02]  /*05e0*/  IMAD.MOV.U32 R8, RZ, RZ, R11 ;  /* 0x000000ffff087224 */ /* 0x000fe400078e000b */
[----:B------:R-:W-:-:S04]  /*05f0*/  IMAD.HI.U32 R2, R3, R9, R2 ;  /* 0x0000000903027227 */ /* 0x000fc800078e0002 */
[----:B------:R-:W-:Y:S02]  /*0600*/  IMAD.MOV.U32 R3, RZ, RZ, R0 ;  /* 0x000000ffff037224 */ /* 0x000fe400078e0000 */
[----:B------:R-:W-:Y:S02]  /*0610*/  IMAD.MOV R0, RZ, RZ, -R4 ;  /* 0x000000ffff007224 */ /* 0x000fe400078e0a04 */
[----:B------:R-:W-:Y:S01]  /*0620*/  IMAD.HI.U32 R2, R2, R3, RZ ;  /* 0x0000000302027227 */ /* 0x000fe200078e00ff */
[----:B------:R-:W1:Y:S03]  /*0630*/  I2F.RP R4, R8 ;  /* 0x0000000800047306 */ /* 0x000e660000209400 */
[----:B------:R-:W-:Y:S02]  /*0640*/  IMAD R0, R2, R0, R3 ;  /* 0x0000000002007224 */ /* 0x000fe400078e0203 */
[----:B------:R-:W-:-:S02]  /*0650*/  VIADD R3, R5, 0xffffffe ;  /* 0x0ffffffe05037836 */ /* 0x000fc40000000000 */
[----:B------:R-:W-:Y:S01]  /*0660*/  IMAD.SHL.U32 R5, R206, 0x80, RZ ;  /* 0x00000080ce057824 */ /* 0x000fe200078e00ff */
[----:B------:R-:W-:Y:S01]  /*0670*/  ISETP.GT.U32.AND P1, PT, R7, R0, PT ;  /* 0x000000000700720c */ /* 0x000fe20003f24070 */
[----:B------:R-:W-:Y:S02]  /*0680*/  IMAD.SHL.U32 R11, R140, 0x4, RZ ;  /* 0x000000048c0b7824 */ /* 0x000fe400078e00ff */
[----:B------:R-:W2:Y:S08]  /*0690*/  F2I.FTZ.U32.TRUNC.NTZ R3, R3 ;  /* 0x0000000300037305 */ /* 0x000eb0000021f000 */
[----:B-1----:R-:W1:Y:S02]  /*06a0*/  MUFU.RCP R4, R4 ;  /* 0x0000000400047308 */ /* 0x002e640000001000 */
[----:B------:R-:W-:-:S02]  /*06b0*/  @!P1 IMAD.IADD R0, R0, 0x1, -R7 ;  /* 0x0000000100009824 */ /* 0x000fc400078e0a07 */
[----:B------:R-:W-:Y:S01]  /*06c0*/  @!P1 VIADD R2, R2, 0x1 ;  /* 0x0000000102029836 */ /* 0x000fe20000000000 */
[----:B------:R-:W-:Y:S02]  /*06d0*/  ISETP.NE.AND P1, PT, R15, RZ, PT ;  /* 0x000000ff0f00720c */ /* 0x000fe40003f25270 */
[----:B------:R-:W-:Y:S01]  /*06e0*/  ISETP.GE.U32.AND P0, PT, R0, R7, PT ;  /* 0x000000070000720c */ /* 0x000fe20003f06070 */
[----:B--2---:R-:W-:Y:S01]  /*06f0*/  IMAD.MOV R7, RZ, RZ, -R3 ;  /* 0x000000ffff077224 */ /* 0x004fe200078e0a03 */
[----:B------:R-:W-:-:S03]  /*0700*/  LOP3.LUT R0, R18, R15, RZ, 0x3c, !PT ;  /* 0x0000000f12007212 */ /* 0x000fc600078e3cff */
[----:B------:R-:W-:Y:S01]  /*0710*/  IMAD R7, R7, R10, RZ ;  /* 0x0000000a07077224 */ /* 0x000fe200078e02ff */
[----:B------:R-:W-:Y:S02]  /*0720*/  ISETP.GE.AND P2, PT, R0, RZ, PT ;  /* 0x000000ff0000720c */ /* 0x000fe40003f46270 */
[----:B------:R-:W-:Y:S01]  /*0730*/  SHF.R.U32.HI R0, RZ, 0x6, R140 ;  /* 0x00000006ff007819 */ /* 0x000fe2000001168c */
[----:B-1----:R-:W-:-:S03]  /*0740*/  VIADD R4, R4, 0xffffffe ;  /* 0x0ffffffe04047836 */ /* 0x002fc60000000000 */
[----:B------:R-:W-:Y:S01]  /*0750*/  SGXT.U32 R0, R0, 0x1 ;  /* 0x000000010000781a */ /* 0x000fe20000000000 */
[----:B------:R-:W-:Y:S01]  /*0760*/  @P0 VIADD R2, R2, 0x1 ;  /* 0x0000000102020836 */ /* 0x000fe20000000000 */
[----:B------:R-:W1:Y:S03]  /*0770*/  F2I.FTZ.U32.TRUNC.NTZ R13, R4 ;  /* 0x00000004000d7305 */ /* 0x000e66000021f000 */
[----:B------:R-:W-:Y:S02]  /*0780*/  IMAD.MOV.U32 R17, RZ, RZ, R2 ;  /* 0x000000ffff117224 */ /* 0x000fe400078e0002 */
[----:B------:R-:W-:Y:S02]  /*0790*/  IMAD.MOV.U32 R2, RZ, RZ, RZ ;  /* 0x000000ffff027224 */ /* 0x000fe400078e00ff */
[----:B------:R-:W-:Y:S01]  /*07a0*/  @!P2 IMAD.MOV R17, RZ, RZ, -R17 ;  /* 0x000000ffff11a224 */ /* 0x000fe200078e0a11 */
[----:B------:R-:W-:Y:S01]  /*07b0*/  @!P1 LOP3.LUT R17, RZ, R15, RZ, 0x33, !PT ;  /* 0x0000000fff119212 */ /* 0x000fe200078e33ff */
[----:B------:R-:W-:Y:S01]  /*07c0*/  IMAD.HI.U32 R7, R3, R7, R2 ;  /* 0x0000000703077227 */ /* 0x000fe200078e0002 */
[----:B------:R-:W-:-:S02]  /*07d0*/  SHF.R.S32.HI R3, RZ, 0x6, R140 ;  /* 0x00000006ff037819 */ /* 0x000fc4000001148c */
[--C-:B------:R-:W-:Y:S01]  /*07e0*/  PRMT R2, R0, 0x6540, R17.reuse ;  /* 0x0000654000027816 */ /* 0x100fe20000000011 */
[----:B------:R-:W-:Y:S01]  /*07f0*/  IMAD.MOV R14, RZ, RZ, -R17 ;  /* 0x000000ffff0e7224 */ /* 0x000fe200078e0a11 */
[----:B------:R-:W-:Y:S01]  /*0800*/  SGXT R3, R3, 0x1 ;  /* 0x000000010303781a */ /* 0x000fe20000000200 */
[----:B-1----:R-:W-:Y:S01]  /*0810*/  IMAD.MOV R19, RZ, RZ, -R13 ;  /* 0x000000ffff137224 */ /* 0x002fe200078e0a0d */
[----:B------:R-:W-:Y:S02]  /*0820*/  IABS R46, R2 ;  /* 0x00000002002e7213 */ /* 0x000fe40000000000 */
[----:B------:R-:W-:Y:S02]  /*0830*/  LOP3.LUT R4, R140, 0x40, RZ, 0xc0, !PT ;  /* 0x000000408c047812 */ /* 0x000fe400078ec0ff */
[----:B------:R-:W-:Y:S01]  /*0840*/  LOP3.LUT R12, R3, 0x90, RZ, 0xc0, !PT ;  /* 0x00000090030c7812 */ /* 0x000fe200078ec0ff */
[----:B------:R-:W-:Y:S01]  /*0850*/  IMAD.HI.U32 R9, R7, R46, RZ ;  /* 0x0000002e07097227 */ /* 0x000fe200078e00ff */
[----:B------:R-:W-:-:S02]  /*0860*/  LEA.HI R3, R4, R5, RZ, 0x1c ;  /* 0x0000000504037211 */ /* 0x000fc400078fe0ff */
[----:B------:R-:W-:Y:S01]  /*0870*/  LOP3.LUT R4, R12, 0x7c, R11, 0x78, !PT ;  /* 0x0000007c0c047812 */ /* 0x000fe200078e780b */
[----:B------:R-:W-:Y:S01]  /*0880*/  IMAD R11, R19, R8, RZ ;  /* 0x00000008130b7224 */ /* 0x000fe200078e02ff */
[----:B------:R-:W-:Y:S01]  /*0890*/  LOP3.LUT R152, R2, 0xfe, RZ, 0xfc, !PT ;  /* 0x000000fe02987812 */ /* 0x000fe200078efcff */
[----:B------:R-:W-:Y:S02]  /*08a0*/  IMAD.MOV.U32 R12, RZ, RZ, RZ ;  /* 0x000000ffff0c7224 */ /* 0x000fe400078e00ff */
[----:B------:R-:W-:Y:S01]  /*08b0*/  IMAD R5, R15, R14, R18 ;  /* 0x0000000e0f057224 */ /* 0x000fe200078e0212 */
[----:B------:R-:W-:Y:S01]  /*08c0*/  IABS R47, R152 ;  /* 0x00000098002f7213 */ /* 0x000fe20000000000 */
[----:B------:R-:W-:Y:S01]  /*08d0*/  IMAD.MOV R15, RZ, RZ, -R9 ;  /* 0x000000ffff0f7224 */ /* 0x000fe200078e0a09 */
[----:B------:R-:W-:Y:S01]  /*08e0*/  STL [R1+0x5f4], R152 ;  /* 0x0005f49801007387 */ /* 0x000fe20000100800 */
[----:B------:R-:W-:-:S04]  /*08f0*/  IMAD.HI.U32 R9, R13, R11, R12 ;  /* 0x0000000b0d097227 */ /* 0x000fc800078e000c */
[----:B------:R-:W-:Y:S02]  /*0900*/  IMAD.SHL.U32 R11, R17, 0x100, RZ ;  /* 0x00000100110b7824 */ /* 0x000fe400078e00ff */
[----:B------:R-:W-:Y:S02]  /*0910*/  IMAD.IADD R5, R16, 0x1, R5 ;  /* 0x0000000110057824 */ /* 0x000fe400078e0205 */
[----:B------:R-:W-:Y:S01]  /*0920*/  IMAD.HI.U32 R16, R7, R47, RZ ;  /* 0x0000002f07107227 */ /* 0x000fe200078e00ff */
[C-C-:B------:R-:W-:Y:S02]  /*0930*/  LOP3.LUT R22, R11.reuse, 0x4, R0.reuse, 0xfe, !PT ;  /* 0x000000040b167812 */ /* 0x140fe400078efe00 */
[C---:B------:R-:W-:Y:S01]  /*0940*/  LOP3.LUT R23, R11.reuse, 0x2, R0, 0xfe, !PT ;  /* 0x000000020b177812 */ /* 0x040fe200078efe00 */
[----:B------:R-:W-:Y:S01]  /*0950*/  IMAD.MOV R16, RZ, RZ, -R16 ;  /* 0x000000ffff107224 */ /* 0x000fe200078e0a10 */
[C---:B------:R-:W-:Y:S01]  /*0960*/  LOP3.LUT R21, R11.reuse, 0x6, R0, 0xfe, !PT ;  /* 0x000000060b157812 */ /* 0x040fe200078efe00 */
[C---:B------:R-:W-:Y:S01]  /*0970*/  IMAD R46, R10.reuse, R15, R46 ;  /* 0x0000000f0a2e7224 */ /* 0x040fe200078e022e */
[----:B------:R-:W-:Y:S01]  /*0980*/  IABS R50, R22 ;  /* 0x0000001600327213 */ /* 0x000fe20000000000 */
[----:B------:R-:W-:Y:S01]  /*0990*/  STL [R1+0x58c], R23 ;  /* 0x00058c1701007387 */ /* 0x000fe20000100800 */
[--C-:B------:R-:W-:Y:S01]  /*09a0*/  LOP3.LUT R20, R11, 0x8, R0.reuse, 0xfe, !PT ;  /* 0x000000080b147812 */ /* 0x100fe200078efe00 */
[----:B------:R-:W-:Y:S01]  /*09b0*/  IMAD R47, R10, R16, R47 ;  /* 0x000000100a2f7224 */ /* 0x000fe200078e022f */
[----:B------:R-:W-:Y:S01]  /*09c0*/  IABS R48, R23 ;  /* 0x0000001700307213 */ /* 0x000fe20000000000 */
[----:B------:R-:W-:Y:S01]  /*09d0*/  STL [R1+0x5a0], R22 ;  /* 0x0005a01601007387 */ /* 0x000fe20000100800 */
[----:B------:R-:W-:Y:S01]  /*09e0*/  IABS R51, R21 ;  /* 0x0000001500337213 */ /* 0x000fe20000000000 */
[----:B------:R-:W-:Y:S01]  /*09f0*/  IMAD.HI.U32 R13, R7, R50, RZ ;  /* 0x00000032070d7227 */ /* 0x000fe200078e00ff */
[----:B------:R-:W-:Y:S01]  /*0a00*/  IABS R52, R20 ;  /* 0x0000001400347213 */ /* 0x000fe20000000000 */
[----:B------:R1:W-:Y:S01]  /*0a10*/  STL [R1+0x59c], R21 ;  /* 0x00059c1501007387 */ /* 0x0003e20000100800 */
[C-C-:B----4-:R-:W-:Y:S01]  /*0a20*/  LOP3.LUT R6, R11.reuse, 0x12, R0.reuse, 0xfe, !PT ;  /* 0x000000120b067812 */ /* 0x150fe200078efe00 */
[----:B------:R-:W-:Y:S01]  /*0a30*/  IMAD.MOV R13, RZ, RZ, -R13 ;  /* 0x000000ffff0d7224 */ /* 0x000fe200078e0a0d */
[----:B------:R-:W-:Y:S01]  /*0a40*/  LOP3.LUT R19, R11, 0xe, R0, 0xfe, !PT ;  /* 0x0000000e0b137812 */ /* 0x000fe200078efe00 */
[----:B------:R2:W-:Y:S01]  /*0a50*/  STL [R1+0x598], R20 ;  /* 0x0005981401007387 */ /* 0x0005e20000100800 */
[----:B------:R-:W-:Y:S01]  /*0a60*/  IMAD.HI.U32 R12, R7, R48, RZ ;  /* 0x00000030070c7227 */ /* 0x000fe200078e00ff */
[----:B------:R-:W-:-:S02]  /*0a70*/  IABS R59, R6 ;  /* 0x00000006003b7213 */ /* 0x000fc40000000000 */
[C---:B------:R-:W-:Y:S01]  /*0a80*/  ISETP.GT.U32.AND P2, PT, R10.reuse, R47, PT ;  /* 0x0000002f0a00720c */ /* 0x040fe20003f44070 */
[C---:B------:R-:W-:Y:S01]  /*0a90*/  IMAD R50, R10.reuse, R13, R50 ;  /* 0x0000000d0a327224 */ /* 0x040fe200078e0232 */
[C---:B-1----:R-:W-:Y:S01]  /*0aa0*/  LOP3.LUT R21, R11.reuse, 0xa, R0, 0xfe, !PT ;  /* 0x0000000a0b157812 */ /* 0x042fe200078efe00 */
[----:B------:R-:W-:Y:S01]  /*0ab0*/  IMAD.MOV R17, RZ, RZ, -R12 ;  /* 0x000000ffff117224 */ /* 0x000fe200078e0a0c */
[--C-:B------:R-:W-:Y:S01]  /*0ac0*/  LOP3.LUT R22, R11, 0x14, R0.reuse, 0xfe, !PT ;  /* 0x000000140b167812 */ /* 0x100fe200078efe00 */
[----:B------:R-:W-:Y:S01]  /*0ad0*/  IMAD.HI.U32 R14, R7, R51, RZ ;  /* 0x00000033070e7227 */ /* 0x000fe200078e00ff */
[----:B--2---:R-:W-:Y:S01]  /*0ae0*/  LOP3.LUT R20, R11, 0xc, R0, 0xfe, !PT ;  /* 0x0000000c0b147812 */ /* 0x004fe200078efe00 */
[----:B------:R1:W-:Y:S01]  /*0af0*/  STL [R1+0x594], R21 ;  /* 0x0005941501007387 */ /* 0x0003e20000100800 */
[----:B------:R-:W-:Y:S01]  /*0b00*/  IABS R54, R21 ;  /* 0x0000001500367213 */ /* 0x000fe20000000000 */
[C---:B------:R-:W-:Y:S01]  /*0b10*/  IMAD R48, R10.reuse, R17, R48 ;  /* 0x000000110a307224 */ /* 0x040fe200078e0230 */
[----:B------:R-:W-:Y:S01]  /*0b20*/  IABS R55, R20 ;  /* 0x0000001400377213 */ /* 0x000fe20000000000 */
[----:B------:R-:W-:Y:S01]  /*0b30*/  IMAD.MOV R14, RZ, RZ, -R14 ;  /* 0x000000ffff0e7224 */ /* 0x000fe200078e0a0e */
[C---:B------:R-:W-:Y:S01]  /*0b40*/  ISETP.GT.U32.AND P0, PT, R10.reuse, R50, PT ;  /* 0x000000320a00720c */ /* 0x040fe20003f04070 */
[C---:B------:R-:W-:Y:S01]  /*0b50*/  IMAD.HI.U32 R12, R7.reuse, R54, RZ ;  /* 0x00000036070c7227 */ /* 0x040fe200078e00ff */
[----:B------:R-:W-:Y:S01]  /*0b60*/  IABS R56, R19 ;  /* 0x0000001300387213 */ /* 0x000fe20000000000 */
[----:B------:R2:W-:Y:S01]  /*0b70*/  STL [R1+0x590], R20 ;  /* 0x0005901401007387 */ /* 0x0005e20000100800 */
[----:B------:R-:W-:Y:S01]  /*0b80*/  IABS R60, R22 ;  /* 0x00000016003c7213 */ /* 0x000fe20000000000 */
[----:B------:R-:W-:Y:S01]  /*0b90*/  IMAD.HI.U32 R13, R7, R55, RZ ;  /* 0x00000037070d7227 */ /* 0x000fe200078e00ff */
[C-C-:B------:R-:W-:Y:S01]  /*0ba0*/  LOP3.LUT R18, R11.reuse, 0x10, R0.reuse, 0xfe, !PT ;  /* 0x000000100b127812 */ /* 0x140fe200078efe00 */
[----:B------:R-:W-:Y:S01]  /*0bb0*/  STL [R1+0x588], R19 ;  /* 0x0005881301007387 */ /* 0x000fe20000100800 */
[--C-:B------:R-:W-:Y:S01]  /*0bc0*/  LOP3.LUT R251, R11, 0x3e, R0.reuse, 0xfe, !PT ;  /* 0x0000003e0bfb7812 */ /* 0x100fe200078efe00 */
[----:B------:R-:W-:Y:S01]  /*0bd0*/  IMAD.HI.U32 R16, R7, R59, RZ ;  /* 0x0000003b07107227 */ /* 0x000fe200078e00ff */
[----:B------:R-:W-:Y:S01]  /*0be0*/  LOP3.LUT R188, R11, 0x38, R0, 0xfe, !PT ;  /* 0x000000380bbc7812 */ /* 0x000fe200078efe00 */
[----:B------:R3:W-:Y:S02]  /*0bf0*/  STL [R1+0x57c], R18 ;  /* 0x00057c1201007387 */ /* 0x0007e40000100800 */
[----:B------:R-:W-:Y:S01]  /*0c00*/  IMAD R152, R5, 0x40, R206 ;  /* 0x0000004005987824 */ /* 0x000fe200078e02ce */
[----:B------:R-:W-:Y:S01]  /*0c10*/  ISETP.GT.U32.AND P4, PT, R10, R46, PT ;  /* 0x0000002e0a00720c */ /* 0x000fe20003f84070 */
[----:B------:R-:W-:Y:S01]  /*0c20*/  IMAD.MOV R17, RZ, RZ, -R12 ;  /* 0x000000ffff117224 */ /* 0x000fe200078e0a0c */
[----:B------:R-:W-:Y:S01]  /*0c30*/  IABS R58, R18 ;  /* 0x00000012003a7213 */ /* 0x000fe20000000000 */
[----:B------:R-:W-:-:S02]  /*0c40*/  IMAD.MOV R13, RZ, RZ, -R13 ;  /* 0x000000ffff0d7224 */ /* 0x000fc400078e0a0d */
[----:B------:R-:W-:-:S04]  /*0c50*/  IMAD.HI.U32 R15, R7, R52, RZ ;  /* 0x00000034070f7227 */ /* 0x000fc800078e00ff */
[----:B------:R-:W-:Y:S01]  /*0c60*/  @!P2 IMAD.IADD R47, R47, 0x1, -R10 ;  /* 0x000000012f2fa824 */ /* 0x000fe200078e0a0a */
[C---:B------:R-:W-:Y:S01]  /*0c70*/  ISETP.GT.U32.AND P1, PT, R10.reuse, R48, PT ;  /* 0x000000300a00720c */ /* 0x040fe20003f24070 */
[C---:B------:R-:W-:Y:S01]  /*0c80*/  IMAD R51, R10.reuse, R14, R51 ;  /* 0x0000000e0a337224 */ /* 0x040fe200078e0233 */
[C---:B-1----:R-:W-:Y:S01]  /*0c90*/  LOP3.LUT R21, R11.reuse, 0x16, R0, 0xfe, !PT ;  /* 0x000000160b157812 */ /* 0x042fe200078efe00 */
[----:B------:R-:W-:Y:S01]  /*0ca0*/  IMAD.MOV R16, RZ, RZ, -R16 ;  /* 0x000000ffff107224 */ /* 0x000fe200078e0a10 */
[----:B------:R-:W-:Y:S01]  /*0cb0*/  IABS R5, R152 ;  /* 0x0000009800057213 */ /* 0x000fe20000000000 */
[C---:B------:R-:W-:Y:S01]  /*0cc0*/  IMAD R54, R10.reuse, R17, R54 ;  /* 0x000000110a367224 */ /* 0x040fe200078e0236 */
[--C-:B--2---:R-:W-:Y:S01]  /*0cd0*/  LOP3.LUT R20, R11, 0x18, R0.reuse, 0xfe, !PT ;  /* 0x000000180b147812 */ /* 0x104fe200078efe00 */
[C---:B------:R-:W-:Y:S01]  /*0ce0*/  IMAD R55, R10.reuse, R13, R55 ;  /* 0x0000000d0a377224 */ /* 0x040fe200078e0237 */
[C---:B------:R-:W-:Y:S01]  /*0cf0*/  ISETP.GT.U32.AND P3, PT, R10.reuse, R51, PT ;  /* 0x000000330a00720c */ /* 0x040fe20003f64070 */
[C---:B------:R-:W-:Y:S01]  /*0d00*/  IMAD R59, R10.reuse, R16, R59 ;  /* 0x000000100a3b7224 */ /* 0x040fe200078e023b */
[C---:B------:R-:W-:Y:S01]  /*0d10*/  ISETP.GT.U32.AND P5, PT, R10.reuse, R54, PT ;  /* 0x000000360a00720c */ /* 0x040fe20003fa4070 */
[----:B------:R-:W-:Y:S01]  /*0d20*/  IMAD.HI.U32 R14, R7, R56, RZ ;  /* 0x00000038070e7227 */ /* 0x000fe200078e00ff */
[----:B------:R-:W-:Y:S01]  /*0d30*/  ISETP.GT.U32.AND P2, PT, R10, R55, PT ;  /* 0x000000370a00720c */ /* 0x000fe20003f44070 */
[----:B------:R1:W-:Y:S01]  /*0d40*/  STL [R1+0x578], R6 ;  /* 0x0005780601007387 */ /* 0x0003e20000100800 */
[----:B------:R-:W-:Y:S01]  /*0d50*/  IABS R62, R21 ;  /* 0x00000015003e7213 */ /* 0x000fe20000000000 */
[----:B------:R-:W-:Y:S01]  /*0d60*/  IMAD.MOV R15, RZ, RZ, -R15 ;  /* 0x000000ffff0f7224 */ /* 0x000fe200078e0a0f */
[----:B---3--:R-:W-:Y:S01]  /*0d70*/  LOP3.LUT R18, R11, 0x1a, R0, 0xfe, !PT ;  /* 0x0000001a0b127812 */ /* 0x008fe200078efe00 */
[----:B------:R-:W-:Y:S01]  /*0d80*/  IMAD.HI.U32 R12, R7, R60, RZ ;  /* 0x0000003c070c7227 */ /* 0x000fe200078e00ff */
[----:B------:R-:W-:Y:S01]  /*0d90*/  STL [R1+0x574], R22 ;  /* 0x0005741601007387 */ /* 0x000fe20000100800 */
[----:B------:R-:W-:-:S02]  /*0da0*/  IABS R63, R20 ;  /* 0x00000014003f7213 */ /* 0x000fc40000000000 */
[----:B------:R-:W-:Y:S01]  /*0db0*/  @!P0 IMAD.IADD R50, R50, 0x1, -R10 ;  /* 0x0000000132328824 */ /* 0x000fe200078e0a0a */
[C---:B------:R-:W-:Y:S01]  /*0dc0*/  ISETP.GT.U32.AND P0, PT, R10.reuse, R59, PT ;  /* 0x0000003b0a00720c */ /* 0x040fe20003f04070 */
[----:B------:R-:W-:Y:S01]  /*0dd0*/  IMAD.MOV R19, RZ, RZ, -R14 ;  /* 0x000000ffff137224 */ /* 0x000fe200078e0a0e */
[----:B------:R2:W-:Y:S01]  /*0de0*/  STL [R1+0x570], R21 ;  /* 0x0005701501007387 */ /* 0x0005e20000100800 */
[----:B------:R-:W-:Y:S01]  /*0df0*/  IMAD.HI.U32 R9, R9, R5, RZ ;  /* 0x0000000509097227 */ /* 0x000fe200078e00ff */
[----:B------:R-:W-:Y:S02]  /*0e00*/  IABS R64, R18 ;  /* 0x0000001200407213 */ /* 0x000fe40000000000 */
[----:B------:R-:W-:Y:S01]  /*0e10*/  STL [R1+0x56c], R20 ;  /* 0x00056c1401007387 */ /* 0x000fe20000100800 */
[C---:B------:R-:W-:Y:S01]  /*0e20*/  IMAD R52, R10.reuse, R15, R52 ;  /* 0x0000000f0a347224 */ /* 0x040fe200078e0234 */
[C---:B-1----:R-:W-:Y:S01]  /*0e30*/  LOP3.LUT R6, R11.reuse, 0x1c, R0, 0xfe, !PT ;  /* 0x0000001c0b067812 */ /* 0x042fe200078efe00 */
[----:B------:R-:W-:Y:S01]  /*0e40*/  IMAD.MOV R17, RZ, RZ, -R12 ;  /* 0x000000ffff117224 */ /* 0x000fe200078e0a0c */
[----:B------:R1:W-:Y:S01]  /*0e50*/  STL [R1+0x568], R18 ;  /* 0x0005681201007387 */ /* 0x0003e20000100800 */
[C---:B------:R-:W-:Y:S01]  /*0e60*/  IMAD R56, R10.reuse, R19, R56 ;  /* 0x000000130a387224 */ /* 0x040fe200078e0238 */
[C---:B--2---:R-:W-:Y:S01]  /*0e70*/  LOP3.LUT R21, R11.reuse, 0x20, R0, 0xfe, !PT ;  /* 0x000000200b157812 */ /* 0x044fe200078efe00 */
[----:B------:R-:W-:Y:S01]  /*0e80*/  IMAD.MOV R9, RZ, RZ, -R9 ;  /* 0x000000ffff097224 */ /* 0x000fe200078e0a09 */
[C---:B------:R-:W-:Y:S01]  /*0e90*/  ISETP.GT.U32.AND P6, PT, R10.reuse, R52, PT ;  /* 0x000000340a00720c */ /* 0x040fe20003fc4070 */
[----:B------:R-:W-:Y:S01]  /*0ea0*/  IMAD R60, R10, R17, R60 ;  /* 0x000000110a3c7224 */ /* 0x000fe200078e023c */
[--C-:B------:R-:W-:Y:S01]  /*0eb0*/  LOP3.LUT R22, R11, 0x1e, R0.reuse, 0xfe, !PT ;  /* 0x0000001e0b167812 */ /* 0x100fe200078efe00 */
[----:B------:R-:W-:Y:S01]  /*0ec0*/  IMAD.HI.U32 R15, R7, R58, RZ ;  /* 0x0000003a070f7227 */ /* 0x000fe200078e00ff */
[----:B------:R-:W-:Y:S01]  /*0ed0*/  IABS R68, R21 ;  /* 0x0000001500447213 */ /* 0x000fe20000000000 */
[----:B------:R2:W-:Y:S01]  /*0ee0*/  STL [R1+0x564], R6 ;  /* 0x0005640601007387 */ /* 0x0005e20000100800 */
[C-C-:B-1----:R-:W-:Y:S01]  /*0ef0*/  LOP3.LUT R18, R11.reuse, 0x24, R0.reuse, 0xfe, !PT ;  /* 0x000000240b127812 */ /* 0x142fe200078efe00 */
[----:B------:R-:W-:Y:S01]  /*0f00*/  IMAD R5, R8, R9, R5 ;  /* 0x0000000908057224 */ /* 0x000fe200078e0205 */
[----:B------:R-:W-:Y:S01]  /*0f10*/  LOP3.LUT R20, R11, 0x22, R0, 0xfe, !PT ;  /* 0x000000220b147812 */ /* 0x000fe200078efe00 */
[--C-:B------:R-:W-:Y:S01]  /*0f20*/  @!P4 IMAD.IADD R46, R46, 0x1, -R10.reuse ;  /* 0x000000012e2ec824 */ /* 0x100fe200078e0a0a */
[C---:B------:R-:W-:Y:S01]  /*0f30*/  ISETP.GT.U32.AND P4, PT, R10.reuse, R56, PT ;  /* 0x000000380a00720c */ /* 0x040fe20003f84070 */
[--C-:B------:R-:W-:Y:S01]  /*0f40*/  @!P3 IMAD.IADD R51, R51, 0x1, -R10.reuse ;  /* 0x000000013333b824 */ /* 0x100fe200078e0a0a */
[----:B------:R-:W-:Y:S01]  /*0f50*/  ISETP.GT.U32.AND P3, PT, R10, R60, PT ;  /* 0x0000003c0a00720c */ /* 0x000fe20003f64070 */
[--C-:B------:R-:W-:Y:S01]  /*0f60*/  @!P5 IMAD.IADD R54, R54, 0x1, -R10.reuse ;  /* 0x000000013636d824 */ /* 0x100fe200078e0a0a */
[----:B------:R-:W-:Y:S01]  /*0f70*/  ISETP.GT.U32.AND P5, PT, R10, R47, PT ;  /* 0x0000002f0a00720c */ /* 0x000fe20003fa4070 */
[----:B------:R-:W-:Y:S01]  /*0f80*/  IMAD.MOV R15, RZ, RZ, -R15 ;  /* 0x000000ffff0f7224 */ /* 0x000fe200078e0a0f */
[----:B------:R-:W-:Y:S01]  /*0f90*/  IABS R67, R22 ;  /* 0x0000001600437213 */ /* 0x000fe20000000000 */
[--C-:B------:R-:W-:Y:S01]  /*0fa0*/  @!P2 IMAD.IADD R55, R55, 0x1, -R10.reuse ;  /* 0x000000013737a824 */ /* 0x100fe200078e0a0a */
[----:B------:R-:W-:Y:S01]  /*0fb0*/  ISETP.GT.U32.AND P2, PT, R8, R5, PT ;  /* 0x000000050800720c */ /* 0x000fe20003f44070 */
[----:B------:R-:W-:Y:S01]  /*0fc0*/  @!P0 IMAD.IADD R59, R59, 0x1, -R10 ;  /* 0x000000013b3b8824 */ /* 0x000fe200078e0a0a */
[C---:B------:R-:W-:Y:S01]  /*0fd0*/  ISETP.GT.U32.AND P0, PT, R10.reuse, R51, PT ;  /* 0x000000330a00720c */ /* 0x040fe20003f04070 */
[----:B------:R-:W-:Y:S01]  /*0fe0*/  IMAD R58, R10, R15, R58 ;  /* 0x0000000f0a3a7224 */ /* 0x000fe200078e023a */
[----:B------:R-:W-:Y:S01]  /*0ff0*/  IABS R66, R6 ;  /* 0x0000000600427213 */ /* 0x000fe20000000000 */
[--C-:B------:R-:W-:Y:S01]  /*1000*/  @!P1 IMAD.IADD R48, R48, 0x1, -R10.reuse ;  /* 0x0000000130309824 */ /* 0x100fe200078e0a0a */
[----:B------:R-:W-:Y:S01]  /*1010*/  IABS R71, R18 ;  /* 0x0000001200477213 */ /* 0x000fe20000000000 */
[----:B------:R-:W-:Y:S01]  /*1020*/  @!P6 IMAD.IADD R52, R52, 0x1, -R10 ;  /* 0x000000013434e824 */ /* 0x000fe200078e0a0a */
[C---:B------:R-:W-:Y:S01]  /*1030*/  ISETP.GT.U32.AND P1, PT, R10.reuse, R58, PT ;  /* 0x0000003a0a00720c */ /* 0x040fe20003f24070 */
[----:B------:R-:W-:Y:S01]  /*1040*/  IMAD.HI.U32 R13, R7, R62, RZ ;  /* 0x0000003e070d7227 */ /* 0x000fe200078e00ff */
[----:B------:R-:W-:Y:S01]  /*1050*/  ISETP.GT.U32.AND P6, PT, R10, R46, PT ;  /* 0x0000002e0a00720c */ /* 0x000fe20003fc4070 */
[----:B------:R1:W-:Y:S01]  /*1060*/  STL [R1+0x560], R22 ;  /* 0x0005601601007387 */ /* 0x0003e20000100800 */
[----:B--2---:R-:W-:Y:S01]  /*1070*/  LOP3.LUT R6, R11, 0x26, R0, 0xfe, !PT ;  /* 0x000000260b067812 */ /* 0x004fe200078efe00 */
[--C-:B------:R-:W-:Y:S01]  /*1080*/  @!P4 IMAD.IADD R56, R56, 0x1, -R10.reuse ;  /* 0x000000013838c824 */ /* 0x100fe200078e0a0a */
[----:B------:R-:W-:Y:S01]  /*1090*/  ISETP.GT.U32.AND P4, PT, R10, R48, PT ;  /* 0x000000300a00720c */ /* 0x000fe20003f84070 */
[--C-:B------:R-:W-:Y:S01]  /*10a0*/  @!P3 IMAD.IADD R60, R60, 0x1, -R10.reuse ;  /* 0x000000013c3cb824 */ /* 0x100fe200078e0a0a */
[C---:B------:R-:W-:Y:S01]  /*10b0*/  ISETP.GT.U32.AND P3, PT, R10.reuse, R52, PT ;  /* 0x000000340a00720c */ /* 0x040fe20003f64070 */
[----:B------:R-:W-:Y:S01]  /*10c0*/  @!P5 IMAD.IADD R47, R47, 0x1, -R10 ;  /* 0x000000012f2fd824 */ /* 0x000fe200078e0a0a */
[----:B------:R-:W-:Y:S01]  /*10d0*/  ISETP.GT.U32.AND P5, PT, R10, R54, PT ;  /* 0x000000360a00720c */ /* 0x000fe20003fa4070 */
[----:B------:R-:W-:Y:S01]  /*10e0*/  IMAD.MOV R13, RZ, RZ, -R13 ;  /* 0x000000ffff0d7224 */ /* 0x000fe200078e0a0d */
[----:B------:R-:W-:Y:S01]  /*10f0*/  STL [R1+0x55c], R21 ;  /* 0x00055c1501007387 */ /* 0x000fe20000100800 */
[----:B------:R-:W-:Y:S01]  /*1100*/  IMAD.HI.U32 R14, R7, R63, RZ ;  /* 0x0000003f070e7227 */ /* 0x000fe200078e00ff */
[----:B------:R-:W-:-:S02]  /*1110*/  IABS R70, R20 ;  /* 0x0000001400467213 */ /* 0x000fc40000000000 */
[----:B------:R-:W-:Y:S01]  /*1120*/  STL [R1+0x558], R20 ;  /* 0x0005581401007387 */ /* 0x000fe20000100800 */
[----:B------:R-:W-:Y:S01]  /*1130*/  IMAD.HI.U32 R15, R7, R64, RZ ;  /* 0x00000040070f7227 */ /* 0x000fe200078e00ff */
[----:B-1----:R-:W-:Y:S02]  /*1140*/  LOP3.LUT R22, R11, 0x28, R0, 0xfe, !PT ;  /* 0x000000280b167812 */ /* 0x002fe400078efe00 */
[----:B------:R1:W-:Y:S01]  /*1150*/  STL [R1+0x554], R18 ;  /* 0x0005541201007387 */ /* 0x0003e20000100800 */
[----:B------:R-:W-:Y:S01]  /*1160*/  @!P2 IMAD.IADD R5, R5, 0x1, -R8 ;  /* 0x000000010505a824 */ /* 0x000fe200078e0a08 */
[C---:B------:R-:W-:Y:S01]  /*1170*/  ISETP.GT.U32.AND P2, PT, R10.reuse, R55, PT ;  /* 0x000000370a00720c */ /* 0x040fe20003f44070 */
[----:B------:R-:W-:Y:S01]  /*1180*/  @!P0 IMAD.IADD R51, R51, 0x1, -R10 ;  /* 0x0000000133338824 */ /* 0x000fe200078e0a0a */
[C---:B------:R-:W-:Y:S01]  /*1190*/  ISETP.GT.U32.AND P0, PT, R10.reuse, R59, PT ;  /* 0x0000003b0a00720c */ /* 0x040fe20003f04070 */
[----:B------:R-:W-:Y:S01]  /*11a0*/  IMAD R62, R10, R13, R62 ;  /* 0x0000000d0a3e7224 */ /* 0x000fe200078e023e */
[----:B------:R-:W-:Y:S01]  /*11b0*/  IABS R72, R6 ;  /* 0x0000000600487213 */ /* 0x000fe20000000000 */
[----:B------:R-:W-:Y:S01]  /*11c0*/  IMAD.MOV R14, RZ, RZ, -R14 ;  /* 0x000000ffff0e7224 */ /* 0x000fe200078e0a0e */
[----:B------:R-:W-:Y:S01]  /*11d0*/  IABS R74, R22 ;  /* 0x00000016004a7213 */ /* 0x000fe20000000000 */
[----:B------:R-:W-:Y:S01]  /*11e0*/  IMAD.MOV R15, RZ, RZ, -R15 ;  /* 0x000000ffff0f7224 */ /* 0x000fe200078e0a0f */
[--C-:B-1----:R-:W-:Y:S01]  /*11f0*/  LOP3.LUT R18, R11, 0x2e, R0.reuse, 0xfe, !PT ;  /* 0x0000002e0b127812 */ /* 0x102fe200078efe00 */
[----:B------:R-:W-:Y:S01]  /*1200*/  IMAD.HI.U32 R13, R7, R68, RZ ;  /* 0x00000044070d7227 */ /* 0x000fe200078e00ff */
[C---:B------:R-:W-:Y:S01]  /*1210*/  LOP3.LUT R21, R11.reuse, 0x2a, R0, 0xfe, !PT ;  /* 0x0000002a0b157812 */ /* 0x040fe200078efe00 */
[----:B------:R1:W-:Y:S01]  /*1220*/  STL [R1+0x550], R6 ;  /* 0x0005500601007387 */ /* 0x0003e20000100800 */
[----:B------:R-:W-:Y:S01]  /*1230*/  IABS R78, R18 ;  /* 0x00000012004e7213 */ /* 0x000fe20000000000 */
[----:B------:R-:W-:Y:S01]  /*1240*/  @!P1 IMAD.IADD R58, R58, 0x1, -R10 ;  /* 0x000000013a3a9824 */ /* 0x000fe200078e0a0a */
[C---:B------:R-:W-:Y:S01]  /*1250*/  ISETP.GT.U32.AND P1, PT, R10.reuse, R50, PT ;  /* 0x000000320a00720c */ /* 0x040fe20003f24070 */
[C---:B------:R-:W-:Y:S01]  /*1260*/  IMAD R63, R10.reuse, R14, R63 ;  /* 0x0000000e0a3f7224 */ /* 0x040fe200078e023f */
[----:B------:R-:W-:Y:S01]  /*1270*/  IABS R75, R21 ;  /* 0x00000015004b7213 */ /* 0x000fe20000000000 */
[----:B------:R-:W-:Y:S01]  /*1280*/  IMAD R64, R10, R15, R64 ;  /* 0x0000000f0a407224 */ /* 0x000fe200078e0240 */
[--C-:B------:R-:W-:Y:S01]  /*1290*/  LOP3.LUT R20, R11, 0x2c, R0.reuse, 0xfe, !PT ;  /* 0x0000002c0b147812 */ /* 0x100fe200078efe00 */
[----:B------:R-:W-:Y:S01]  /*12a0*/  IMAD.HI.U32 R12, R7, R67, RZ ;  /* 0x00000043070c7227 */ /* 0x000fe200078e00ff */
[----:B------:R-:W-:Y:S01]  /*12b0*/  STL [R1+0x54c], R22 ;  /* 0x00054c1601007387 */ /* 0x000fe20000100800 */
[----:B-1----:R-:W-:-:S02]  /*12c0*/  LOP3.LUT R6, R11, 0x30, R0, 0xfe, !PT ;  /* 0x000000300b067812 */ /* 0x002fc400078efe00 */
[----:B------:R-:W-:Y:S01]  /*12d0*/  IMAD.MOV R13, RZ, RZ, -R13 ;  /* 0x000000ffff0d7224 */ /* 0x000fe200078e0a0d */
[----:B------:R-:W-:Y:S01]  /*12e0*/  IABS R76, R20 ;  /* 0x00000014004c7213 */ /* 0x000fe20000000000 */
[C---:B------:R-:W-:Y:S01]  /*12f0*/  IMAD.HI.U32 R16, R7.reuse, R66, RZ ;  /* 0x0000004207107227 */ /* 0x040fe200078e00ff */
[----:B------:R-:W-:Y:S01]  /*1300*/  IABS R79, R6 ;  /* 0x00000006004f7213 */ /* 0x000fe20000000000 */
[----:B------:R1:W-:Y:S01]  /*1310*/  STL [R1+0x548], R21 ;  /* 0x0005481501007387 */ /* 0x0003e20000100800 */
[----:B------:R-:W-:Y:S01]  /*1320*/  IABS R88, R251 ;  /* 0x000000fb00587213 */ /* 0x000fe20000000000 */
[C---:B------:R-:W-:Y:S01]  /*1330*/  IMAD.HI.U32 R15, R7.reuse, R71, RZ ;  /* 0x00000047070f7227 */ /* 0x040fe200078e00ff */
[----:B------:R-:W-:Y:S01]  /*1340*/  IABS R84, R188 ;  /* 0x000000bc00547213 */ /* 0x000fe20000000000 */
[----:B------:R2:W-:Y:S02]  /*1350*/  STL [R1+0x544], R20 ;  /* 0x0005441401007387 */ /* 0x0005e40000100800 */
[----:B------:R-:W-:Y:S01]  /*1360*/  @!P4 IMAD.IADD R48, R48, 0x1, -R10 ;  /* 0x000000013030c824 */ /* 0x000fe200078e0a0a */
[----:B------:R-:W-:Y:S01]  /*1370*/  ISETP.GT.U32.AND P4, PT, R10, R56, PT ;  /* 0x000000380a00720c */ /* 0x000fe20003f84070 */
[----:B------:R-:W-:Y:S01]  /*1380*/  IMAD.HI.U32 R14, R7, R70, RZ ;  /* 0x00000046070e7227 */ /* 0x000fe200078e00ff */
[----:B------:R3:W-:Y:S01]  /*1390*/  STL [R1+0x540], R18 ;  /* 0x0005401201007387 */ /* 0x0007e20000100800 */
[----:B-1----:R-:W-:-:S02]  /*13a0*/  LOP3.LUT R21, R11, 0x32, R0, 0xfe, !PT ;  /* 0x000000320b157812 */ /* 0x002fc400078efe00 */
[----:B------:R-:W-:Y:S01]  /*13b0*/  IMAD.MOV R12, RZ, RZ, -R12 ;  /* 0x000000ffff0c7224 */ /* 0x000fe200078e0a0c */
[----:B------:R-:W-:Y:S01]  /*13c0*/  LOP3.LUT R250, R2, 0x40, RZ, 0xfc, !PT ;  /* 0x0000004002fa7812 */ /* 0x000fe200078efcff */
[----:B------:R-:W-:Y:S01]  /*13d0*/  IMAD R68, R10, R13, R68 ;  /* 0x0000000d0a447224 */ /* 0x000fe200078e0244 */
[C---:B--2---:R-:W-:Y:S01]  /*13e0*/  LOP3.LUT R20, R11.reuse, 0x34, R0, 0xfe, !PT ;  /* 0x000000340b147812 */ /* 0x044fe200078efe00 */
[--C-:B------:R-:W-:Y:S01]  /*13f0*/  @!P6 IMAD.IADD R46, R46, 0x1, -R10.reuse ;  /* 0x000000012e2ee824 */ /* 0x100fe200078e0a0a */
[----:B------:R-:W-:Y:S01]  /*1400*/  ISETP.GT.U32.AND P6, PT, R10, R60, PT ;  /* 0x0000003c0a00720c */ /* 0x000fe20003fc4070 */
[--C-:B------:R-:W-:Y:S01]  /*1410*/  @!P3 IMAD.IADD R52, R52, 0x1, -R10.reuse ;  /* 0x000000013434b824 */ /* 0x100fe200078e0a0a */
[----:B------:R-:W-:Y:S01]  /*1420*/  ISETP.GT.U32.AND P3, PT, R10, R62, PT ;  /* 0x0000003e0a00720c */ /* 0x000fe20003f64070 */
[----:B------:R-:W-:Y:S01]  /*1430*/  @!P5 IMAD.IADD R54, R54, 0x1, -R10 ;  /* 0x000000013636d824 */ /* 0x000fe200078e0a0a */
[C---:B------:R-:W-:Y:S01]  /*1440*/  ISETP.GT.U32.AND P5, PT, R10.reuse, R63, PT ;  /* 0x0000003f0a00720c */ /* 0x040fe20003fa4070 */
[----:B------:R-:W-:Y:S01]  /*1450*/  IMAD.MOV R19, RZ, RZ, -R16 ;  /* 0x000000ffff137224 */ /* 0x000fe200078e0a10 */
[----:B---3--:R-:W-:Y:S01]  /*1460*/  LOP3.LUT R18, R11, 0x36, R0, 0xfe, !PT ;  /* 0x000000360b127812 */ /* 0x008fe200078efe00 */
[----:B------:R-:W-:Y:S01]  /*1470*/  IMAD.MOV R15, RZ, RZ, -R15 ;  /* 0x000000ffff0f7224 */ /* 0x000fe200078e0a0f */
[----:B------:R-:W-:Y:S01]  /*1480*/  IABS R80, R21 ;  /* 0x0000001500507213 */ /* 0x000fe20000000000 */
[----:B------:R-:W-:Y:S01]  /*1490*/  IMAD.HI.U32 R16, R7, R72, RZ ;  /* 0x0000004807107227 */ /* 0x000fe200078e00ff */
[----:B------:R-:W-:Y:S01]  /*14a0*/  IABS R82, R20 ;  /* 0x0000001400527213 */ /* 0x000fe20000000000 */
[----:B------:R1:W-:Y:S01]  /*14b0*/  STL [R1+0x53c], R6 ;  /* 0x00053c0601007387 */ /* 0x0003e20000100800 */
[----:B------:R-:W-:Y:S01]  /*14c0*/  IABS R83, R18 ;  /* 0x0000001200537213 */ /* 0x000fe20000000000 */
[----:B------:R-:W-:Y:S01]  /*14d0*/  @!P2 IMAD.IADD R55, R55, 0x1, -R10 ;  /* 0x000000013737a824 */ /* 0x000fe200078e0a0a */
[----:B------:R-:W-:Y:S01]  /*14e0*/  ISETP.GT.U32.AND P2, PT, R10, R64, PT ;  /* 0x000000400a00720c */ /* 0x000fe20003f44070 */
[----:B------:R-:W-:-:S02]  /*14f0*/  IMAD.MOV R17, RZ, RZ, -R14 ;  /* 0x000000ffff117224 */ /* 0x000fc400078e0a0e */
[C---:B------:R-:W-:Y:S02]  /*1500*/  IMAD R67, R10.reuse, R12, R67 ;  /* 0x0000000c0a437224 */ /* 0x040fe400078e0243 */
[----:B------:R-:W-:Y:S01]  /*1510*/  @!P0 IMAD.IADD R59, R59, 0x1, -R10 ;  /* 0x000000013b3b8824 */ /* 0x000fe200078e0a0a */
[C---:B------:R-:W-:Y:S01]  /*1520*/  ISETP.GT.U32.AND P0, PT, R10.reuse, R68, PT ;  /* 0x000000440a00720c */ /* 0x040fe20003f04070 */
[----:B------:R-:W-:Y:S02]  /*1530*/  IMAD R66, R10, R19, R66 ;  /* 0x000000130a427224 */ /* 0x000fe400078e0242 */
[--C-:B------:R-:W-:Y:S02]  /*1540*/  @!P1 IMAD.IADD R50, R50, 0x1, -R10.reuse ;  /* 0x0000000132329824 */ /* 0x100fe400078e0a0a */
[----:B------:R-:W-:Y:S01]  /*1550*/  @!P4 IMAD.IADD R56, R56, 0x1, -R10 ;  /* 0x000000013838c824 */ /* 0x000fe200078e0a0a */
[----:B------:R-:W-:Y:S01]  /*1560*/  LOP3.LUT R249, R2, 0x42, RZ, 0xfc, !PT ;  /* 0x0000004202f97812 */ /* 0x000fe200078efcff */
[----:B------:R-:W-:Y:S01]  /*1570*/  IMAD R71, R10, R15, R71 ;  /* 0x0000000f0a477224 */ /* 0x000fe200078e0247 */
[----:B------:R-:W-:Y:S01]  /*1580*/  LOP3.LUT R248, R2, 0x44, RZ, 0xfc, !PT ;  /* 0x0000004402f87812 */ /* 0x000fe200078efcff */
[----:B------:R-:W-:Y:S01]  /*1590*/  IMAD.HI.U32 R12, R7, R74, RZ ;  /* 0x0000004a070c7227 */ /* 0x000fe200078e00ff */
[C---:B------:R-:W-:Y:S01]  /*15a0*/  LOP3.LUT R252, R11.reuse, 0x3c, R0, 0xfe, !PT ;  /* 0x0000003c0bfc7812 */ /* 0x040fe200078efe00 */
[----:B------:R-:W-:Y:S01]  /*15b0*/  STL [R1+0x538], R21 ;  /* 0x0005381501007387 */ /* 0x000fe20000100800 */
[----:B------:R-:W-:Y:S01]  /*15c0*/  IABS R90, R250 ;  /* 0x000000fa005a7213 */ /* 0x000fe20000000000 */
[----:B------:R-:W-:Y:S01]  /*15d0*/  IMAD.MOV R19, RZ, RZ, -R16 ;  /* 0x000000ffff137224 */ /* 0x000fe200078e0a10 */
[----:B-1----:R-:W-:Y:S01]  /*15e0*/  LOP3.LUT R6, R11, 0x3a, R0, 0xfe, !PT ;  /* 0x0000003a0b067812 */ /* 0x002fe200078efe00 */
[----:B------:R-:W-:Y:S01]  /*15f0*/  IMAD.HI.U32 R15, R7, R78, RZ ;  /* 0x0000004e070f7227 */ /* 0x000fe200078e00ff */
[C---:B------:R-:W-:Y:S01]  /*1600*/  ISETP.GT.U32.AND P1, PT, R10.reuse, R58, PT ;  /* 0x0000003a0a00720c */ /* 0x040fe20003f24070 */
[----:B------:R-:W-:Y:S02]  /*1610*/  STL [R1+0x534], R20 ;  /* 0x0005341401007387 */ /* 0x000fe40000100800 */
[----:B------:R-:W-:-:S02]  /*1620*/  IMAD R70, R10, R17, R70 ;  /* 0x000000110a467224 */ /* 0x000fc400078e0246 */
[----:B------:R-:W-:Y:S02]  /*1630*/  IMAD.MOV R17, RZ, RZ, -R12 ;  /* 0x000000ffff117224 */ /* 0x000fe400078e0a0c */
[C---:B------:R-:W-:Y:S01]  /*1640*/  IMAD R72, R10.reuse, R19, R72 ;  /* 0x000000130a487224 */ /* 0x040fe200078e0248 */
[----:B------:R-:W-:Y:S01]  /*1650*/  ISETP.GT.U32.AND P4, PT, R10, R66, PT ;  /* 0x000000420a00720c */ /* 0x000fe20003f84070 */
[----:B------:R-:W-:Y:S02]  /*1660*/  IMAD.MOV R15, RZ, RZ, -R15 ;  /* 0x000000ffff0f7224 */ /* 0x000fe400078e0a0f */
[--C-:B------:R-:W-:Y:S02]  /*1670*/  @!P6 IMAD.IADD R60, R60, 0x1, -R10.reuse ;  /* 0x000000013c3ce824 */ /* 0x100fe400078e0a0a */
[--C-:B------:R-:W-:Y:S02]  /*1680*/  @!P3 IMAD.IADD R62, R62, 0x1, -R10.reuse ;  /* 0x000000013e3eb824 */ /* 0x100fe400078e0a0a */
[----:B------:R-:W-:-:S02]  /*1690*/  @!P5 IMAD.IADD R63, R63, 0x1, -R10 ;  /* 0x000000013f3fd824 */ /* 0x000fc400078e0a0a */
[----:B------:R-:W-:Y:S01]  /*16a0*/  IMAD.HI.U32 R13, R7, R75, RZ ;  /* 0x0000004b070d7227 */ /* 0x000fe200078e00ff */
[C---:B------:R-:W-:Y:S01]  /*16b0*/  ISETP.GT.U32.AND P6, PT, R10.reuse, R70, PT ;  /* 0x000000460a00720c */ /* 0x040fe20003fc4070 */
[----:B------:R-:W-:Y:S02]  /*16c0*/  STL [R1+0x530], R18 ;  /* 0x0005301201007387 */ /* 0x000fe40000100800 */
[C---:B------:R-:W-:Y:S01]  /*16d0*/  IMAD R74, R10.reuse, R17, R74 ;  /* 0x000000110a4a7224 */ /* 0x040fe200078e024a */
[C---:B------:R-:W-:Y:S01]  /*16e0*/  ISETP.GT.U32.AND P3, PT, R10.reuse, R71, PT ;  /* 0x000000470a00720c */ /* 0x040fe20003f64070 */
[C---:B------:R-:W-:Y:S01]  /*16f0*/  IMAD R78, R10.reuse, R15, R78 ;  /* 0x0000000f0a4e7224 */ /* 0x040fe200078e024e */
[----:B------:R-:W-:Y:S01]  /*1700*/  ISETP.GT.U32.AND P5, PT, R10, R72, PT ;  /* 0x000000480a00720c */ /* 0x000fe20003fa4070 */
[--C-:B------:R-:W-:Y:S01]  /*1710*/  @!P2 IMAD.IADD R64, R64, 0x1, -R10.reuse ;  /* 0x000000014040a824 */ /* 0x100fe200078e0a0a */
[----:B------:R-:W-:Y:S01]  /*1720*/  ISETP.GT.U32.AND P2, PT, R10, R74, PT ;  /* 0x0000004a0a00720c */ /* 0x000fe20003f44070 */
[----:B------:R-:W-:Y:S01]  /*1730*/  @!P0 IMAD.IADD R68, R68, 0x1, -R10 ;  /* 0x0000000144448824 */ /* 0x000fe200078e0a0a */
[----:B------:R-:W-:Y:S01]  /*1740*/  ISETP.GT.U32.AND P0, PT, R10, R78, PT ;  /* 0x0000004e0a00720c */ /* 0x000fe20003f04070 */
[----:B------:R-:W-:-:S02]  /*1750*/  IMAD.MOV R13, RZ, RZ, -R13 ;  /* 0x000000ffff0d7224 */ /* 0x000fc400078e0a0d */
[----:B------:R-:W-:-:S04]  /*1760*/  IMAD.HI.U32 R14, R7, R76, RZ ;  /* 0x0000004c070e7227 */ /* 0x000fc800078e00ff */
[----:B------:R-:W-:Y:S01]  /*1770*/  IMAD.HI.U32 R16, R7, R79, RZ ;  /* 0x0000004f07107227 */ /* 0x000fe200078e00ff */
[----:B------:R-:W-:Y:S01]  /*1780*/  IABS R91, R249 ;  /* 0x000000f9005b7213 */ /* 0x000fe20000000000 */
[----:B------:R-:W-:Y:S02]  /*1790*/  STL [R1+0x52c], R188 ;  /* 0x00052cbc01007387 */ /* 0x000fe40000100800 */
[----:B------:R-:W-:Y:S02]  /*17a0*/  IMAD R75, R10, R13, R75 ;  /* 0x0000000d0a4b7224 */ /* 0x000fe400078e024b */
[--C-:B------:R-:W-:Y:S01]  /*17b0*/  @!P1 IMAD.IADD R58, R58, 0x1, -R10.reuse ;  /* 0x000000013a3a9824 */ /* 0x100fe200078e0a0a */
[----:B------:R-:W-:Y:S01]  /*17c0*/  ISETP.GT.U32.AND P1, PT, R10, R67, PT ;  /* 0x000000430a00720c */ /* 0x000fe20003f24070 */
[--C-:B------:R-:W-:Y:S01]  /*17d0*/  @!P4 IMAD.IADD R66, R66, 0x1, -R10.reuse ;  /* 0x000000014242c824 */ /* 0x100fe200078e0a0a */
[----:B------:R-:W-:Y:S01]  /*17e0*/  ISETP.GT.U32.AND P4, PT, R10, R75, PT ;  /* 0x0000004b0a00720c */ /* 0x000fe20003f84070 */
[--C-:B------:R-:W-:Y:S01]  /*17f0*/  @!P6 IMAD.IADD R70, R70, 0x1, -R10.reuse ;  /* 0x000000014646e824 */ /* 0x100fe200078e0a0a */
[----:B------:R-:W-:Y:S01]  /*1800*/  IABS R92, R248 ;  /* 0x000000f8005c7213 */ /* 0x000fe20000000000 */
[--C-:B------:R-:W-:Y:S01]  /*1810*/  @!P3 IMAD.IADD R71, R71, 0x1, -R10.reuse ;  /* 0x000000014747b824 */ /* 0x100fe200078e0a0a */
[----:B------:R-:W-:Y:S01]  /*1820*/  ISETP.GT.U32.AND P3, PT, R10, R63, PT ;  /* 0x0000003f0a00720c */ /* 0x000fe20003f64070 */
[----:B------:R-:W-:Y:S01]  /*1830*/  @!P5 IMAD.IADD R72, R72, 0x1, -R10 ;  /* 0x000000014848d824 */ /* 0x000fe200078e0a0a */
        /* <DEDUP_REMOVED lines=9> */
[----:B------:R-:W-:Y:S01]  /*18d0*/  @!P1 IMAD.IADD R67, R67, 0x1, -R10 ;  /* 0x0000000143439824 */ /* 0x000fe200078e0a0a */
[----:B------:R-:W-:Y:S01]  /*18e0*/  LOP3.LUT R247, R2, 0x46, RZ, 0xfc, !PT ;  /* 0x0000004602f77812 */ /* 0x000fe200078efcff */
[----:B------:R-:W-:Y:S01]  /*18f0*/  IMAD.MOV R16, RZ, RZ, -R16 ;  /* 0x000000ffff107224 */ /* 0x000fe200078e0a10 */
[C---:B------:R-:W-:Y:S01]  /*1900*/  ISETP.GT.U32.AND P1, PT, R10.reuse, R76, PT ;  /* 0x0000004c0a00720c */ /* 0x040fe20003f24070 */
[--C-:B------:R-:W-:Y:S01]  /*1910*/  @!P4 IMAD.IADD R75, R75, 0x1, -R10.reuse ;  /* 0x000000014b4bc824 */ /* 0x100fe200078e0a0a */
[C---:B------:R-:W-:Y:S01]  /*1920*/  ISETP.GT.U32.AND P4, PT, R10.reuse, R67, PT ;  /* 0x000000430a00720c */ /* 0x040fe20003f84070 */
[----:B------:R-:W-:Y:S01]  /*1930*/  IMAD R79, R10, R16, R79 ;  /* 0x000000100a4f7224 */ /* 0x000fe200078e024f */
[----:B------:R-:W-:Y:S01]  /*1940*/  LOP3.LUT R246, R2, 0x48, RZ, 0xfc, !PT ;  /* 0x0000004802f67812 */ /* 0x000fe200078efcff */
[--C-:B------:R-:W-:Y:S01]  /*1950*/  @!P3 IMAD.IADD R63, R63, 0x1, -R10.reuse ;  /* 0x000000013f3fb824 */ /* 0x100fe200078e0a0a */
[----:B------:R-:W-:Y:S01]  /*1960*/  ISETP.GT.U32.AND P3, PT, R10, R71, PT ;  /* 0x000000470a00720c */ /* 0x000fe20003f64070 */
[----:B------:R-:W-:Y:S01]  /*1970*/  @!P5 IMAD.IADD R64, R64, 0x1, -R10 ;  /* 0x000000014040d824 */ /* 0x000fe200078e0a0a */
[----:B------:R-:W-:Y:S01]  /*1980*/  ISETP.GT.U32.AND P5, PT, R10, R72, PT ;  /* 0x000000480a00720c */ /* 0x000fe20003fa4070 */
[C---:B------:R-:W-:Y:S01]  /*1990*/  IMAD.HI.U32 R12, R7.reuse, R80, RZ ;  /* 0x00000050070c7227 */ /* 0x040fe200078e00ff */
[----:B------:R-:W-:Y:S01]  /*19a0*/  LOP3.LUT R244, R2, 0x4c, RZ, 0xfc, !PT ;  /* 0x0000004c02f47812 */ /* 0x000fe200078efcff */
[----:B------:R-:W-:Y:S02]  /*19b0*/  STL [R1+0x528], R6 ;  /* 0x0005280601007387 */ /* 0x000fe40000100800 */
[----:B------:R-:W-:-:S04]  /*19c0*/  IMAD.HI.U32 R13, R7, R82, RZ ;  /* 0x00000052070d7227 */ /* 0x000fc800078e00ff */
[--C-:B------:R-:W-:Y:S01]  /*19d0*/  @!P2 IMAD.IADD R66, R66, 0x1, -R10.reuse ;  /* 0x000000014242a824 */ /* 0x100fe200078e0a0a */
[----:B------:R-:W-:Y:S01]  /*19e0*/  ISETP.GT.U32.AND P2, PT, R10, R74, PT ;  /* 0x0000004a0a00720c */ /* 0x000fe20003f44070 */
[----:B------:R-:W-:Y:S01]  /*19f0*/  @!P0 IMAD.IADD R70, R70, 0x1, -R10 ;  /* 0x0000000146468824 */ /* 0x000fe200078e0a0a */
[----:B------:R-:W-:Y:S01]  /*1a00*/  ISETP.GT.U32.AND P0, PT, R10, R79, PT ;  /* 0x0000004f0a00720c */ /* 0x000fe20003f04070 */
[----:B------:R-:W-:-:S04]  /*1a10*/  IMAD.HI.U32 R14, R7, R83, RZ ;  /* 0x00000053070e7227 */ /* 0x000fc800078e00ff */
[----:B------:R-:W-:Y:S02]  /*1a20*/  IMAD.MOV R17, RZ, RZ, -R12 ;  /* 0x000000ffff117224 */ /* 0x000fe400078e0a0c */
[----:B------:R-:W-:Y:S02]  /*1a30*/  @!P1 IMAD.IADD R76, R76, 0x1, -R10 ;  /* 0x000000014c4c9824 */ /* 0x000fe400078e0a0a */
[----:B------:R-:W-:-:S04]  /*1a40*/  IMAD.HI.U32 R15, R7, R84, RZ ;  /* 0x00000054070f7227 */ /* 0x000fc800078e00ff */
[--C-:B------:R-:W-:Y:S02]  /*1a50*/  @!P4 IMAD.IADD R67, R67, 0x1, -R10.reuse ;  /* 0x000000014343c824 */ /* 0x100fe400078e0a0a */
[--C-:B------:R-:W-:Y:S02]  /*1a60*/  @!P3 IMAD.IADD R71, R71, 0x1, -R10.reuse ;  /* 0x000000014747b824 */ /* 0x100fe400078e0a0a */
[----:B------:R-:W-:Y:S01]  /*1a70*/  @!P5 IMAD.IADD R72, R72, 0x1, -R10 ;  /* 0x000000014848d824 */ /* 0x000fe200078e0a0a */
[C---:B------:R-:W-:Y:S01]  /*1a80*/  ISETP.GT.U32.AND P6, PT, R10.reuse, R62, PT ;  /* 0x0000003e0a00720c */ /* 0x040fe20003fc4070 */
[----:B------:R-:W-:Y:S02]  /*1a90*/  IMAD.MOV R13, RZ, RZ, -R13 ;  /* 0x000000ffff0d7224 */ /* 0x000fe400078e0a0d */
[C---:B------:R-:W-:Y:S01]  /*1aa0*/  IMAD.HI.U32 R11, R7.reuse, R87, RZ ;  /* 0x00000057070b7227 */ /* 0x040fe200078e00ff */
[----:B------:R-:W-:Y:S01]  /*1ab0*/  IABS R94, R247 ;  /* 0x000000f7005e7213 */ /* 0x000fe20000000000 */
[----:B------:R1:W-:Y:S02]  /*1ac0*/  STL [R1+0xa3c], R188 ;  /* 0x000a3cbc01007387 */ /* 0x0003e40000100800 */
[----:B------:R-:W-:Y:S01]  /*1ad0*/  IMAD.HI.U32 R12, R7, R88, RZ ;  /* 0x00000058070c7227 */ /* 0x000fe200078e00ff */
[----:B------:R-:W-:-:S03]  /*1ae0*/  ISETP.GT.U32.AND P1, PT, R10, R68, PT ;  /* 0x000000440a00720c */ /* 0x000fc60003f24070 */
[----:B------:R-:W-:Y:S02]  /*1af0*/  IMAD.MOV R14, RZ, RZ, -R14 ;  /* 0x000000ffff0e7224 */ /* 0x000fe400078e0a0e */
[C---:B------:R-:W-:Y:S02]  /*1b00*/  IMAD R80, R10.reuse, R17, R80 ;  /* 0x000000110a507224 */ /* 0x040fe400078e0250 */
[C---:B------:R-:W-:Y:S01]  /*1b10*/  IMAD R82, R10.reuse, R13, R82 ;  /* 0x0000000d0a527224 */ /* 0x040fe200078e0252 */
[C---:B------:R-:W-:Y:S01]  /*1b20*/  ISETP.GT.U32.AND P4, PT, R10.reuse, R75, PT ;  /* 0x0000004b0a00720c */ /* 0x040fe20003f84070 */
[----:B------:R-:W-:Y:S02]  /*1b30*/  IMAD.MOV R17, RZ, RZ, -R12 ;  /* 0x000000ffff117224 */ /* 0x000fe400078e0a0c */
[C---:B------:R-:W-:Y:S01]  /*1b40*/  IMAD.HI.U32 R16, R7.reuse, R86, RZ ;  /* 0x0000005607107227 */ /* 0x040fe200078e00ff */
[C---:B------:R-:W-:Y:S01]  /*1b50*/  ISETP.GT.U32.AND P3, PT, R10.reuse, R80, PT ;  /* 0x000000500a00720c */ /* 0x040fe20003f64070 */
[----:B-1----:R-:W2:Y:S02]  /*1b60*/  LDL R188, [R1+0x594] ;  /* 0x0005940001bc7983 */ /* 0x002ea40000100800 */
[C---:B------:R-:W-:Y:S01]  /*1b70*/  IMAD R83, R10.reuse, R14, R83 ;  /* 0x0000000e0a537224 */ /* 0x040fe200078e0253 */
[C---:B------:R-:W-:Y:S01]  /*1b80*/  ISETP.GT.U32.AND P5, PT, R10.reuse, R82, PT ;  /* 0x000000520a00720c */ /* 0x040fe20003fa4070 */
[----:B------:R-:W-:Y:S01]  /*1b90*/  IMAD.MOV R15, RZ, RZ, -R15 ;  /* 0x000000ffff0f7224 */ /* 0x000fe200078e0a0f */
[----:B------:R-:W-:Y:S01]  /*1ba0*/  IABS R95, R246 ;  /* 0x000000f6005f7213 */ /* 0x000fe20000000000 */
[----:B------:R-:W-:Y:S01]  /*1bb0*/  IMAD R88, R10, R17, R88 ;  /* 0x000000110a587224 */ /* 0x000fe200078e0258 */
[----:B------:R-:W-:Y:S01]  /*1bc0*/  IABS R98, R244 ;  /* 0x000000f400627213 */ /* 0x000fe20000000000 */
[C---:B------:R-:W-:Y:S01]  /*1bd0*/  IMAD.HI.U32 R13, R7.reuse, R90, RZ ;  /* 0x0000005a070d7227 */ /* 0x040fe200078e00ff */
[----:B------:R-:W-:Y:S01]  /*1be0*/  LOP3.LUT R242, R2, 0x50, RZ, 0xfc, !PT ;  /* 0x0000005002f27812 */ /* 0x000fe200078efcff */
[----:B------:R1:W-:Y:S02]  /*1bf0*/  STL [R1+0xa40], R6 ;  /* 0x000a400601007387 */ /* 0x0003e40000100800 */
[----:B------:R-:W-:-:S04]  /*1c00*/  IMAD.HI.U32 R14, R7, R91, RZ ;  /* 0x0000005b070e7227 */ /* 0x000fc800078e00ff */
[----:B------:R-:W-:Y:S01]  /*1c10*/  @!P2 IMAD.IADD R74, R74, 0x1, -R10 ;  /* 0x000000014a4aa824 */ /* 0x000fe200078e0a0a */
[C---:B------:R-:W-:Y:S01]  /*1c20*/  ISETP.GT.U32.AND P2, PT, R10.reuse, R83, PT ;  /* 0x000000530a00720c */ /* 0x040fe20003f44070 */
[C---:B------:R-:W-:Y:S02]  /*1c30*/  IMAD R84, R10.reuse, R15, R84 ;  /* 0x0000000f0a547224 */ /* 0x040fe400078e0254 */
[----:B------:R-:W-:Y:S01]  /*1c40*/  @!P0 IMAD.IADD R79, R79, 0x1, -R10 ;  /* 0x000000014f4f8824 */ /* 0x000fe200078e0a0a */
[----:B------:R-:W-:Y:S01]  /*1c50*/  ISETP.GT.U32.AND P0, PT, R10, R88, PT ;  /* 0x000000580a00720c */ /* 0x000fe20003f04070 */
[----:B------:R-:W-:-:S04]  /*1c60*/  IMAD.HI.U32 R15, R7, R92, RZ ;  /* 0x0000005c070f7227 */ /* 0x000fc800078e00ff */
[----:B------:R-:W-:Y:S02]  /*1c70*/  IMAD.MOV R13, RZ, RZ, -R13 ;  /* 0x000000ffff0d7224 */ /* 0x000fe400078e0a0d */
[--C-:B------:R-:W-:Y:S02]  /*1c80*/  @!P1 IMAD.IADD R68, R68, 0x1, -R10.reuse ;  /* 0x0000000144449824 */ /* 0x100fe400078e0a0a */
[----:B------:R-:W-:Y:S02]  /*1c90*/  IMAD.MOV R11, RZ, RZ, -R11 ;  /* 0x000000ffff0b7224 */ /* 0x000fe400078e0a0b */
[--C-:B------:R-:W-:Y:S02]  /*1ca0*/  @!P4 IMAD.IADD R75, R75, 0x1, -R10.reuse ;  /* 0x000000014b4bc824 */ /* 0x100fe400078e0a0a */
[--C-:B------:R-:W-:Y:S02]  /*1cb0*/  @!P3 IMAD.IADD R80, R80, 0x1, -R10.reuse ;  /* 0x000000015050b824 */ /* 0x100fe400078e0a0a */
[----:B------:R-:W-:-:S02]  /*1cc0*/  @!P5 IMAD.IADD R82, R82, 0x1, -R10 ;  /* 0x000000015252d824 */ /* 0x000fc400078e0a0a */
[----:B------:R-:W-:Y:S02]  /*1cd0*/  IMAD.MOV R19, RZ, RZ, -R16 ;  /* 0x000000ffff137224 */ /* 0x000fe400078e0a10 */
[----:B------:R-:W-:Y:S02]  /*1ce0*/  @!P6 IMAD.IADD R62, R62, 0x1, -R10 ;  /* 0x000000013e3ee824 */ /* 0x000fe400078e0a0a */
[C---:B------:R-:W-:Y:S01]  /*1cf0*/  IMAD.HI.U32 R12, R7.reuse, R95, RZ ;  /* 0x0000005f070c7227 */ /* 0x040fe200078e00ff */
[----:B------:R-:W-:Y:S01]  /*1d00*/  LOP3.LUT R245, R2, 0x4a, RZ, 0xfc, !PT ;  /* 0x0000004a02f57812 */ /* 0x000fe200078efcff */
[----:B-1----:R-:W3:Y:S02]  /*1d10*/  LDL R6, [R1+0x598] ;  /* 0x0005980001067983 */ /* 0x002ee40000100800 */
[----:B------:R-:W-:Y:S01]  /*1d20*/  IMAD.MOV R14, RZ, RZ, -R14 ;  /* 0x000000ffff0e7224 */ /* 0x000fe200078e0a0e */
[C---:B------:R-:W-:Y:S01]  /*1d30*/  ISETP.GT.U32.AND P1, PT, R10.reuse, R76, PT ;  /* 0x0000004c0a00720c */ /* 0x040fe20003f24070 */
[----:B------:R-:W-:Y:S01]  /*1d40*/  IMAD.MOV R15, RZ, RZ, -R15 ;  /* 0x000000ffff0f7224 */ /* 0x000fe200078e0a0f */
[----:B------:R-:W-:Y:S01]  /*1d50*/  IABS R100, R242 ;  /* 0x000000f200647213 */ /* 0x000fe20000000000 */
[----:B------:R-:W-:Y:S01]  /*1d60*/  IMAD R90, R10, R13, R90 ;  /* 0x0000000d0a5a7224 */ /* 0x000fe200078e025a */
[----:B------:R-:W-:Y:S01]  /*1d70*/  LOP3.LUT R243, R2, 0x4e, RZ, 0xfc, !PT ;  /* 0x0000004e02f37812 */ /* 0x000fe200078efcff */
[C---:B------:R-:W-:Y:S01]  /*1d80*/  IMAD R91, R10.reuse, R14, R91 ;  /* 0x0000000e0a5b7224 */ /* 0x040fe200078e025b */
[C---:B------:R-:W-:Y:S01]  /*1d90*/  ISETP.GT.U32.AND P4, PT, R10.reuse, R84, PT ;  /* 0x000000540a00720c */ /* 0x040fe20003f84070 */
[C---:B------:R-:W-:Y:S01]  /*1da0*/  IMAD R92, R10.reuse, R15, R92 ;  /* 0x0000000f0a5c7224 */ /* 0x040fe200078e025c */
[C---:B------:R-:W-:Y:S01]  /*1db0*/  ISETP.GT.U32.AND P3, PT, R10.reuse, R90, PT ;  /* 0x0000005a0a00720c */ /* 0x040fe20003f64070 */
[C---:B------:R-:W-:Y:S01]  /*1dc0*/  IMAD R87, R10.reuse, R11, R87 ;  /* 0x0000000b0a577224 */ /* 0x040fe200078e0257 */
[C---:B------:R-:W-:Y:S01]  /*1dd0*/  ISETP.GT.U32.AND P5, PT, R10.reuse, R91, PT ;  /* 0x0000005b0a00720c */ /* 0x040fe20003fa4070 */
[----:B------:R-:W-:Y:S01]  /*1de0*/  IMAD.HI.U32 R11, R7, R94, RZ ;  /* 0x0000005e070b7227 */ /* 0x000fe200078e00ff */
[C---:B------:R-:W-:Y:S01]  /*1df0*/  ISETP.GT.U32.AND P6, PT, R10.reuse, R78, PT ;  /* 0x0000004e0a00720c */ /* 0x040fe20003fc4070 */
[----:B------:R-:W4:Y:S02]  /*1e00*/  LDL R0, [R1+0x590] ;  /* 0x0005900001007983 */ /* 0x000f240000100800 */
[--C-:B------:R-:W-:Y:S01]  /*1e10*/  @!P2 IMAD.IADD R83, R83, 0x1, -R10.reuse ;  /* 0x000000015353a824 */ /* 0x100fe200078e0a0a */
[----:B------:R-:W-:Y:S01]  /*1e20*/  ISETP.GT.U32.AND P2, PT, R10, R92, PT ;  /* 0x0000005c0a00720c */ /* 0x000fe20003f44070 */
[----:B------:R-:W-:Y:S01]  /*1e30*/  @!P0 IMAD.IADD R88, R88, 0x1, -R10 ;  /* 0x0000000158588824 */ /* 0x000fe200078e0a0a */
[C---:B------:R-:W-:Y:S01]  /*1e40*/  ISETP.GT.U32.AND P0, PT, R10.reuse, R80, PT ;  /* 0x000000500a00720c */ /* 0x040fe20003f04070 */
[----:B------:R-:W-:-:S02]  /*1e50*/  IMAD R86, R10, R19, R86 ;  /* 0x000000130a567224 */ /* 0x000fc400078e0256 */
[----:B------:R-:W-:Y:S02]  /*1e60*/  IMAD.MOV R11, RZ, RZ, -R11 ;  /* 0x000000ffff0b7224 */ /* 0x000fe400078e0a0b */
[----:B------:R-:W-:Y:S01]  /*1e70*/  @!P1 IMAD.IADD R76, R76, 0x1, -R10 ;  /* 0x000000014c4c9824 */ /* 0x000fe200078e0a0a */
[C---:B------:R-:W-:Y:S01]  /*1e80*/  ISETP.GT.U32.AND P1, PT, R10.reuse, R86, PT ;  /* 0x000000560a00720c */ /* 0x040fe20003f24070 */
[----:B------:R-:W-:Y:S02]  /*1e90*/  IMAD R94, R10, R11, R94 ;  /* 0x0000000b0a5e7224 */ /* 0x000fe400078e025e */
[--C-:B------:R-:W-:Y:S02]  /*1ea0*/  @!P4 IMAD.IADD R84, R84, 0x1, -R10.reuse ;  /* 0x000000015454c824 */ /* 0x100fe400078e0a0a */
[--C-:B------:R-:W-:Y:S01]  /*1eb0*/  @!P3 IMAD.IADD R90, R90, 0x1, -R10.reuse ;  /* 0x000000015a5ab824 */ /* 0x100fe200078e0a0a */
[C---:B------:R-:W-:Y:S01]  /*1ec0*/  ISETP.GT.U32.AND P4, PT, R10.reuse, R94, PT ;  /* 0x0000005e0a00720c */ /* 0x040fe20003f84070 */
[----:B------:R-:W-:Y:S01]  /*1ed0*/  @!P5 IMAD.IADD R91, R91, 0x1, -R10 ;  /* 0x000000015b5bd824 */ /* 0x000fe200078e0a0a */
[C---:B------:R-:W-:Y:S01]  /*1ee0*/  ISETP.GT.U32.AND P3, PT, R10.reuse, R82, PT ;  /* 0x000000520a00720c */ /* 0x040fe20003f64070 */
[----:B------:R-:W-:Y:S01]  /*1ef0*/  IMAD.MOV R12, RZ, RZ, -R12 ;  /* 0x000000ffff0c7224 */ /* 0x000fe200078e0a0c */
[----:B------:R-:W-:Y:S01]  /*1f00*/  ISETP.GT.U32.AND P5, PT, R10, R83, PT ;  /* 0x000000530a00720c */ /* 0x000fe20003fa4070 */
[--C-:B------:R-:W-:Y:S01]  /*1f10*/  @!P2 IMAD.IADD R92, R92, 0x1, -R10.reuse ;  /* 0x000000015c5ca824 */ /* 0x100fe200078e0a0a */
[----:B------:R-:W-:Y:S01]  /*1f20*/  ISETP.GT.U32.AND P2, PT, R10, R84, PT ;  /* 0x000000540a00720c */ /* 0x000fe20003f44070 */
[----:B------:R-:W-:Y:S01]  /*1f30*/  @!P0 IMAD.IADD R80, R80, 0x1, -R10 ;  /* 0x0000000150508824 */ /* 0x000fe200078e0a0a */
[C---:B------:R-:W-:Y:S01]  /*1f40*/  ISETP.GT.U32.AND P0, PT, R10.reuse, R88, PT ;  /* 0x000000580a00720c */ /* 0x040fe20003f04070 */
[----:B------:R-:W-:-:S02]  /*1f50*/  IMAD R95, R10, R12, R95 ;  /* 0x0000000c0a5f7224 */ /* 0x000fc400078e025f */
[--C-:B------:R-:W-:Y:S01]  /*1f60*/  @!P6 IMAD.IADD R78, R78, 0x1, -R10.reuse ;  /* 0x000000014e4ee824 */ /* 0x100fe200078e0a0a */
[----:B------:R-:W-:Y:S01]  /*1f70*/  ISETP.GT.U32.AND P6, PT, R10, R87, PT ;  /* 0x000000570a00720c */ /* 0x000fe20003fc4070 */
[C---:B------:R-:W-:Y:S01]  /*1f80*/  IMAD.HI.U32 R14, R7.reuse, R98, RZ ;  /* 0x00000062070e7227 */ /* 0x040fe200078e00ff */
[----:B------:R-:W-:Y:S02]  /*1f90*/  IABS R96, R245 ;  /* 0x000000f500607213 */ /* 0x000fe40000000000 */
[----:B------:R-:W-:Y:S01]  /*1fa0*/  LOP3.LUT R241, R2, 0x52, RZ, 0xfc, !PT ;  /* 0x0000005202f17812 */ /* 0x000fe200078efcff */
[----:B------:R-:W-:Y:S01]  /*1fb0*/  @!P1 IMAD.IADD R86, R86, 0x1, -R10 ;  /* 0x0000000156569824 */ /* 0x000fe200078e0a0a */
[----:B------:R-:W-:Y:S01]  /*1fc0*/  ISETP.GT.U32.AND P1, PT, R10, R95, PT ;  /* 0x0000005f0a00720c */ /* 0x000fe20003f24070 */
[----:B------:R-:W-:Y:S01]  /*1fd0*/  IMAD.MOV R17, RZ, RZ, -R14 ;  /* 0x000000ffff117224 */ /* 0x000fe200078e0a0e */
[----:B------:R-:W-:Y:S01]  /*1fe0*/  IABS R99, R243 ;  /* 0x000000f300637213 */ /* 0x000fe20000000000 */
[----:B------:R-:W-:Y:S01]  /*1ff0*/  IMAD.HI.U32 R11, R7, R100, RZ ;  /* 0x00000064070b7227 */ /* 0x000fe200078e00ff */
[----:B------:R-:W-:-:S02]  /*2000*/  LOP3.LUT R237, R2, 0x5a, RZ, 0xfc, !PT ;  /* 0x0000005a02ed7812 */ /* 0x000fc400078efcff */
[----:B------:R-:W-:Y:S01]  /*2010*/  LOP3.LUT R240, R2, 0x54, RZ, 0xfc, !PT ;  /* 0x0000005402f07812 */ /* 0x000fe200078efcff */
[----:B------:R-:W-:Y:S01]  /*2020*/  IMAD.HI.U32 R13, R7, R96, RZ ;  /* 0x00000060070d7227 */ /* 0x000fe200078e00ff */
[----:B------:R-:W-:-:S03]  /*2030*/  IABS R102, R241 ;  /* 0x000000f100667213 */ /* 0x000fc60000000000 */
[----:B------:R-:W-:Y:S01]  /*2040*/  @!P4 IMAD.IADD R94, R94, 0x1, -R10 ;  /* 0x000000015e5ec824 */ /* 0x000fe200078e0a0a */
[C---:B------:R-:W-:Y:S01]  /*2050*/  ISETP.GT.U32.AND P4, PT, R10.reuse, R86, PT ;  /* 0x000000560a00720c */ /* 0x040fe20003f84070 */
[----:B------:R-:W-:Y:S01]  /*2060*/  IMAD R98, R10, R17, R98 ;  /* 0x000000110a627224 */ /* 0x000fe200078e0262 */
[----:B------:R-:W-:Y:S01]  /*2070*/  IABS R107, R237 ;  /* 0x000000ed006b7213 */ /* 0x000fe20000000000 */
[--C-:B------:R-:W-:Y:S01]  /*2080*/  @!P3 IMAD.IADD R82, R82, 0x1, -R10.reuse ;  /* 0x000000015252b824 */ /* 0x100fe200078e0a0a */
[C---:B------:R-:W-:Y:S01]  /*2090*/  ISETP.GT.U32.AND P3, PT, R10.reuse, R90, PT ;  /* 0x0000005a0a00720c */ /* 0x040fe20003f64070 */
[----:B------:R-:W-:Y:S01]  /*20a0*/  @!P5 IMAD.IADD R83, R83, 0x1, -R10 ;  /* 0x000000015353d824 */ /* 0x000fe200078e0a0a */
[----:B------:R-:W-:Y:S01]  /*20b0*/  ISETP.GT.U32.AND P5, PT, R10, R91, PT ;  /* 0x0000005b0a00720c */ /* 0x000fe20003fa4070 */
[----:B------:R-:W-:Y:S01]  /*20c0*/  IMAD.MOV R11, RZ, RZ, -R11 ;  /* 0x000000ffff0b7224 */ /* 0x000fe200078e0a0b */
[----:B------:R-:W-:Y:S01]  /*20d0*/  IABS R103, R240 ;  /* 0x000000f000677213 */ /* 0x000fe20000000000 */
[----:B------:R-:W-:Y:S01]  /*20e0*/  IMAD.HI.U32 R15, R7, R99, RZ ;  /* 0x00000063070f7227 */ /* 0x000fe200078e00ff */
[----:B------:R-:W-:-:S03]  /*20f0*/  LOP3.LUT R239, R2, 0x56, RZ, 0xfc, !PT ;  /* 0x0000005602ef7812 */ /* 0x000fc600078efcff */
[----:B------:R-:W-:Y:S02]  /*2100*/  IMAD.MOV R13, RZ, RZ, -R13 ;  /* 0x000000ffff0d7224 */ /* 0x000fe400078e0a0d */
[--C-:B------:R-:W-:Y:S01]  /*2110*/  @!P2 IMAD.IADD R84, R84, 0x1, -R10.reuse ;  /* 0x000000015454a824 */ /* 0x100fe200078e0a0a */
[----:B------:R-:W-:Y:S01]  /*2120*/  ISETP.GT.U32.AND P2, PT, R10, R92, PT ;  /* 0x0000005c0a00720c */ /* 0x000fe20003f44070 */
[----:B------:R-:W-:Y:S01]  /*2130*/  @!P0 IMAD.IADD R88, R88, 0x1, -R10 ;  /* 0x0000000158588824 */ /* 0x000fe200078e0a0a */
[----:B------:R-:W-:Y:S01]  /*2140*/  ISETP.GT.U32.AND P0, PT, R10, R98, PT ;  /* 0x000000620a00720c */ /* 0x000fe20003f04070 */
[----:B------:R-:W-:Y:S01]  /*2150*/  IMAD.HI.U32 R12, R7, R102, RZ ;  /* 0x00000066070c7227 */ /* 0x000fe200078e00ff */
[----:B------:R-:W-:-:S03]  /*2160*/  LOP3.LUT R236, R2, 0x5c, RZ, 0xfc, !PT ;  /* 0x0000005c02ec7812 */ /* 0x000fc600078efcff */
[----:B------:R-:W-:Y:S02]  /*2170*/  IMAD R100, R10, R11, R100 ;  /* 0x0000000b0a647224 */ /* 0x000fe400078e0264 */
[----:B------:R-:W-:Y:S01]  /*2180*/  @!P6 IMAD.IADD R87, R87, 0x1, -R10 ;  /* 0x000000015757e824 */ /* 0x000fe200078e0a0a */
[----:B------:R-:W-:Y:S01]  /*2190*/  LOP3.LUT R235, R2, 0x5e, RZ, 0xfc, !PT ;  /* 0x0000005e02eb7812 */ /* 0x000fe200078efcff */
[----:B------:R-:W-:Y:S02]  /*21a0*/  IMAD.MOV R15, RZ, RZ, -R15 ;  /* 0x000000ffff0f7224 */ /* 0x000fe400078e0a0f */
[----:B------:R-:W-:Y:S02]  /*21b0*/  IMAD R96, R10, R13, R96 ;  /* 0x0000000d0a607224 */ /* 0x000fe400078e0260 */
[----:B------:R-:W-:Y:S01]  /*21c0*/  IMAD.HI.U32 R11, R7, R107, RZ ;  /* 0x0000006b070b7227 */ /* 0x000fe200078e00ff */
[----:B------:R-:W-:-:S03]  /*21d0*/  IABS R104, R239 ;  /* 0x000000ef00687213 */ /* 0x000fc60000000000 */
[----:B------:R-:W-:Y:S01]  /*21e0*/  IMAD.HI.U32 R13, R7, R103, RZ ;  /* 0x00000067070d7227 */ /* 0x000fe200078e00ff */
[----:B------:R-:W-:Y:S02]  /*21f0*/  LOP3.LUT R234, R2, 0x60, RZ, 0xfc, !PT ;  /* 0x0000006002ea7812 */ /* 0x000fe400078efcff */
[C---:B------:R-:W-:Y:S01]  /*2200*/  ISETP.GT.U32.AND P6, PT, R10.reuse, R79, PT ;  /* 0x0000004f0a00720c */ /* 0x040fe20003fc4070 */
[----:B------:R-:W-:Y:S02]  /*2210*/  IMAD.MOV R17, RZ, RZ, -R12 ;  /* 0x000000ffff117224 */ /* 0x000fe400078e0a0c */
[----:B------:R-:W-:Y:S01]  /*2220*/  @!P1 IMAD.IADD R95, R95, 0x1, -R10 ;  /* 0x000000015f5f9824 */ /* 0x000fe200078e0a0a */
[C---:B------:R-:W-:Y:S01]  /*2230*/  ISETP.GT.U32.AND P1, PT, R10.reuse, R87, PT ;  /* 0x000000570a00720c */ /* 0x040fe20003f24070 */
[----:B------:R-:W-:Y:S01]  /*2240*/  IMAD R99, R10, R15, R99 ;  /* 0x0000000f0a637224 */ /* 0x000fe200078e0263 */
[----:B------:R-:W-:Y:S01]  /*2250*/  LOP3.LUT R238, R2, 0x58, RZ, 0xfc, !PT ;  /* 0x0000005802ee7812 */ /* 0x000fe200078efcff */
[----:B------:R-:W-:Y:S01]  /*2260*/  IMAD.MOV R11, RZ, RZ, -R11 ;  /* 0x000000ffff0b7224 */ /* 0x000fe200078e0a0b */
[----:B------:R-:W-:Y:S01]  /*2270*/  IABS R108, R236 ;  /* 0x000000ec006c7213 */ /* 0x000fe20000000000 */
[----:B------:R-:W-:Y:S01]  /*2280*/  IMAD.MOV R13, RZ, RZ, -R13 ;  /* 0x000000ffff0d7224 */ /* 0x000fe200078e0a0d */
[----:B------:R-:W-:Y:S01]  /*2290*/  IABS R110, R235 ;  /* 0x000000eb006e7213 */ /* 0x000fe20000000000 */
[----:B------:R-:W-:Y:S01]  /*22a0*/  IMAD R102, R10, R17, R102 ;  /* 0x000000110a667224 */ /* 0x000fe200078e0266 */
[----:B------:R-:W-:Y:S01]  /*22b0*/  IABS R111, R234 ;  /* 0x000000ea006f7213 */ /* 0x000fe20000000000 */
[----:B------:R-:W-:Y:S01]  /*22c0*/  @!P4 IMAD.IADD R86, R86, 0x1, -R10 ;  /* 0x000000015656c824 */ /* 0x000fe200078e0a0a */
[----:B------:R-:W-:Y:S01]  /*22d0*/  ISETP.GT.U32.AND P4, PT, R10, R94, PT ;  /* 0x0000005e0a00720c */ /* 0x000fe20003f84070 */
[----:B------:R-:W-:Y:S01]  /*22e0*/  IMAD.HI.U32 R14, R7, R104, RZ ;  /* 0x00000068070e7227 */ /* 0x000fe200078e00ff */
[----:B------:R-:W-:-:S03]  /*22f0*/  IABS R106, R238 ;  /* 0x000000ee006a7213 */ /* 0x000fc60000000000 */
[----:B------:R-:W-:Y:S02]  /*2300*/  IMAD R107, R10, R11, R107 ;  /* 0x0000000b0a6b7224 */ /* 0x000fe400078e026b */
[--C-:B------:R-:W-:Y:S01]  /*2310*/  @!P3 IMAD.IADD R90, R90, 0x1, -R10.reuse ;  /* 0x000000015a5ab824 */ /* 0x100fe200078e0a0a */
[C---:B------:R-:W-:Y:S01]  /*2320*/  ISETP.GT.U32.AND P3, PT, R10.reuse, R99, PT ;  /* 0x000000630a00720c */ /* 0x040fe20003f64070 */
[----:B------:R-:W-:Y:S01]  /*2330*/  @!P5 IMAD.IADD R91, R91, 0x1, -R10 ;  /* 0x000000015b5bd824 */ /* 0x000fe200078e0a0a */
[C---:B------:R-:W-:Y:S01]  /*2340*/  ISETP.GT.U32.AND P5, PT, R10.reuse, R100, PT ;  /* 0x000000640a00720c */ /* 0x040fe20003fa4070 */
[----:B------:R-:W-:Y:S02]  /*2350*/  IMAD R103, R10, R13, R103 ;  /* 0x0000000d0a677224 */ /* 0x000fe400078e0267 */
[----:B------:R-:W-:-:S04]  /*2360*/  IMAD.HI.U32 R12, R7, R108, RZ ;  /* 0x0000006c070c7227 */ /* 0x000fc800078e00ff */
[----:B------:R-:W-:Y:S01]  /*2370*/  IMAD.HI.U32 R13, R7, R110, RZ ;  /* 0x0000006e070d7227 */ /* 0x000fe200078e00ff */
[----:B------:R-:W-:-:S03]  /*2380*/  LOP3.LUT R233, R2, 0x62, RZ, 0xfc, !PT ;  /* 0x0000006202e97812 */ /* 0x000fc600078efcff */
[----:B------:R-:W-:Y:S01]  /*2390*/  @!P2 IMAD.IADD R92, R92, 0x1, -R10 ;  /* 0x000000015c5ca824 */ /* 0x000fe200078e0a0a */
[----:B------:R-:W-:Y:S01]  /*23a0*/  ISETP.GT.U32.AND P2, PT, R10, R102, PT ;  /* 0x000000660a00720c */ /* 0x000fe20003f44070 */
[----:B------:R-:W-:Y:S02]  /*23b0*/  IMAD.MOV R19, RZ, RZ, -R14 ;  /* 0x000000ffff137224 */ /* 0x000fe400078e0a0e */
[----:B------:R-:W-:Y:S01]  /*23c0*/  @!P0 IMAD.IADD R98, R98, 0x1, -R10 ;  /* 0x0000000162628824 */ /* 0x000fe200078e0a0a */
[----:B------:R-:W-:Y:S01]  /*23d0*/  ISETP.GT.U32.AND P0, PT, R10, R107, PT ;  /* 0x0000006b0a00720c */ /* 0x000fe20003f04070 */
[----:B------:R-:W-:-:S04]  /*23e0*/  IMAD.HI.U32 R14, R7, R111, RZ ;  /* 0x0000006f070e7227 */ /* 0x000fc800078e00ff */
[----:B------:R-:W-:-:S04]  /*23f0*/  IMAD.HI.U32 R15, R7, R106, RZ ;  /* 0x0000006a070f7227 */ /* 0x000fc800078e00ff */
[----:B------:R-:W-:Y:S02]  /*2400*/  IMAD.MOV R17, RZ, RZ, -R12 ;  /* 0x000000ffff117224 */ /* 0x000fe400078e0a0c */
[----:B------:R-:W-:Y:S01]  /*2410*/  IMAD.MOV R13, RZ, RZ, -R13 ;  /* 0x000000ffff0d7224 */ /* 0x000fe200078e0a0d */
[----:B------:R-:W-:Y:S01]  /*2420*/  IABS R112, R233 ;  /* 0x000000e900707213 */ /* 0x000fe20000000000 */
[----:B------:R-:W-:Y:S02]  /*2430*/  IMAD.MOV R14, RZ, RZ, -R14 ;  /* 0x000000ffff0e7224 */ /* 0x000fe400078e0a0e */
[--C-:B------:R-:W-:Y:S01]  /*2440*/  @!P6 IMAD.IADD R79, R79, 0x1, -R10.reuse ;  /* 0x000000014f4fe824 */ /* 0x100fe200078e0a0a */
[C---:B------:R-:W-:Y:S01]  /*2450*/  ISETP.GT.U32.AND P6, PT, R10.reuse, R95, PT ;  /* 0x0000005f0a00720c */ /* 0x040fe20003fc4070 */
[----:B------:R-:W-:Y:S01]  /*2460*/  @!P1 IMAD.IADD R87, R87, 0x1, -R10 ;  /* 0x0000000157579824 */ /* 0x000fe200078e0a0a */
[----:B------:R-:W-:Y:S01]  /*2470*/  ISETP.GT.U32.AND P1, PT, R10, R96, PT ;  /* 0x000000600a00720c */ /* 0x000fe20003f24070 */
[----:B------:R-:W-:-:S02]  /*2480*/  IMAD.MOV R15, RZ, RZ, -R15 ;  /* 0x000000ffff0f7224 */ /* 0x000fc400078e0a0f */
[C---:B------:R-:W-:Y:S02]  /*2490*/  IMAD R108, R10.reuse, R17, R108 ;  /* 0x000000110a6c7224 */ /* 0x040fe400078e026c */
[C---:B------:R-:W-:Y:S02]  /*24a0*/  IMAD R110, R10.reuse, R13, R110 ;  /* 0x0000000d0a6e7224 */ /* 0x040fe400078e026e */
[----:B------:R-:W-:Y:S02]  /*24b0*/  IMAD R111, R10, R14, R111 ;  /* 0x0000000e0a6f7224 */ /* 0x000fe400078e026f */
[----:B------:R-:W-:Y:S01]  /*24c0*/  @!P4 IMAD.IADD R94, R94, 0x1, -R10 ;  /* 0x000000015e5ec824 */ /* 0x000fe200078e0a0a */
[C---:B------:R-:W-:Y:S01]  /*24d0*/  ISETP.GT.U32.AND P4, PT, R10.reuse, R103, PT ;  /* 0x000000670a00720c */ /* 0x040fe20003f84070 */
[C---:B------:R-:W-:Y:S02]  /*24e0*/  IMAD R106, R10.reuse, R15, R106 ;  /* 0x0000000f0a6a7224 */ /* 0x040fe400078e026a */
[--C-:B------:R-:W-:Y:S01]  /*24f0*/  @!P3 IMAD.IADD R99, R99, 0x1, -R10.reuse ;  /* 0x000000016363b824 */ /* 0x100fe200078e0a0a */
[----:B------:R-:W-:Y:S01]  /*2500*/  ISETP.GT.U32.AND P3, PT, R10, R108, PT ;  /* 0x0000006c0a00720c */ /* 0x000fe20003f64070 */
[----:B------:R-:W-:Y:S01]  /*2510*/  @!P5 IMAD.IADD R100, R100, 0x1, -R10 ;  /* 0x000000016464d824 */ /* 0x000fe200078e0a0a */
[----:B------:R-:W-:Y:S01]  /*2520*/  ISETP.GT.U32.AND P5, PT, R10, R110, PT ;  /* 0x0000006e0a00720c */ /* 0x000fe20003fa4070 */
[----:B------:R-:W-:-:S04]  /*2530*/  IMAD.HI.U32 R15, R7, R112, RZ ;  /* 0x00000070070f7227 */ /* 0x000fc800078e00ff */
[--C-:B------:R-:W-:Y:S01]  /*2540*/  @!P2 IMAD.IADD R102, R102, 0x1, -R10.reuse ;  /* 0x000000016666a824 */ /* 0x100fe200078e0a0a */
[C---:B------:R-:W-:Y:S01]  /*2550*/  ISETP.GT.U32.AND P2, PT, R10.reuse, R111, PT ;  /* 0x0000006f0a00720c */ /* 0x040fe20003f44070 */
[----:B------:R-:W-:Y:S01]  /*2560*/  @!P0 IMAD.IADD R107, R107, 0x1, -R10 ;  /* 0x000000016b6b8824 */ /* 0x000fe200078e0a0a */
[C---:B------:R-:W-:Y:S01]  /*2570*/  ISETP.GT.U32.AND P0, PT, R10.reuse, R99, PT ;  /* 0x000000630a00720c */ /* 0x040fe20003f04070 */
[C---:B------:R-:W-:Y:S02]  /*2580*/  IMAD R104, R10.reuse, R19, R104 ;  /* 0x000000130a687224 */ /* 0x040fe400078e0268 */
[----:B------:R-:W-:Y:S02]  /*2590*/  IMAD.MOV R15, RZ, RZ, -R15 ;  /* 0x000000ffff0f7224 */ /* 0x000fe400078e0a0f */
[----:B------:R-:W-:Y:S01]  /*25a0*/  @!P6 IMAD.IADD R95, R95, 0x1, -R10 ;  /* 0x000000015f5fe824 */ /* 0x000fe200078e0a0a */
[C---:B------:R-:W-:Y:S01]  /*25b0*/  ISETP.GT.U32.AND P6, PT, R10.reuse, R104, PT ;  /* 0x000000680a00720c */ /* 0x040fe20003fc4070 */
[----:B------:R-:W-:-:S02]  /*25c0*/  IMAD R112, R10, R15, R112 ;  /* 0x0000000f0a707224 */ /* 0x000fc400078e0270 */
[--C-:B------:R-:W-:Y:S01]  /*25d0*/  @!P1 IMAD.IADD R96, R96, 0x1, -R10.reuse ;  /* 0x0000000160609824 */ /* 0x100fe200078e0a0a */
[----:B------:R-:W-:Y:S02]  /*25e0*/  ISETP.GT.U32.AND P1, PT, R10, R106, PT ;  /* 0x0000006a0a00720c */ /* 0x000fe40003f24070 */
[----:B------:R-:W-:Y:S01]  /*25f0*/  LOP3.LUT R230, R2, 0x68, RZ, 0xfc, !PT ;  /* 0x0000006802e67812 */ /* 0x000fe200078efcff */
[--C-:B------:R-:W-:Y:S01]  /*2600*/  @!P4 IMAD.IADD R103, R103, 0x1, -R10.reuse ;  /* 0x000000016767c824 */ /* 0x100fe200078e0a0a */
[----:B------:R-:W-:Y:S01]  /*2610*/  ISETP.GT.U32.AND P4, PT, R10, R112, PT ;  /* 0x000000700a00720c */ /* 0x000fe20003f84070 */
[--C-:B------:R-:W-:Y:S01]  /*2620*/  @!P3 IMAD.IADD R108, R108, 0x1, -R10.reuse ;  /* 0x000000016c6cb824 */ /* 0x100fe200078e0a0a */
[----:B------:R-:W-:Y:S01]  /*2630*/  LOP3.LUT R232, R2, 0x64, RZ, 0xfc, !PT ;  /* 0x0000006402e87812 */ /* 0x000fe200078efcff */
[----:B------:R-:W-:Y:S01]  /*2640*/  @!P5 IMAD.IADD R110, R110, 0x1, -R10 ;  /* 0x000000016e6ed824 */ /* 0x000fe200078e0a0a */
[----:B------:R-:W-:Y:S02]  /*2650*/  IABS R116, R230 ;  /* 0x000000e600747213 */ /* 0x000fe40000000000 */
[----:B------:R-:W-:-:S02]  /*2660*/  ISETP.GT.U32.AND P3, PT, R10, R100, PT ;  /* 0x000000640a00720c */ /* 0x000fc40003f64070 */
[----:B------:R-:W-:Y:S01]  /*2670*/  ISETP.GT.U32.AND P5, PT, R10, R102, PT ;  /* 0x000000660a00720c */ /* 0x000fe20003fa4070 */
[--C-:B------:R-:W-:Y:S01]  /*2680*/  @!P2 IMAD.IADD R111, R111, 0x1, -R10.reuse ;  /* 0x000000016f6fa824 */ /* 0x100fe200078e0a0a */
[----:B------:R-:W-:Y:S01]  /*2690*/  LOP3.LUT R228, R2, 0x6c, RZ, 0xfc, !PT ;  /* 0x0000006c02e47812 */ /* 0x000fe200078efcff */
[----:B------:R-:W-:Y:S01]  /*26a0*/  @!P0 IMAD.IADD R99, R99, 0x1, -R10 ;  /* 0x0000000163638824 */ /* 0x000fe200078e0a0a */
[C---:B------:R-:W-:Y:S01]  /*26b0*/  ISETP.GT.U32.AND P2, PT, R10.reuse, R103, PT ;  /* 0x000000670a00720c */ /* 0x040fe20003f44070 */
[----:B------:R-:W-:Y:S01]  /*26c0*/  IMAD.HI.U32 R13, R7, R116, RZ ;  /* 0x00000074070d7227 */ /* 0x000fe200078e00ff */
[----:B------:R-:W-:Y:S02]  /*26d0*/  IABS R114, R232 ;  /* 0x000000e800727213 */ /* 0x000fe40000000000 */
[----:B------:R-:W-:Y:S02]  /*26e0*/  ISETP.GT.U32.AND P0, PT, R10, R107, PT ;  /* 0x0000006b0a00720c */ /* 0x000fe40003f04070 */
[----:B------:R-:W-:-:S02]  /*26f0*/  IABS R119, R228 ;  /* 0x000000e400777213 */ /* 0x000fc40000000000 */
[C---:B------:R-:W-:Y:S02]  /*2700*/  LOP3.LUT R231, R2.reuse, 0x66, RZ, 0xfc, !PT ;  /* 0x0000006602e77812 */ /* 0x040fe400078efcff */
[----:B------:R-:W-:Y:S01]  /*2710*/  LOP3.LUT R229, R2, 0x6a, RZ, 0xfc, !PT ;  /* 0x0000006a02e57812 */ /* 0x000fe200078efcff */
[--C-:B------:R-:W-:Y:S01]  /*2720*/  @!P6 IMAD.IADD R104, R104, 0x1, -R10.reuse ;  /* 0x000000016868e824 */ /* 0x100fe200078e0a0a */
[----:B------:R-:W-:Y:S01]  /*2730*/  LOP3.LUT R227, R2, 0x6e, RZ, 0xfc, !PT ;  /* 0x0000006e02e37812 */ /* 0x000fe200078efcff */
[----:B------:R-:W-:Y:S01]  /*2740*/  @!P1 IMAD.IADD R106, R106, 0x1, -R10 ;  /* 0x000000016a6a9824 */ /* 0x000fe200078e0a0a */
[----:B------:R-:W-:Y:S01]  /*2750*/  ISETP.GT.U32.AND P1, PT, R10, R98, PT ;  /* 0x000000620a00720c */ /* 0x000fe20003f24070 */
[C---:B------:R-:W-:Y:S01]  /*2760*/  IMAD.HI.U32 R11, R7.reuse, R114, RZ ;  /* 0x00000072070b7227 */ /* 0x040fe200078e00ff */
[----:B------:R-:W-:Y:S02]  /*2770*/  IABS R115, R231 ;  /* 0x000000e700737213 */ /* 0x000fe40000000000 */
[----:B------:R-:W-:Y:S01]  /*2780*/  IABS R118, R229 ;  /* 0x000000e500767213 */ /* 0x000fe20000000000 */
[----:B------:R-:W-:Y:S01]  /*2790*/  IMAD.MOV R13, RZ, RZ, -R13 ;  /* 0x000000ffff0d7224 */ /* 0x000fe200078e0a0d */
[----:B------:R-:W-:Y:S01]  /*27a0*/  LOP3.LUT R223, R2, 0x76, RZ, 0xfc, !PT ;  /* 0x0000007602df7812 */ /* 0x000fe200078efcff */
[----:B------:R-:W-:Y:S01]  /*27b0*/  IMAD.HI.U32 R15, R7, R119, RZ ;  /* 0x00000077070f7227 */ /* 0x000fe200078e00ff */
[----:B------:R-:W-:-:S02]  /*27c0*/  IABS R120, R227 ;  /* 0x000000e300787213 */ /* 0x000fc40000000000 */
[----:B------:R-:W-:Y:S01]  /*27d0*/  ISETP.GT.U32.AND P6, PT, R10, R96, PT ;  /* 0x000000600a00720c */ /* 0x000fe20003fc4070 */
[----:B------:R-:W-:Y:S01]  /*27e0*/  @!P4 IMAD.IADD R112, R112, 0x1, -R10 ;  /* 0x000000017070c824 */ /* 0x000fe200078e0a0a */
[----:B------:R-:W-:Y:S01]  /*27f0*/  ISETP.GT.U32.AND P4, PT, R10, R104, PT ;  /* 0x000000680a00720c */ /* 0x000fe20003f84070 */
[----:B------:R-:W-:Y:S01]  /*2800*/  IMAD.MOV R11, RZ, RZ, -R11 ;  /* 0x000000ffff0b7224 */ /* 0x000fe200078e0a0b */
[----:B------:R-:W-:Y:S01]  /*2810*/  LOP3.LUT R225, R2, 0x72, RZ, 0xfc, !PT ;  /* 0x0000007202e17812 */ /* 0x000fe200078efcff */
[----:B------:R-:W-:Y:S01]  /*2820*/  IMAD R116, R10, R13, R116 ;  /* 0x0000000d0a747224 */ /* 0x000fe200078e0274 */
[----:B------:R-:W-:Y:S01]  /*2830*/  IABS R126, R223 ;  /* 0x000000df007e7213 */ /* 0x000fe20000000000 */
[--C-:B------:R-:W-:Y:S01]  /*2840*/  @!P3 IMAD.IADD R100, R100, 0x1, -R10.reuse ;  /* 0x000000016464b824 */ /* 0x100fe200078e0a0a */
[----:B------:R-:W-:Y:S01]  /*2850*/  ISETP.GT.U32.AND P3, PT, R10, R108, PT ;  /* 0x0000006c0a00720c */ /* 0x000fe20003f64070 */
[----:B------:R-:W-:Y:S01]  /*2860*/  @!P5 IMAD.IADD R102, R102, 0x1, -R10 ;  /* 0x000000016666d824 */ /* 0x000fe200078e0a0a */
[----:B------:R-:W-:Y:S01]  /*2870*/  ISETP.GT.U32.AND P5, PT, R10, R110, PT ;  /* 0x0000006e0a00720c */ /* 0x000fe20003fa4070 */
[----:B------:R-:W-:Y:S01]  /*2880*/  IMAD.MOV R15, RZ, RZ, -R15 ;  /* 0x000000ffff0f7224 */ /* 0x000fe200078e0a0f */
[----:B------:R-:W-:Y:S01]  /*2890*/  LOP3.LUT R226, R2, 0x70, RZ, 0xfc, !PT ;  /* 0x0000007002e27812 */ /* 0x000fe200078efcff */
[----:B------:R-:W-:Y:S01]  /*28a0*/  IMAD.HI.U32 R12, R7, R115, RZ ;  /* 0x00000073070c7227 */ /* 0x000fe200078e00ff */
[----:B------:R-:W-:-:S03]  /*28b0*/  IABS R123, R225 ;  /* 0x000000e1007b7213 */ /* 0x000fc60000000000 */
[----:B------:R-:W-:Y:S01]  /*28c0*/  IMAD.HI.U32 R14, R7, R118, RZ ;  /* 0x00000076070e7227 */ /* 0x000fe200078e00ff */
[----:B------:R-:W-:-:S03]  /*28d0*/  IABS R122, R226 ;  /* 0x000000e2007a7213 */ /* 0x000fc60000000000 */
[----:B------:R-:W-:Y:S01]  /*28e0*/  @!P2 IMAD.IADD R103, R103, 0x1, -R10 ;  /* 0x000000016767a824 */ /* 0x000fe200078e0a0a */
[C---:B------:R-:W-:Y:S01]  /*28f0*/  ISETP.GT.U32.AND P2, PT, R10.reuse, R111, PT ;  /* 0x0000006f0a00720c */ /* 0x040fe20003f44070 */
[C---:B------:R-:W-:Y:S02]  /*2900*/  IMAD R114, R10.reuse, R11, R114 ;  /* 0x0000000b0a727224 */ /* 0x040fe400078e0272 */
[----:B------:R-:W-:Y:S01]  /*2910*/  @!P0 IMAD.IADD R107, R107, 0x1, -R10 ;  /* 0x000000016b6b8824 */ /* 0x000fe200078e0a0a */
[C---:B------:R-:W-:Y:S01]  /*2920*/  ISETP.GT.U32.AND P0, PT, R10.reuse, R116, PT ;  /* 0x000000740a00720c */ /* 0x040fe20003f04070 */
[----:B------:R-:W-:Y:S02]  /*2930*/  IMAD R119, R10, R15, R119 ;  /* 0x0000000f0a777224 */ /* 0x000fe400078e0277 */
[----:B------:R-:W-:Y:S01]  /*2940*/  IMAD.HI.U32 R11, R7, R120, RZ ;  /* 0x00000078070b7227 */ /* 0x000fe200078e00ff */
[C---:B------:R-:W-:Y:S02]  /*2950*/  LOP3.LUT R222, R2.reuse, 0x78, RZ, 0xfc, !PT ;  /* 0x0000007802de7812 */ /* 0x040fe400078efcff */
[----:B------:R-:W-:Y:S01]  /*2960*/  LOP3.LUT R221, R2, 0x7a, RZ, 0xfc, !PT ;  /* 0x0000007a02dd7812 */ /* 0x000fe200078efcff */
[----:B------:R-:W-:-:S02]  /*2970*/  IMAD.MOV R12, RZ, RZ, -R12 ;  /* 0x000000ffff0c7224 */ /* 0x000fc400078e0a0c */
[----:B------:R-:W-:Y:S02]  /*2980*/  IMAD.MOV R17, RZ, RZ, -R14 ;  /* 0x000000ffff117224 */ /* 0x000fe400078e0a0e */
[----:B------:R-:W-:Y:S01]  /*2990*/  IMAD.HI.U32 R15, R7, R126, RZ ;  /* 0x0000007e070f7227 */ /* 0x000fe200078e00ff */
[----:B------:R-:W-:-:S03]  /*29a0*/  LOP3.LUT R220, R2, 0x7c, RZ, 0xfc, !PT ;  /* 0x0000007c02dc7812 */ /* 0x000fc600078efcff */
[----:B------:R-:W-:Y:S02]  /*29b0*/  IMAD.MOV R11, RZ, RZ, -R11 ;  /* 0x000000ffff0b7224 */ /* 0x000fe400078e0a0b */
[----:B------:R-:W-:Y:S01]  /*29c0*/  @!P1 IMAD.IADD R98, R98, 0x1, -R10 ;  /* 0x0000000162629824 */ /* 0x000fe200078e0a0a */
[C---:B------:R-:W-:Y:S01]  /*29d0*/  ISETP.GT.U32.AND P1, PT, R10.reuse, R106, PT ;  /* 0x0000006a0a00720c */ /* 0x040fe20003f24070 */
[C---:B------:R-:W-:Y:S01]  /*29e0*/  IMAD R115, R10.reuse, R12, R115 ;  /* 0x0000000c0a737224 */ /* 0x040fe200078e0273 */
[----:B------:R-:W-:Y:S01]  /*29f0*/  IABS R127, R222 ;  /* 0x000000de007f7213 */ /* 0x000fe20000000000 */
[----:B------:R-:W-:Y:S01]  /*2a00*/  IMAD R118, R10, R17, R118 ;  /* 0x000000110a767224 */ /* 0x000fe200078e0276 */
[----:B------:R-:W-:Y:S01]  /*2a10*/  IABS R128, R221 ;  /* 0x000000dd00807213 */ /* 0x000fe20000000000 */
[----:B------:R-:W-:-:S04]  /*2a20*/  IMAD.HI.U32 R13, R7, R123, RZ ;  /* 0x0000007b070d7227 */ /* 0x000fc800078e00ff */
[----:B------:R-:W-:Y:S02]  /*2a30*/  IMAD.MOV R15, RZ, RZ, -R15 ;  /* 0x000000ffff0f7224 */ /* 0x000fe400078e0a0f */
[----:B------:R-:W-:Y:S01]  /*2a40*/  IMAD.HI.U32 R12, R7, R122, RZ ;  /* 0x0000007a070c7227 */ /* 0x000fe200078e00ff */
[----:B------:R-:W-:-:S03]  /*2a50*/  IABS R130, R220 ;  /* 0x000000dc00827213 */ /* 0x000fc60000000000 */
[----:B------:R-:W-:Y:S02]  /*2a60*/  IMAD R120, R10, R11, R120 ;  /* 0x0000000b0a787224 */ /* 0x000fe400078e0278 */
[--C-:B------:R-:W-:Y:S01]  /*2a70*/  @!P6 IMAD.IADD R96, R96, 0x1, -R10.reuse ;  /* 0x000000016060e824 */ /* 0x100fe200078e0a0a */
[----:B------:R-:W-:Y:S01]  /*2a80*/  ISETP.GT.U32.AND P6, PT, R10, R112, PT ;  /* 0x000000700a00720c */ /* 0x000fe20003fc4070 */
[----:B------:R-:W-:Y:S01]  /*2a90*/  @!P4 IMAD.IADD R104, R104, 0x1, -R10 ;  /* 0x000000016868c824 */ /* 0x000fe200078e0a0a */
[C---:B------:R-:W-:Y:S01]  /*2aa0*/  ISETP.GT.U32.AND P4, PT, R10.reuse, R114, PT ;  /* 0x000000720a00720c */ /* 0x040fe20003f84070 */
[----:B------:R-:W-:Y:S02]  /*2ab0*/  IMAD.MOV R13, RZ, RZ, -R13 ;  /* 0x000000ffff0d7224 */ /* 0x000fe400078e0a0d */
[----:B------:R-:W-:Y:S02]  /*2ac0*/  IMAD R126, R10, R15, R126 ;  /* 0x0000000f0a7e7224 */ /* 0x000fe400078e027e */
[--C-:B------:R-:W-:Y:S01]  /*2ad0*/  @!P3 IMAD.IADD R108, R108, 0x1, -R10.reuse ;  /* 0x000000016c6cb824 */ /* 0x100fe200078e0a0a */
[----:B------:R-:W-:Y:S01]  /*2ae0*/  ISETP.GT.U32.AND P3, PT, R10, R118, PT ;  /* 0x000000760a00720c */ /* 0x000fe20003f64070 */
[----:B------:R-:W-:Y:S01]  /*2af0*/  @!P5 IMAD.IADD R110, R110, 0x1, -R10 ;  /* 0x000000016e6ed824 */ /* 0x000fe200078e0a0a */
[----:B------:R-:W-:Y:S01]  /*2b00*/  ISETP.GT.U32.AND P5, PT, R10, R119, PT ;  /* 0x000000770a00720c */ /* 0x000fe20003fa4070 */
[----:B------:R-:W-:Y:S01]  /*2b10*/  IMAD.MOV R17, RZ, RZ, -R12 ;  /* 0x000000ffff117224 */ /* 0x000fe200078e0a0c */
[----:B------:R-:W-:Y:S01]  /*2b20*/  LOP3.LUT R224, R2, 0x74, RZ, 0xfc, !PT ;  /* 0x0000007402e07812 */ /* 0x000fe200078efcff */
[C---:B------:R-:W-:Y:S01]  /*2b30*/  IMAD.HI.U32 R11, R7.reuse, R127, RZ ;  /* 0x0000007f070b7227 */ /* 0x040fe200078e00ff */
[----:B------:R-:W-:Y:S03]  /*2b40*/  STL [R1+0x524], R252 ;  /* 0x000524fc01007387 */ /* 0x000fe60000100800 */
[----:B------:R-:W-:Y:S01]  /*2b50*/  IMAD.HI.U32 R12, R7, R128, RZ ;  /* 0x00000080070c7227 */ /* 0x000fe200078e00ff */
[----:B------:R-:W-:Y:S03]  /*2b60*/  STL [R1+0x520], R251 ;  /* 0x000520fb01007387 */ /* 0x000fe60000100800 */
[----:B------:R-:W-:Y:S01]  /*2b70*/  @!P2 IMAD.IADD R111, R111, 0x1, -R10 ;  /* 0x000000016f6fa824 */ /* 0x000fe200078e0a0a */
[C---:B------:R-:W-:Y:S01]  /*2b80*/  ISETP.GT.U32.AND P2, PT, R10.reuse, R120, PT ;  /* 0x000000780a00720c */ /* 0x040fe20003f44070 */
[----:B------:R-:W-:-:S02]  /*2b90*/  IMAD R123, R10, R13, R123 ;  /* 0x0000000d0a7b7224 */ /* 0x000fc400078e027b */
[----:B------:R-:W-:Y:S01]  /*2ba0*/  @!P0 IMAD.IADD R116, R116, 0x1, -R10 ;  /* 0x0000000174748824 */ /* 0x000fe200078e0a0a */
[C---:B------:R-:W-:Y:S01]  /*2bb0*/  ISETP.GT.U32.AND P0, PT, R10.reuse, R126, PT ;  /* 0x0000007e0a00720c */ /* 0x040fe20003f04070 */
[----:B------:R-:W-:Y:S01]  /*2bc0*/  IMAD R122, R10, R17, R122 ;  /* 0x000000110a7a7224 */ /* 0x000fe200078e027a */
[----:B------:R1:W-:Y:S01]  /*2bd0*/  STL [R1+0xa44], R252 ;  /* 0x000a44fc01007387 */ /* 0x0003e20000100800 */
[----:B------:R-:W-:Y:S01]  /*2be0*/  IMAD.HI.U32 R13, R7, R130, RZ ;  /* 0x00000082070d7227 */ /* 0x000fe200078e00ff */
[----:B------:R-:W-:-:S03]  /*2bf0*/  IABS R124, R224 ;  /* 0x000000e0007c7213 */ /* 0x000fc60000000000 */
[----:B------:R-:W-:Y:S02]  /*2c00*/  IMAD.MOV R11, RZ, RZ, -R11 ;  /* 0x000000ffff0b7224 */ /* 0x000fe400078e0a0b */
[----:B------:R-:W-:Y:S01]  /*2c10*/  IMAD.MOV R17, RZ, RZ, -R12 ;  /* 0x000000ffff117224 */ /* 0x000fe200078e0a0c */
[----:B-1----:R-:W2:Y:S01]  /*2c20*/  LDL R252, [R1+0x59c] ;  /* 0x00059c0001fc7983 */ /* 0x002ea20000100800 */
[----:B------:R-:W-:Y:S02]  /*2c30*/  IMAD.MOV R13, RZ, RZ, -R13 ;  /* 0x000000ffff0d7224 */ /* 0x000fe400078e0a0d */
[----:B------:R-:W-:Y:S01]  /*2c40*/  @!P1 IMAD.IADD R106, R106, 0x1, -R10 ;  /* 0x000000016a6a9824 */ /* 0x000fe200078e0a0a */
[----:B------:R-:W-:Y:S01]  /*2c50*/  STL [R1+0x51c], R250 ;  /* 0x00051cfa01007387 */ /* 0x000fe20000100800 */
[C---:B------:R-:W-:Y:S01]  /*2c60*/  IMAD R127, R10.reuse, R11, R127 ;  /* 0x0000000b0a7f7224 */ /* 0x040fe200078e027f */
[C---:B------:R-:W-:Y:S01]  /*2c70*/  ISETP.GT.U32.AND P1, PT, R10.reuse, R115, PT ;  /* 0x000000730a00720c */ /* 0x040fe20003f24070 */
[----:B------:R-:W-:Y:S01]  /*2c80*/  IMAD R128, R10, R17, R128 ;  /* 0x000000110a807224 */ /* 0x000fe200078e0280 */
[----:B------:R1:W-:Y:S01]  /*2c90*/  STL [R1+0xa48], R251 ;  /* 0x000a48fb01007387 */ /* 0x0003e20000100800 */
[----:B------:R-:W-:-:S04]  /*2ca0*/  IMAD.HI.U32 R14, R7, R124, RZ ;  /* 0x0000007c070e7227 */ /* 0x000fc800078e00ff */
[----:B------:R-:W-:Y:S02]  /*2cb0*/  IMAD R130, R10, R13, R130 ;  /* 0x0000000d0a827224 */ /* 0x000fe400078e0282 */
[--C-:B------:R-:W-:Y:S01]  /*2cc0*/  @!P6 IMAD.IADD R112, R112, 0x1, -R10.reuse ;  /* 0x000000017070e824 */ /* 0x100fe200078e0a0a */
[----:B-1----:R-:W3:Y:S01]  /*2cd0*/  LDL R251, [R1+0x58c] ;  /* 0x00058c0001fb7983 */ /* 0x002ee20000100800 */
[----:B------:R-:W-:-:S03]  /*2ce0*/  @!P4 IMAD.IADD R114, R114, 0x1, -R10 ;  /* 0x000000017272c824 */ /* 0x000fc600078e0a0a */
[----:B------:R-:W-:Y:S01]  /*2cf0*/  STL [R1+0x6bc], R249 ;  /* 0x0006bcf901007387 */ /* 0x000fe20000100800 */
[----:B------:R-:W-:Y:S01]  /*2d00*/  ISETP.GT.U32.AND P6, PT, R10, R122, PT ;  /* 0x0000007a0a00720c */ /* 0x000fe20003fc4070 */
[--C-:B------:R-:W-:Y:S02]  /*2d10*/  @!P3 IMAD.IADD R118, R118, 0x1, -R10.reuse ;  /* 0x000000017676b824 */ /* 0x100fe400078e0a0a */
[----:B------:R1:W-:Y:S01]  /*2d20*/  STL [R1+0xa4c], R250 ;  /* 0x000a4cfa01007387 */ /* 0x0003e20000100800 */
[C---:B------:R-:W-:Y:S01]  /*2d30*/  ISETP.GT.U32.AND P4, PT, R10.reuse, R123, PT ;  /* 0x0000007b0a00720c */ /* 0x040fe20003f84070 */
[----:B------:R-:W-:Y:S01]  /*2d40*/  @!P5 IMAD.IADD R119, R119, 0x1, -R10 ;  /* 0x000000017777d824 */ /* 0x000fe200078e0a0a */
[C---:B------:R-:W-:Y:S01]  /*2d50*/  ISETP.GT.U32.AND P3, PT, R10.reuse, R127, PT ;  /* 0x0000007f0a00720c */ /* 0x040fe20003f64070 */
[----:B------:R-:W-:Y:S01]  /*2d60*/  IMAD.MOV R19, RZ, RZ, -R14 ;  /* 0x000000ffff137224 */ /* 0x000fe200078e0a0e */
[----:B------:R-:W-:Y:S01]  /*2d70*/  ISETP.GT.U32.AND P5, PT, R10, R128, PT ;  /* 0x000000800a00720c */ /* 0x000fe20003fa4070 */
[--C-:B------:R-:W-:Y:S01]  /*2d80*/  @!P2 IMAD.IADD R120, R120, 0x1, -R10.reuse ;  /* 0x000000017878a824 */ /* 0x100fe200078e0a0a */
[----:B-1----:R-:W4:Y:S01]  /*2d90*/  LDL R250, [R1+0x5f4] ;  /* 0x0005f40001fa7983 */ /* 0x002f220000100800 */
[----:B------:R-:W-:Y:S01]  /*2da0*/  ISETP.GT.U32.AND P2, PT, R10, R130, PT ;  /* 0x000000820a00720c */ /* 0x000fe20003f44070 */
[----:B------:R-:W-:Y:S01]  /*2db0*/  @!P0 IMAD.IADD R126, R126, 0x1, -R10 ;  /* 0x000000017e7e8824 */ /* 0x000fe200078e0a0a */
[C---:B------:R-:W-:Y:S01]  /*2dc0*/  ISETP.GT.U32.AND P0, PT, R10.reuse, R118, PT ;  /* 0x000000760a00720c */ /* 0x040fe20003f04070 */
[----:B------:R-:W-:Y:S01]  /*2dd0*/  IMAD R124, R10, R19, R124 ;  /* 0x000000130a7c7224 */ /* 0x000fe200078e027c */
[C---:B------:R-:W-:Y:S01]  /*2de0*/  LOP3.LUT R219, R2.reuse, 0x7e, RZ, 0xfc, !PT ;  /* 0x0000007e02db7812 */ /* 0x040fe200078efcff */
[----:B------:R-:W-:Y:S01]  /*2df0*/  @!P1 IMAD.IADD R115, R115, 0x1, -R10 ;  /* 0x0000000173739824 */ /* 0x000fe200078e0a0a */
[----:B------:R-:W-:-:S02]  /*2e00*/  LOP3.LUT R216, R2, 0x84, RZ, 0xfc, !PT ;  /* 0x0000008402d87812 */ /* 0x000fc400078efcff */
[----:B------:R-:W-:Y:S02]  /*2e10*/  ISETP.GT.U32.AND P1, PT, R10, R124, PT ;  /* 0x0000007c0a00720c */ /* 0x000fe40003f24070 */
[----:B------:R-:W-:Y:S01]  /*2e20*/  IABS R131, R219 ;  /* 0x000000db00837213 */ /* 0x000fe20000000000 */
[--C-:B------:R-:W-:Y:S02]  /*2e30*/  @!P6 IMAD.IADD R122, R122, 0x1, -R10.reuse ;  /* 0x000000017a7ae824 */ /* 0x100fe400078e0a0a */
[--C-:B------:R-:W-:Y:S01]  /*2e40*/  @!P4 IMAD.IADD R123, R123, 0x1, -R10.reuse ;  /* 0x000000017b7bc824 */ /* 0x100fe200078e0a0a */
[----:B------:R-:W-:Y:S01]  /*2e50*/  ISETP.GT.U32.AND P4, PT, R10, R115, PT ;  /* 0x000000730a00720c */ /* 0x000fe20003f84070 */
[--C-:B------:R-:W-:Y:S01]  /*2e60*/  @!P3 IMAD.IADD R127, R127, 0x1, -R10.reuse ;  /* 0x000000017f7fb824 */ /* 0x100fe200078e0a0a */
[----:B------:R-:W-:Y:S01]  /*2e70*/  LOP3.LUT R217, R2, 0x82, RZ, 0xfc, !PT ;  /* 0x0000008202d97812 */ /* 0x000fe200078efcff */
[----:B------:R-:W-:Y:S01]  /*2e80*/  @!P5 IMAD.IADD R128, R128, 0x1, -R10 ;  /* 0x000000018080d824 */ /* 0x000fe200078e0a0a */
[----:B------:R-:W-:Y:S01]  /*2e90*/  IABS R135, R216 ;  /* 0x000000d800877213 */ /* 0x000fe20000000000 */
[----:B------:R-:W-:Y:S01]  /*2ea0*/  IMAD.HI.U32 R14, R7, R131, RZ ;  /* 0x00000083070e7227 */ /* 0x000fe200078e00ff */
[----:B------:R-:W-:-:S02]  /*2eb0*/  ISETP.GT.U32.AND P3, PT, R10, R119, PT ;  /* 0x000000770a00720c */ /* 0x000fc40003f64070 */
[----:B------:R-:W-:Y:S01]  /*2ec0*/  ISETP.GT.U32.AND P5, PT, R10, R120, PT ;  /* 0x000000780a00720c */ /* 0x000fe20003fa4070 */
[--C-:B------:R-:W-:Y:S01]  /*2ed0*/  @!P2 IMAD.IADD R130, R130, 0x1, -R10.reuse ;  /* 0x000000018282a824 */ /* 0x100fe200078e0a0a */
[----:B------:R-:W-:Y:S01]  /*2ee0*/  LOP3.LUT R214, R2, 0x88, RZ, 0xfc, !PT ;  /* 0x0000008802d67812 */ /* 0x000fe200078efcff */
[----:B------:R-:W-:Y:S01]  /*2ef0*/  @!P0 IMAD.IADD R118, R118, 0x1, -R10 ;  /* 0x0000000176768824 */ /* 0x000fe200078e0a0a */
[----:B------:R-:W-:Y:S02]  /*2f00*/  LOP3.LUT R218, R2, 0x80, RZ, 0xfc, !PT ;  /* 0x0000008002da7812 */ /* 0x000fe400078efcff */
[C---:B------:R-:W-:Y:S01]  /*2f10*/  ISETP.GT.U32.AND P2, PT, R10.reuse, R122, PT ;  /* 0x0000007a0a00720c */ /* 0x040fe20003f44070 */
[----:B------:R-:W-:Y:S01]  /*2f20*/  IMAD.MOV R14, RZ, RZ, -R14 ;  /* 0x000000ffff0e7224 */ /* 0x000fe200078e0a0e */
[----:B------:R-:W-:Y:S01]  /*2f30*/  IABS R134, R217 ;  /* 0x000000d900867213 */ /* 0x000fe20000000000 */
[----:B------:R-:W-:Y:S01]  /*2f40*/  IMAD.HI.U32 R12, R7, R135, RZ ;  /* 0x00000087070c7227 */ /* 0x000fe200078e00ff */
[----:B------:R-:W-:-:S02]  /*2f50*/  ISETP.GT.U32.AND P0, PT, R10, R126, PT ;  /* 0x0000007e0a00720c */ /* 0x000fc40003f04070 */
[----:B------:R-:W-:Y:S02]  /*2f60*/  IABS R43, R214 ;  /* 0x000000d6002b7213 */ /* 0x000fe40000000000 */
[----:B------:R-:W-:Y:S02]  /*2f70*/  IABS R132, R218 ;  /* 0x000000da00847213 */ /* 0x000fe40000000000 */
[----:B------:R-:W-:Y:S01]  /*2f80*/  LOP3.LUT R215, R2, 0x86, RZ, 0xfc, !PT ;  /* 0x0000008602d77812 */ /* 0x000fe200078efcff */
[----:B------:R-:W-:Y:S01]  /*2f90*/  @!P1 IMAD.IADD R124, R124, 0x1, -R10 ;  /* 0x000000017c7c9824 */ /* 0x000fe200078e0a0a */
[----:B------:R-:W-:Y:S01]  /*2fa0*/  LOP3.LUT R212, R2, 0x8c, RZ, 0xfc, !PT ;  /* 0x0000008c02d47812 */ /* 0x000fe200078efcff */
[C---:B------:R-:W-:Y:S01]  /*2fb0*/  IMAD R131, R10.reuse, R14, R131 ;  /* 0x0000000e0a837224 */ /* 0x040fe200078e0283 */
[----:B------:R-:W-:Y:S01]  /*2fc0*/  ISETP.GT.U32.AND P1, PT, R10, R116, PT ;  /* 0x000000740a00720c */ /* 0x000fe20003f24070 */
[----:B------:R-:W-:Y:S01]  /*2fd0*/  IMAD.HI.U32 R11, R7, R134, RZ ;  /* 0x00000086070b7227 */ /* 0x000fe200078e00ff */
[----:B------:R-:W-:-:S02]  /*2fe0*/  IABS R42, R215 ;  /* 0x000000d7002a7213 */ /* 0x000fc40000000000 */
[----:B------:R-:W-:Y:S01]  /*2ff0*/  LOP3.LUT R209, R2, 0x92, RZ, 0xfc, !PT ;  /* 0x0000009202d17812 */ /* 0x000fe200078efcff */
[----:B------:R-:W-:Y:S01]  /*3000*/  IMAD.MOV R12, RZ, RZ, -R12 ;  /* 0x000000ffff0c7224 */ /* 0x000fe200078e0a0c */
[----:B------:R-:W-:Y:S01]  /*3010*/  ISETP.GT.U32.AND P6, PT, R10, R114, PT ;  /* 0x000000720a00720c */ /* 0x000fe20003fc4070 */
[----:B------:R-:W-:Y:S01]  /*3020*/  IMAD.HI.U32 R14, R7, R43, RZ ;  /* 0x0000002b070e7227 */ /* 0x000fe200078e00ff */
[----:B------:R-:W-:-:S03]  /*3030*/  LOP3.LUT R213, R2, 0x8a, RZ, 0xfc, !PT ;  /* 0x0000008a02d57812 */ /* 0x000fc600078efcff */
[----:B------:R-:W-:Y:S01]  /*3040*/  IMAD.HI.U32 R15, R7, R132, RZ ;  /* 0x00000084070f7227 */ /* 0x000fe200078e00ff */
[----:B------:R-:W-:-:S03]  /*3050*/  IABS R39, R212 ;  /* 0x000000d400277213 */ /* 0x000fc60000000000 */
[--C-:B------:R-:W-:Y:S01]  /*3060*/  @!P4 IMAD.IADD R115, R115, 0x1, -R10.reuse ;  /* 0x000000017373c824 */ /* 0x100fe200078e0a0a */
[C---:B------:R-:W-:Y:S01]  /*3070*/  ISETP.GT.U32.AND P4, PT, R10.reuse, R123, PT ;  /* 0x0000007b0a00720c */ /* 0x040fe20003f84070 */
[----:B------:R-:W-:Y:S01]  /*3080*/  IMAD.MOV R11, RZ, RZ, -R11 ;  /* 0x000000ffff0b7224 */ /* 0x000fe200078e0a0b */
[----:B------:R-:W-:Y:S01]  /*3090*/  IABS R36, R209 ;  /* 0x000000d100247213 */ /* 0x000fe20000000000 */
[C---:B------:R-:W-:Y:S02]  /*30a0*/  IMAD R135, R10.reuse, R12, R135 ;  /* 0x0000000c0a877224 */ /* 0x040fe400078e0287 */
[--C-:B------:R-:W-:Y:S01]  /*30b0*/  @!P3 IMAD.IADD R119, R119, 0x1, -R10.reuse ;  /* 0x000000017777b824 */ /* 0x100fe200078e0a0a */
[----:B------:R-:W-:Y:S01]  /*30c0*/  ISETP.GT.U32.AND P3, PT, R10, R127, PT ;  /* 0x0000007f0a00720c */ /* 0x000fe20003f64070 */
[----:B------:R-:W-:Y:S01]  /*30d0*/  @!P5 IMAD.IADD R120, R120, 0x1, -R10 ;  /* 0x000000017878d824 */ /* 0x000fe200078e0a0a */
[----:B------:R-:W-:Y:S01]  /*30e0*/  ISETP.GT.U32.AND P5, PT, R10, R128, PT ;  /* 0x000000800a00720c */ /* 0x000fe20003fa4070 */
[----:B------:R-:W-:Y:S01]  /*30f0*/  IMAD.MOV R14, RZ, RZ, -R14 ;  /* 0x000000ffff0e7224 */ /* 0x000fe200078e0a0e */
[----:B------:R-:W-:Y:S01]  /*3100*/  IABS R44, R213 ;  /* 0x000000d5002c7213 */ /* 0x000fe20000000000 */
[----:B------:R-:W-:-:S02]  /*3110*/  IMAD.MOV R15, RZ, RZ, -R15 ;  /* 0x000000ffff0f7224 */ /* 0x000fc400078e0a0f */
[----:B------:R-:W-:Y:S01]  /*3120*/  IMAD.HI.U32 R13, R7, R42, RZ ;  /* 0x0000002a070d7227 */ /* 0x000fe200078e00ff */
[----:B------:R-:W-:-:S03]  /*3130*/  LOP3.LUT R211, R2, 0x8e, RZ, 0xfc, !PT ;  /* 0x0000008e02d37812 */ /* 0x000fc600078efcff */
[----:B------:R-:W-:Y:S01]  /*3140*/  @!P2 IMAD.IADD R122, R122, 0x1, -R10 ;  /* 0x000000017a7aa824 */ /* 0x000fe200078e0a0a */
[C---:B------:R-:W-:Y:S01]  /*3150*/  ISETP.GT.U32.AND P2, PT, R10.reuse, R131, PT ;  /* 0x000000830a00720c */ /* 0x040fe20003f44070 */
[----:B------:R-:W-:Y:S02]  /*3160*/  IMAD R134, R10, R11, R134 ;  /* 0x0000000b0a867224 */ /* 0x000fe400078e0286 */
[----:B------:R-:W-:Y:S01]  /*3170*/  @!P0 IMAD.IADD R126, R126, 0x1, -R10 ;  /* 0x000000017e7e8824 */ /* 0x000fe200078e0a0a */
[C---:B------:R-:W-:Y:S01]  /*3180*/  ISETP.GT.U32.AND P0, PT, R10.reuse, R135, PT ;  /* 0x000000870a00720c */ /* 0x040fe20003f04070 */
[----:B------:R-:W-:Y:S02]  /*3190*/  IMAD R43, R10, R14, R43 ;  /* 0x0000000e0a2b7224 */ /* 0x000fe400078e022b */
[----:B------:R-:W-:Y:S01]  /*31a0*/  IMAD.HI.U32 R11, R7, R39, RZ ;  /* 0x00000027070b7227 */ /* 0x000fe200078e00ff */
[C---:B------:R-:W-:Y:S02]  /*31b0*/  LOP3.LUT R208, R2.reuse, 0x94, RZ, 0xfc, !PT ;  /* 0x0000009402d07812 */ /* 0x040fe400078efcff */
[----:B------:R-:W-:Y:S01]  /*31c0*/  LOP3.LUT R207, R2, 0x96, RZ, 0xfc, !PT ;  /* 0x0000009602cf7812 */ /* 0x000fe200078efcff */
[----:B------:R-:W-:-:S02]  /*31d0*/  IMAD R132, R10, R15, R132 ;  /* 0x0000000f0a847224 */ /* 0x000fc400078e0284 */
[----:B------:R-:W-:Y:S02]  /*31e0*/  IMAD.MOV R13, RZ, RZ, -R13 ;  /* 0x000000ffff0d7224 */ /* 0x000fe400078e0a0d */
[----:B------:R-:W-:Y:S01]  /*31f0*/  IMAD.HI.U32 R14, R7, R36, RZ ;  /* 0x00000024070e7227 */ /* 0x000fe200078e00ff */
[----:B------:R-:W-:-:S03]  /*3200*/  IABS R40, R211 ;  /* 0x000000d300287213 */ /* 0x000fc60000000000 */
[----:B------:R-:W-:Y:S01]  /*3210*/  IMAD.HI.U32 R15, R7, R44, RZ ;  /* 0x0000002c070f7227 */ /* 0x000fe200078e00ff */
[----:B------:R-:W-:-:S03]  /*3220*/  IABS R35, R208 ;  /* 0x000000d000237213 */ /* 0x000fc60000000000 */
[----:B------:R-:W-:Y:S02]  /*3230*/  IMAD.MOV R11, RZ, RZ, -R11 ;  /* 0x000000ffff0b7224 */ /* 0x000fe400078e0a0b */
[----:B------:R-:W-:Y:S01]  /*3240*/  @!P1 IMAD.IADD R116, R116, 0x1, -R10 ;  /* 0x0000000174749824 */ /* 0x000fe200078e0a0a */
[C---:B------:R-:W-:Y:S01]  /*3250*/  ISETP.GT.U32.AND P1, PT, R10.reuse, R124, PT ;  /* 0x0000007c0a00720c */ /* 0x040fe20003f24070 */
[----:B------:R-:W-:Y:S01]  /*3260*/  IMAD R42, R10, R13, R42 ;  /* 0x0000000d0a2a7224 */ /* 0x000fe200078e022a */
[----:B------:R-:W-:Y:S01]  /*3270*/  IABS R34, R207 ;  /* 0x000000cf00227213 */ /* 0x000fe20000000000 */
[----:B------:R-:W-:Y:S02]  /*3280*/  IMAD.MOV R19, RZ, RZ, -R14 ;  /* 0x000000ffff137224 */ /* 0x000fe400078e0a0e */
[----:B------:R-:W-:Y:S01]  /*3290*/  @!P6 IMAD.IADD R114, R114, 0x1, -R10 ;  /* 0x000000017272e824 */ /* 0x000fe200078e0a0a */
[----:B------:R-:W-:Y:S01]  /*32a0*/  ISETP.GT.U32.AND P6, PT, R10, R130, PT ;  /* 0x000000820a00720c */ /* 0x000fe20003fc4070 */
[----:B------:R-:W-:-:S02]  /*32b0*/  IMAD.MOV R15, RZ, RZ, -R15 ;  /* 0x000000ffff0f7224 */ /* 0x000fc400078e0a0f */
[C---:B------:R-:W-:Y:S02]  /*32c0*/  IMAD R39, R10.reuse, R11, R39 ;  /* 0x0000000b0a277224 */ /* 0x040fe400078e0227 */
[----:B------:R-:W-:Y:S01]  /*32d0*/  @!P4 IMAD.IADD R123, R123, 0x1, -R10 ;  /* 0x000000017b7bc824 */ /* 0x000fe200078e0a0a */
[C---:B------:R-:W-:Y:S01]  /*32e0*/  ISETP.GT.U32.AND P4, PT, R10.reuse, R132, PT ;  /* 0x000000840a00720c */ /* 0x040fe20003f84070 */
[C---:B------:R-:W-:Y:S02]  /*32f0*/  IMAD R36, R10.reuse, R19, R36 ;  /* 0x000000130a247224 */ /* 0x040fe400078e0224 */
[--C-:B------:R-:W-:Y:S01]  /*3300*/  @!P3 IMAD.IADD R127, R127, 0x1, -R10.reuse ;  /* 0x000000017f7fb824 */ /* 0x100fe200078e0a0a */
[----:B------:R-:W-:Y:S01]  /*3310*/  ISETP.GT.U32.AND P3, PT, R10, R42, PT ;  /* 0x0000002a0a00720c */ /* 0x000fe20003f64070 */
[----:B------:R-:W-:Y:S01]  /*3320*/  @!P5 IMAD.IADD R128, R128, 0x1, -R10 ;  /* 0x000000018080d824 */ /* 0x000fe200078e0a0a */
[C---:B------:R-:W-:Y:S01]  /*3330*/  ISETP.GT.U32.AND P5, PT, R10.reuse, R43, PT ;  /* 0x0000002b0a00720c */ /* 0x040fe20003fa4070 */
[----:B------:R-:W-:Y:S01]  /*3340*/  IMAD R44, R10, R15, R44 ;  /* 0x0000000f0a2c7224 */ /* 0x000fe200078e022c */
[----:B------:R-:W-:Y:S01]  /*3350*/  LOP3.LUT R210, R2, 0x90, RZ, 0xfc, !PT ;  /* 0x0000009002d27812 */ /* 0x000fe200078efcff */
[----:B------:R-:W-:-:S04]  /*3360*/  IMAD.HI.U32 R12, R7, R40, RZ ;  /* 0x00000028070c7227 */ /* 0x000fc800078e00ff */
[----:B------:R-:W-:-:S04]  /*3370*/  IMAD.HI.U32 R15, R7, R35, RZ ;  /* 0x00000023070f7227 */ /* 0x000fc800078e00ff */
[----:B------:R-:W-:Y:S01]  /*3380*/  IMAD.HI.U32 R11, R7, R34, RZ ;  /* 0x00000022070b7227 */ /* 0x000fe200078e00ff */
[----:B------:R-:W-:-:S03]  /*3390*/  IABS R38, R210 ;  /* 0x000000d200267213 */ /* 0x000fc60000000000 */
[--C-:B------:R-:W-:Y:S01]  /*33a0*/  @!P2 IMAD.IADD R131, R131, 0x1, -R10.reuse ;  /* 0x000000018383a824 */ /* 0x100fe200078e0a0a */
[C---:B------:R-:W-:Y:S01]  /*33b0*/  ISETP.GT.U32.AND P2, PT, R10.reuse, R39, PT ;  /* 0x000000270a00720c */ /* 0x040fe20003f44070 */
[----:B------:R-:W-:Y:S01]  /*33c0*/  @!P0 IMAD.IADD R135, R135, 0x1, -R10 ;  /* 0x0000000187878824 */ /* 0x000fe200078e0a0a */
[C---:B------:R-:W-:Y:S01]  /*33d0*/  ISETP.GT.U32.AND P0, PT, R10.reuse, R36, PT ;  /* 0x000000240a00720c */ /* 0x040fe20003f04070 */
[----:B------:R-:W-:Y:S02]  /*33e0*/  IMAD.MOV R17, RZ, RZ, -R12 ;  /* 0x000000ffff117224 */ /* 0x000fe400078e0a0c */
[----:B------:R-:W-:Y:S02]  /*33f0*/  IMAD.MOV R15, RZ, RZ, -R15 ;  /* 0x000000ffff0f7224 */ /* 0x000fe400078e0a0f */
[----:B------:R-:W-:Y:S02]  /*3400*/  IMAD.MOV R11, RZ, RZ, -R11 ;  /* 0x000000ffff0b7224 */ /* 0x000fe400078e0a0b */
[----:B------:R-:W-:-:S02]  /*3410*/  IMAD R40, R10, R17, R40 ;  /* 0x000000110a287224 */ /* 0x000fc400078e0228 */
[----:B------:R-:W-:Y:S01]  /*3420*/  @!P1 IMAD.IADD R124, R124, 0x1, -R10 ;  /* 0x000000017c7c9824 */ /* 0x000fe200078e0a0a */
[C---:B------:R-:W-:Y:S01]  /*3430*/  ISETP.GT.U32.AND P1, PT, R10.reuse, R134, PT ;  /* 0x000000860a00720c */ /* 0x040fe20003f24070 */
[C---:B------:R-:W-:Y:S02]  /*3440*/  IMAD R35, R10.reuse, R15, R35 ;  /* 0x0000000f0a237224 */ /* 0x040fe400078e0223 */
[----:B------:R-:W-:Y:S02]  /*3450*/  IMAD R34, R10, R11, R34 ;  /* 0x0000000b0a227224 */ /* 0x000fe400078e0222 */
[----:B------:R-:W-:Y:S01]  /*3460*/  @!P6 IMAD.IADD R130, R130, 0x1, -R10 ;  /* 0x000000018282e824 */ /* 0x000fe200078e0a0a */
[----:B------:R-:W-:Y:S01]  /*3470*/  ISETP.GT.U32.AND P6, PT, R10, R44, PT ;  /* 0x0000002c0a00720c */ /* 0x000fe20003fc4070 */
[----:B------:R-:W-:-:S04]  /*3480*/  IMAD.HI.U32 R13, R7, R38, RZ ;  /* 0x00000026070d7227 */ /* 0x000fc800078e00ff */
[--C-:B------:R-:W-:Y:S01]  /*3490*/  @!P4 IMAD.IADD R132, R132, 0x1, -R10.reuse ;  /* 0x000000018484c824 */ /* 0x100fe200078e0a0a */
[----:B------:R-:W-:Y:S01]  /*34a0*/  ISETP.GT.U32.AND P4, PT, R10, R40, PT ;  /* 0x000000280a00720c */ /* 0x000fe20003f84070 */
[--C-:B------:R-:W-:Y:S01]  /*34b0*/  @!P3 IMAD.IADD R42, R42, 0x1, -R10.reuse ;  /* 0x000000012a2ab824 */ /* 0x100fe200078e0a0a */
[C---:B------:R-:W-:Y:S01]  /*34c0*/  ISETP.GT.U32.AND P3, PT, R10.reuse, R35, PT ;  /* 0x000000230a00720c */ /* 0x040fe20003f64070 */
[--C-:B------:R-:W-:Y:S01]  /*34d0*/  @!P5 IMAD.IADD R43, R43, 0x1, -R10.reuse ;  /* 0x000000012b2bd824 */ /* 0x100fe200078e0a0a */
[C---:B------:R-:W-:Y:S01]  /*34e0*/  ISETP.GT.U32.AND P5, PT, R10.reuse, R34, PT ;  /* 0x000000220a00720c */ /* 0x040fe20003fa4070 */
[----:B------:R-:W-:Y:S02]  /*34f0*/  IMAD.MOV R13, RZ, RZ, -R13 ;  /* 0x000000ffff0d7224 */ /* 0x000fe400078e0a0d */
[--C-:B------:R-:W-:Y:S01]  /*3500*/  @!P2 IMAD.IADD R39, R39, 0x1, -R10.reuse ;  /* 0x000000012727a824 */ /* 0x100fe200078e0a0a */
[----:B------:R-:W-:Y:S01]  /*3510*/  ISETP.GT.U32.AND P2, PT, R10, R132, PT ;  /* 0x000000840a00720c */ /* 0x000fe20003f44070 */
[----:B------:R-:W-:Y:S01]  /*3520*/  @!P0 IMAD.IADD R36, R36, 0x1, -R10 ;  /* 0x0000000124248824 */ /* 0x000fe200078e0a0a */
[C---:B------:R-:W-:Y:S01]  /*3530*/  ISETP.GT.U32.AND P0, PT, R10.reuse, R42, PT ;  /* 0x0000002a0a00720c */ /* 0x040fe20003f04070 */
[----:B------:R-:W-:Y:S01]  /*3540*/  IMAD R38, R10, R13, R38 ;  /* 0x0000000d0a267224 */ /* 0x000fe200078e0226 */
[----:B------:R-:W-:-:S02]  /*3550*/  LOP3.LUT R205, R2, 0x98, RZ, 0xfc, !PT ;  /* 0x0000009802cd7812 */ /* 0x000fc400078efcff */
[----:B------:R-:W-:Y:S01]  /*3560*/  LOP3.LUT R204, R2, 0x9a, RZ, 0xfc, !PT ;  /* 0x0000009a02cc7812 */ /* 0x000fe200078efcff */
[--C-:B------:R-:W-:Y:S01]  /*3570*/  @!P1 IMAD.IADD R134, R134, 0x1, -R10.reuse ;  /* 0x0000000186869824 */ /* 0x100fe200078e0a0a */
[----:B------:R-:W-:Y:S01]  /*3580*/  ISETP.GT.U32.AND P1, PT, R10, R38, PT ;  /* 0x000000260a00720c */ /* 0x000fe20003f24070 */
[--C-:B------:R-:W-:Y:S01]  /*3590*/  @!P6 IMAD.IADD R44, R44, 0x1, -R10.reuse ;  /* 0x000000012c2ce824 */ /* 0x100fe200078e0a0a */
[----:B------:R-:W-:Y:S02]  /*35a0*/  IABS R32, R205 ;  /* 0x000000cd00207213 */ /* 0x000fe40000000000 */
[----:B------:R-:W-:Y:S02]  /*35b0*/  IABS R31, R204 ;  /* 0x000000cc001f7213 */ /* 0x000fe40000000000 */
[----:B------:R-:W-:Y:S01]  /*35c0*/  LOP3.LUT R201, R2, 0xa0, RZ, 0xfc, !PT ;  /* 0x000000a002c97812 */ /* 0x000fe200078efcff */
        /* <DEDUP_REMOVED lines=9> */
[C---:B------:R-:W-:Y:S01]  /*3660*/  IMAD.HI.U32 R13, R7.reuse, R31, RZ ;  /* 0x0000001f070d7227 */ /* 0x040fe200078e00ff */
[C---:B------:R-:W-:Y:S02]  /*3670*/  LOP3.LUT R203, R2.reuse, 0x9c, RZ, 0xfc, !PT ;  /* 0x0000009c02cb7812 */ /* 0x040fe400078efcff */
[----:B------:R-:W-:Y:S01]  /*3680*/  LOP3.LUT R199, R2, 0xa4, RZ, 0xfc, !PT ;  /* 0x000000a402c77812 */ /* 0x000fe200078efcff */
[--C-:B------:R-:W-:Y:S01]  /*3690*/  @!P2 IMAD.IADD R132, R132, 0x1, -R10.reuse ;  /* 0x000000018484a824 */ /* 0x100fe200078e0a0a */
[----:B------:R-:W-:Y:S01]  /*36a0*/  ISETP.GT.U32.AND P2, PT, R10, R39, PT ;  /* 0x000000270a00720c */ /* 0x000fe20003f44070 */
[----:B------:R-:W-:Y:S01]  /*36b0*/  @!P0 IMAD.IADD R42, R42, 0x1, -R10 ;  /* 0x000000012a2a8824 */ /* 0x000fe200078e0a0a */
[----:B------:R-:W-:Y:S01]  /*36c0*/  IABS R28, R202 ;  /* 0x000000ca001c7213 */ /* 0x000fe20000000000 */
[----:B------:R-:W-:Y:S01]  /*36d0*/  IMAD.MOV R17, RZ, RZ, -R12 ;  /* 0x000000ffff117224 */ /* 0x000fe200078e0a0c */
[----:B------:R-:W-:Y:S01]  /*36e0*/  ISETP.GT.U32.AND P0, PT, R10, R36, PT ;  /* 0x000000240a00720c */ /* 0x000fe20003f04070 */
[----:B------:R-:W-:Y:S01]  /*36f0*/  IMAD.MOV R13, RZ, RZ, -R13 ;  /* 0x000000ffff0d7224 */ /* 0x000fe200078e0a0d */
[----:B------:R-:W-:Y:S01]  /*3700*/  IABS R30, R203 ;  /* 0x000000cb001e7213 */ /* 0x000fe20000000000 */
[----:B------:R-:W-:Y:S01]  /*3710*/  IMAD.HI.U32 R11, R7, R27, RZ ;  /* 0x0000001b070b7227 */ /* 0x000fe200078e00ff */
[----:B------:R-:W-:-:S02]  /*3720*/  IABS R24, R199 ;  /* 0x000000c700187213 */ /* 0x000fc40000000000 */
[C---:B------:R-:W-:Y:S02]  /*3730*/  LOP3.LUT R200, R2.reuse, 0xa2, RZ, 0xfc, !PT ;  /* 0x000000a202c87812 */ /* 0x040fe400078efcff */
[----:B------:R-:W-:Y:S01]  /*3740*/  LOP3.LUT R198, R2, 0xa6, RZ, 0xfc, !PT ;  /* 0x000000a602c67812 */ /* 0x000fe200078efcff */
[----:B------:R-:W-:Y:S01]  /*3750*/  @!P1 IMAD.IADD R38, R38, 0x1, -R10 ;  /* 0x0000000126269824 */ /* 0x000fe200078e0a0a */
[----:B------:R-:W-:Y:S01]  /*3760*/  LOP3.LUT R197, R2, 0xa8, RZ, 0xfc, !PT ;  /* 0x000000a802c57812 */ /* 0x000fe200078efcff */
[C---:B------:R-:W-:Y:S01]  /*3770*/  IMAD.HI.U32 R15, R7.reuse, R28, RZ ;  /* 0x0000001c070f7227 */ /* 0x040fe200078e00ff */
[C---:B------:R-:W-:Y:S02]  /*3780*/  ISETP.GT.U32.AND P1, PT, R10.reuse, R135, PT ;  /* 0x000000870a00720c */ /* 0x040fe40003f24070 */
[----:B------:R-:W-:Y:S01]  /*3790*/  IABS R26, R200 ;  /* 0x000000c8001a7213 */ /* 0x000fe20000000000 */
[C---:B------:R-:W-:Y:S01]  /*37a0*/  IMAD R32, R10.reuse, R17, R32 ;  /* 0x000000110a207224 */ /* 0x040fe200078e0220 */
[----:B------:R-:W-:Y:S01]  /*37b0*/  IABS R23, R198 ;  /* 0x000000c600177213 */ /* 0x000fe20000000000 */
[----:B------:R-:W-:Y:S01]  /*37c0*/  IMAD R31, R10, R13, R31 ;  /* 0x0000000d0a1f7224 */ /* 0x000fe200078e021f */
[----:B------:R-:W-:Y:S01]  /*37d0*/  LOP3.LUT R194, R2, 0xae, RZ, 0xfc, !PT ;  /* 0x000000ae02c27812 */ /* 0x000fe200078efcff */
[----:B------:R-:W-:Y:S01]  /*37e0*/  IMAD.MOV R11, RZ, RZ, -R11 ;  /* 0x000000ffff0b7224 */ /* 0x000fe200078e0a0b */
[----:B------:R-:W-:Y:S01]  /*37f0*/  ISETP.GT.U32.AND P6, PT, R10, R131, PT ;  /* 0x000000830a00720c */ /* 0x000fe20003fc4070 */
[----:B------:R-:W-:Y:S01]  /*3800*/  IMAD.HI.U32 R14, R7, R30, RZ ;  /* 0x0000001e070e7227 */ /* 0x000fe200078e00ff */
[----:B------:R-:W-:-:S03]  /*3810*/  IABS R22, R197 ;  /* 0x000000c500167213 */ /* 0x000fc60000000000 */
[----:B------:R-:W-:Y:S01]  /*3820*/  IMAD.HI.U32 R13, R7, R24, RZ ;  /* 0x00000018070d7227 */ /* 0x000fe200078e00ff */
[----:B------:R-:W-:-:S03]  /*3830*/  IABS R18, R194 ;  /* 0x000000c200127213 */ /* 0x000fc60000000000 */
[--C-:B------:R-:W-:Y:S01]  /*3840*/  @!P4 IMAD.IADD R134, R134, 0x1, -R10.reuse ;  /* 0x000000018686c824 */ /* 0x100fe200078e0a0a */
[C---:B------:R-:W-:Y:S01]  /*3850*/  ISETP.GT.U32.AND P4, PT, R10.reuse, R40, PT ;  /* 0x000000280a00720c */ /* 0x040fe20003f84070 */
[----:B------:R-:W-:Y:S02]  /*3860*/  IMAD.MOV R15, RZ, RZ, -R15 ;  /* 0x000000ffff0f7224 */ /* 0x000fe400078e0a0f */
[C---:B------:R-:W-:Y:S02]  /*3870*/  IMAD R27, R10.reuse, R11, R27 ;  /* 0x0000000b0a1b7224 */ /* 0x040fe400078e021b */
[--C-:B------:R-:W-:Y:S01]  /*3880*/  @!P3 IMAD.IADD R43, R43, 0x1, -R10.reuse ;  /* 0x000000012b2bb824 */ /* 0x100fe200078e0a0a */
[----:B------:R-:W-:Y:S01]  /*3890*/  ISETP.GT.U32.AND P3, PT, R10, R35, PT ;  /* 0x000000230a00720c */ /* 0x000fe20003f64070 */
[----:B------:R-:W-:Y:S01]  /*38a0*/  @!P5 IMAD.IADD R44, R44, 0x1, -R10 ;  /* 0x000000012c2cd824 */ /* 0x000fe200078e0a0a */
[----:B------:R-:W-:Y:S01]  /*38b0*/  ISETP.GT.U32.AND P5, PT, R10, R32, PT ;  /* 0x000000200a00720c */ /* 0x000fe20003fa4070 */
[----:B------:R-:W-:-:S02]  /*38c0*/  IMAD.MOV R19, RZ, RZ, -R14 ;  /* 0x000000ffff137224 */ /* 0x000fc400078e0a0e */
[----:B------:R-:W-:Y:S02]  /*38d0*/  IMAD.MOV R13, RZ, RZ, -R13 ;  /* 0x000000ffff0d7224 */ /* 0x000fe400078e0a0d */
[----:B------:R-:W-:-:S04]  /*38e0*/  IMAD.HI.U32 R12, R7, R26, RZ ;  /* 0x0000001a070c7227 */ /* 0x000fc800078e00ff */
[----:B------:R-:W-:Y:S01]  /*38f0*/  IMAD.HI.U32 R14, R7, R23, RZ ;  /* 0x00000017070e7227 */ /* 0x000fe200078e00ff */
[----:B------:R-:W-:-:S03]  /*3900*/  LOP3.LUT R196, R2, 0xaa, RZ, 0xfc, !PT ;  /* 0x000000aa02c47812 */ /* 0x000fc600078efcff */
[----:B------:R-:W-:Y:S01]  /*3910*/  @!P2 IMAD.IADD R39, R39, 0x1, -R10 ;  /* 0x000000012727a824 */ /* 0x000fe200078e0a0a */
[C---:B------:R-:W-:Y:S01]  /*3920*/  ISETP.GT.U32.AND P2, PT, R10.reuse, R31, PT ;  /* 0x0000001f0a00720c */ /* 0x040fe20003f44070 */
[----:B------:R-:W-:Y:S02]  /*3930*/  IMAD R28, R10, R15, R28 ;  /* 0x0000000f0a1c7224 */ /* 0x000fe400078e021c */
[----:B------:R-:W-:Y:S01]  /*3940*/  @!P0 IMAD.IADD R36, R36, 0x1, -R10 ;  /* 0x0000000124248824 */ /* 0x000fe200078e0a0a */
[----:B------:R-:W-:Y:S01]  /*3950*/  ISETP.GT.U32.AND P0, PT, R10, R27, PT ;  /* 0x0000001b0a00720c */ /* 0x000fe20003f04070 */
[----:B------:R-:W-:Y:S01]  /*3960*/  IMAD.HI.U32 R15, R7, R22, RZ ;  /* 0x00000016070f7227 */ /* 0x000fe200078e00ff */
[----:B------:R-:W-:-:S03]  /*3970*/  LOP3.LUT R193, R2, 0xb0, RZ, 0xfc, !PT ;  /* 0x000000b002c17812 */ /* 0x000fc600078efcff */
[----:B------:R-:W-:Y:S02]  /*3980*/  IMAD R24, R10, R13, R24 ;  /* 0x0000000d0a187224 */ /* 0x000fe400078e0218 */
[----:B------:R-:W-:Y:S02]  /*3990*/  IMAD.MOV R17, RZ, RZ, -R12 ;  /* 0x000000ffff117224 */ /* 0x000fe400078e0a0c */
[----:B------:R-:W-:Y:S02]  /*39a0*/  IMAD.MOV R14, RZ, RZ, -R14 ;  /* 0x000000ffff0e7224 */ /* 0x000fe400078e0a0e */
[----:B------:R-:W-:Y:S01]  /*39b0*/  IMAD.HI.U32 R13, R7, R18, RZ ;  /* 0x00000012070d7227 */ /* 0x000fe200078e00ff */
[----:B------:R-:W-:-:S03]  /*39c0*/  IABS R20, R196 ;  /* 0x000000c400147213 */ /* 0x000fc60000000000 */
[C---:B------:R-:W-:Y:S02]  /*39d0*/  IMAD R30, R10.reuse, R19, R30 ;  /* 0x000000130a1e7224 */ /* 0x040fe400078e021e */
[----:B------:R-:W-:Y:S02]  /*39e0*/  IMAD.MOV R15, RZ, RZ, -R15 ;  /* 0x000000ffff0f7224 */ /* 0x000fe400078e0a0f */
[----:B------:R-:W-:Y:S01]  /*39f0*/  @!P1 IMAD.IADD R135, R135, 0x1, -R10 ;  /* 0x0000000187879824 */ /* 0x000fe200078e0a0a */
[C---:B------:R-:W-:Y:S01]  /*3a00*/  ISETP.GT.U32.AND P1, PT, R10.reuse, R38, PT ;  /* 0x000000260a00720c */ /* 0x040fe20003f24070 */
[C---:B------:R-:W-:Y:S01]  /*3a10*/  IMAD R26, R10.reuse, R17, R26 ;  /* 0x000000110a1a7224 */ /* 0x040fe200078e021a */
[----:B------:R-:W-:Y:S01]  /*3a20*/  IABS R16, R193 ;  /* 0x000000c100107213 */ /* 0x000fe20000000000 */
[----:B------:R-:W-:Y:S02]  /*3a30*/  IMAD R23, R10, R14, R23 ;  /* 0x0000000e0a177224 */ /* 0x000fe400078e0217 */
[----:B------:R-:W-:-:S02]  /*3a40*/  IMAD.MOV R13, RZ, RZ, -R13 ;  /* 0x000000ffff0d7224 */ /* 0x000fc400078e0a0d */
[----:B------:R-:W-:Y:S01]  /*3a50*/  @!P6 IMAD.IADD R131, R131, 0x1, -R10 ;  /* 0x000000018383e824 */ /* 0x000fe200078e0a0a */
[C---:B------:R-:W-:Y:S01]  /*3a60*/  ISETP.GT.U32.AND P6, PT, R10.reuse, R34, PT ;  /* 0x000000220a00720c */ /* 0x040fe20003fc4070 */
[----:B------:R-:W-:Y:S01]  /*3a70*/  IMAD R22, R10, R15, R22 ;  /* 0x0000000f0a167224 */ /* 0x000fe200078e0216 */
[----:B------:R-:W-:Y:S01]  /*3a80*/  LOP3.LUT R192, R2, 0xb2, RZ, 0xfc, !PT ;  /* 0x000000b202c07812 */ /* 0x000fe200078efcff */
[----:B------:R-:W-:Y:S01]  /*3a90*/  @!P4 IMAD.IADD R40, R40, 0x1, -R10 ;  /* 0x000000012828c824 */ /* 0x000fe200078e0a0a */
[C---:B------:R-:W-:Y:S01]  /*3aa0*/  ISETP.GT.U32.AND P4, PT, R10.reuse, R30, PT ;  /* 0x0000001e0a00720c */ /* 0x040fe20003f84070 */
[C---:B------:R-:W-:Y:S02]  /*3ab0*/  IMAD R18, R10.reuse, R13, R18 ;  /* 0x0000000d0a127224 */ /* 0x040fe400078e0212 */
[--C-:B------:R-:W-:Y:S01]  /*3ac0*/  @!P3 IMAD.IADD R35, R35, 0x1, -R10.reuse ;  /* 0x000000012323b824 */ /* 0x100fe200078e0a0a */
[----:B------:R-:W-:Y:S01]  /*3ad0*/  ISETP.GT.U32.AND P3, PT, R10, R26, PT ;  /* 0x0000001a0a00720c */ /* 0x000fe20003f64070 */
[----:B------:R-:W-:Y:S01]  /*3ae0*/  @!P5 IMAD.IADD R32, R32, 0x1, -R10 ;  /* 0x000000012020d824 */ /* 0x000fe200078e0a0a */
[----:B------:R-:W-:Y:S01]  /*3af0*/  ISETP.GT.U32.AND P5, PT, R10, R23, PT ;  /* 0x000000170a00720c */ /* 0x000fe20003fa4070 */
[----:B------:R-:W-:Y:S01]  /*3b00*/  IMAD.HI.U32 R11, R7, R20, RZ ;  /* 0x00000014070b7227 */ /* 0x000fe200078e00ff */
[----:B------:R-:W-:-:S02]  /*3b10*/  LOP3.LUT R195, R2, 0xac, RZ, 0xfc, !PT ;  /* 0x000000ac02c37812 */ /* 0x000fc400078efcff */
[----:B------:R-:W-:Y:S01]  /*3b20*/  IABS R21, R192 ;  /* 0x000000c000157213 */ /* 0x000fe20000000000 */
[----:B------:R-:W-:Y:S01]  /*3b30*/  IMAD.HI.U32 R14, R7, R16, RZ ;  /* 0x00000010070e7227 */ /* 0x000fe200078e00ff */
[----:B------:R-:W-:-:S03]  /*3b40*/  IABS R19, R195 ;  /* 0x000000c300137213 */ /* 0x000fc60000000000 */
[--C-:B------:R-:W-:Y:S01]  /*3b50*/  @!P2 IMAD.IADD R31, R31, 0x1, -R10.reuse ;  /* 0x000000011f1fa824 */ /* 0x100fe200078e0a0a */
[C---:B------:R-:W-:Y:S01]  /*3b60*/  ISETP.GT.U32.AND P2, PT, R10.reuse, R22, PT ;  /* 0x000000160a00720c */ /* 0x040fe20003f44070 */
[----:B------:R-:W-:Y:S01]  /*3b70*/  @!P0 IMAD.IADD R27, R27, 0x1, -R10 ;  /* 0x000000011b1b8824 */ /* 0x000fe200078e0a0a */
[----:B------:R-:W-:Y:S01]  /*3b80*/  ISETP.GT.U32.AND P0, PT, R10, R18, PT ;  /* 0x000000120a00720c */ /* 0x000fe20003f04070 */
[----:B------:R-:W-:Y:S02]  /*3b90*/  IMAD.MOV R11, RZ, RZ, -R11 ;  /* 0x000000ffff0b7224 */ /* 0x000fe400078e0a0b */
[----:B------:R-:W-:Y:S02]  /*3ba0*/  IMAD.MOV R17, RZ, RZ, -R14 ;  /* 0x000000ffff117224 */ /* 0x000fe400078e0a0e */
[----:B------:R-:W-:Y:S01]  /*3bb0*/  IMAD.HI.U32 R15, R7, R21, RZ ;  /* 0x00000015070f7227 */ /* 0x000fe200078e00ff */
[----:B------:R-:W-:-:S03]  /*3bc0*/  LOP3.LUT R191, R2, 0xb4, RZ, 0xfc, !PT ;  /* 0x000000b402bf7812 */ /* 0x000fc600078efcff */
[----:B------:R-:W-:Y:S02]  /*3bd0*/  IMAD R20, R10, R11, R20 ;  /* 0x0000000b0a147224 */ /* 0x000fe400078e0214 */
[----:B------:R-:W-:Y:S01]  /*3be0*/  @!P1 IMAD.IADD R38, R38, 0x1, -R10 ;  /* 0x0000000126269824 */ /* 0x000fe200078e0a0a */
[C---:B------:R-:W-:Y:S01]  /*3bf0*/  ISETP.GT.U32.AND P1, PT, R10.reuse, R28, PT ;  /* 0x0000001c0a00720c */ /* 0x040fe20003f24070 */
[----:B------:R-:W-:Y:S02]  /*3c00*/  IMAD R16, R10, R17, R16 ;  /* 0x000000110a107224 */ /* 0x000fe400078e0210 */
[----:B------:R-:W-:Y:S01]  /*3c10*/  @!P6 IMAD.IADD R34, R34, 0x1, -R10 ;  /* 0x000000012222e824 */ /* 0x000fe200078e0a0a */
[----:B------:R-:W-:Y:S01]  /*3c20*/  ISETP.GT.U32.AND P6, PT, R10, R24, PT ;  /* 0x000000180a00720c */ /* 0x000fe20003fc4070 */
[----:B------:R-:W-:Y:S01]  /*3c30*/  IMAD.HI.U32 R12, R7, R19, RZ ;  /* 0x00000013070c7227 */ /* 0x000fe200078e00ff */
[----:B------:R-:W-:-:S03]  /*3c40*/  LOP3.LUT R185, R2, 0xbc, RZ, 0xfc, !PT ;  /* 0x000000bc02b97812 */ /* 0x000fc600078efcff */
[----:B------:R-:W-:Y:S02]  /*3c50*/  IMAD.MOV R15, RZ, RZ, -R15 ;  /* 0x000000ffff0f7224 */ /* 0x000fe400078e0a0f */
[--C-:B------:R-:W-:Y:S01]  /*3c60*/  @!P4 IMAD.IADD R30, R30, 0x1, -R10.reuse ;  /* 0x000000011e1ec824 */ /* 0x100fe200078e0a0a */
[----:B------:R-:W-:Y:S01]  /*3c70*/  ISETP.GT.U32.AND P4, PT, R10, R20, PT ;  /* 0x000000140a00720c */ /* 0x000fe20003f84070 */
[--C-:B------:R-:W-:Y:S01]  /*3c80*/  @!P3 IMAD.IADD R26, R26, 0x1, -R10.reuse ;  /* 0x000000011a1ab824 */ /* 0x100fe200078e0a0a */
[----:B------:R-:W-:Y:S01]  /*3c90*/  LOP3.LUT R186, R2, 0xba, RZ, 0xfc, !PT ;  /* 0x000000ba02ba7812 */ /* 0x000fe200078efcff */
[----:B------:R-:W-:Y:S01]  /*3ca0*/  @!P5 IMAD.IADD R23, R23, 0x1, -R10 ;  /* 0x000000011717d824 */ /* 0x000fe200078e0a0a */
[C---:B------:R-:W-:Y:S01]  /*3cb0*/  ISETP.GT.U32.AND P3, PT, R10.reuse, R16, PT ;  /* 0x000000100a00720c */ /* 0x040fe20003f64070 */
[----:B------:R-:W-:Y:S01]  /*3cc0*/  IMAD.MOV R12, RZ, RZ, -R12 ;  /* 0x000000ffff0c7224 */ /* 0x000fe200078e0a0c */
[C---:B------:R-:W-:Y:S01]  /*3cd0*/  ISETP.GT.U32.AND P5, PT, R10.reuse, R31, PT ;  /* 0x0000001f0a00720c */ /* 0x040fe20003fa4070 */
[----:B------:R-:W-:Y:S01]  /*3ce0*/  IMAD R15, R10, R15, R21 ;  /* 0x0000000f0a0f7224 */ /* 0x000fe200078e0215 */
[----:B------:R-:W-:Y:S01]  /*3cf0*/  IABS R21, R191 ;  /* 0x000000bf00157213 */ /* 0x000fe20000000000 */
[--C-:B------:R-:W-:Y:S01]  /*3d00*/  @!P2 IMAD.IADD R22, R22, 0x1, -R10.reuse ;  /* 0x000000011616a824 */ /* 0x100fe200078e0a0a */
[----:B------:R-:W-:Y:S01]  /*3d10*/  IABS R41, R185 ;  /* 0x000000b900297213 */ /* 0x000fe20000000000 */
[----:B------:R-:W-:Y:S01]  /*3d20*/  @!P0 IMAD.IADD R18, R18, 0x1, -R10 ;  /* 0x0000000112128824 */ /* 0x000fe200078e0a0a */
[C---:B------:R-:W-:Y:S01]  /*3d30*/  ISETP.GT.U32.AND P2, PT, R10.reuse, R30, PT ;  /* 0x0000001e0a00720c */ /* 0x040fe20003f44070 */
[----:B------:R-:W-:Y:S01]  /*3d40*/  IMAD R19, R10, R12, R19 ;  /* 0x0000000c0a137224 */ /* 0x000fe200078e0213 */
[----:B------:R-:W-:-:S02]  /*3d50*/  IABS R33, R186 ;  /* 0x000000ba00217213 */ /* 0x000fc40000000000 */
[----:B------:R-:W-:Y:S01]  /*3d60*/  ISETP.GT.U32.AND P0, PT, R10, R26, PT ;  /* 0x0000001a0a00720c */ /* 0x000fe20003f04070 */
[----:B------:R-:W-:Y:S01]  /*3d70*/  IMAD.HI.U32 R11, R7, R21, RZ ;  /* 0x00000015070b7227 */ /* 0x000fe200078e00ff */
[----:B------:R-:W-:-:S03]  /*3d80*/  LOP3.LUT R190, R2, 0xb6, RZ, 0xfc, !PT ;  /* 0x000000b602be7812 */ /* 0x000fc600078efcff */
[----:B------:R-:W-:Y:S01]  /*3d90*/  IMAD.HI.U32 R17, R7, R41, RZ ;  /* 0x0000002907117227 */ /* 0x000fe200078e00ff */
[----:B------:R-:W-:-:S03]  /*3da0*/  LOP3.LUT R187, R2, 0xb8, RZ, 0xfc, !PT ;  /* 0x000000b802bb7812 */ /* 0x000fc600078efcff */
[--C-:B------:R-:W-:Y:S01]  /*3db0*/  @!P1 IMAD.IADD R28, R28, 0x1, -R10.reuse ;  /* 0x000000011c1c9824 */ /* 0x100fe200078e0a0a */
[----:B------:R-:W-:Y:S01]  /*3dc0*/  ISETP.GT.U32.AND P1, PT, R10, R19, PT ;  /* 0x000000130a00720c */ /* 0x000fe20003f24070 */
[----:B------:R-:W-:Y:S01]  /*3dd0*/  IMAD.HI.U32 R14, R7, R33, RZ ;  /* 0x00000021070e7227 */ /* 0x000fe200078e00ff */
[----:B------:R-:W-:Y:S02]  /*3de0*/  IABS R25, R190 ;  /* 0x000000be00197213 */ /* 0x000fe40000000000 */
[----:B------:R-:W-:Y:S01]  /*3df0*/  LOP3.LUT R181, R2, 0xc4, RZ, 0xfc, !PT ;  /* 0x000000c402b57812 */ /* 0x000fe200078efcff */
[--C-:B------:R-:W-:Y:S02]  /*3e00*/  @!P6 IMAD.IADD R24, R24, 0x1, -R10.reuse ;  /* 0x000000011818e824 */ /* 0x100fe400078e0a0a */
[----:B------:R-:W-:Y:S01]  /*3e10*/  IMAD.MOV R11, RZ, RZ, -R11 ;  /* 0x000000ffff0b7224 */ /* 0x000fe200078e0a0b */
[----:B------:R-:W-:Y:S01]  /*3e20*/  LOP3.LUT R184, R2, 0xbe, RZ, 0xfc, !PT ;  /* 0x000000be02b87812 */ /* 0x000fe200078efcff */
[----:B------:R-:W-:Y:S01]  /*3e30*/  IMAD.MOV R45, RZ, RZ, -R17 ;  /* 0x000000ffff2d7224 */ /* 0x000fe200078e0a11 */
[----:B------:R-:W-:Y:S01]  /*3e40*/  IABS R29, R187 ;  /* 0x000000bb001d7213 */ /* 0x000fe20000000000 */
[----:B------:R-:W-:Y:S01]  /*3e50*/  @!P4 IMAD.IADD R20, R20, 0x1, -R10 ;  /* 0x000000011414c824 */ /* 0x000fe200078e0a0a */
[----:B------:R-:W-:Y:S01]  /*3e60*/  LOP3.LUT R180, R2, 0xc6, RZ, 0xfc, !PT ;  /* 0x000000c602b47812 */ /* 0x000fe200078efcff */
[----:B------:R-:W-:Y:S01]  /*3e70*/  IMAD.MOV R37, RZ, RZ, -R14 ;  /* 0x000000ffff257224 */ /* 0x000fe200078e0a0e */
[----:B------:R-:W-:Y:S01]  /*3e80*/  ISETP.GT.U32.AND P4, PT, R10, R28, PT ;  /* 0x0000001c0a00720c */ /* 0x000fe20003f84070 */
[--C-:B------:R-:W-:Y:S01]  /*3e90*/  @!P3 IMAD.IADD R16, R16, 0x1, -R10.reuse ;  /* 0x000000011010b824 */ /* 0x100fe200078e0a0a */
[----:B------:R-:W-:Y:S01]  /*3ea0*/  IABS R61, R181 ;  /* 0x000000b5003d7213 */ /* 0x000fe20000000000 */
[----:B------:R-:W-:Y:S01]  /*3eb0*/  @!P5 IMAD.IADD R31, R31, 0x1, -R10 ;  /* 0x000000011f1fd824 */ /* 0x000fe200078e0a0a */
[C---:B------:R-:W-:Y:S01]  /*3ec0*/  ISETP.GT.U32.AND P6, PT, R10.reuse, R32, PT ;  /* 0x000000200a00720c */ /* 0x040fe20003fc4070 */
[C---:B------:R-:W-:Y:S01]  /*3ed0*/  IMAD R14, R10.reuse, R11, R21 ;  /* 0x0000000b0a0e7224 */ /* 0x040fe200078e0215 */
[C---:B------:R-:W-:Y:S01]  /*3ee0*/  ISETP.GT.U32.AND P3, PT, R10.reuse, R24, PT ;  /* 0x000000180a00720c */ /* 0x040fe20003f64070 */
[----:B------:R-:W-:Y:S01]  /*3ef0*/  IMAD.HI.U32 R12, R7, R25, RZ ;  /* 0x00000019070c7227 */ /* 0x000fe200078e00ff */
[----:B------:R-:W-:-:S02]  /*3f00*/  ISETP.GT.U32.AND P5, PT, R10, R23, PT ;  /* 0x000000170a00720c */ /* 0x000fc40003fa4070 */
[----:B------:R-:W-:Y:S01]  /*3f10*/  LOP3.LUT R183, R2, 0xc0, RZ, 0xfc, !PT ;  /* 0x000000c002b77812 */ /* 0x000fe200078efcff */
[----:B------:R-:W-:Y:S01]  /*3f20*/  IMAD R21, R10, R45, R41 ;  /* 0x0000002d0a157224 */ /* 0x000fe200078e0229 */
[----:B------:R-:W-:Y:S01]  /*3f30*/  IABS R41, R184 ;  /* 0x000000b800297213 */ /* 0x000fe20000000000 */
[--C-:B------:R-:W-:Y:S01]  /*3f40*/  @!P2 IMAD.IADD R30, R30, 0x1, -R10.reuse ;  /* 0x000000011e1ea824 */ /* 0x100fe200078e0a0a */
[----:B------:R-:W-:Y:S01]  /*3f50*/  IABS R69, R180 ;  /* 0x000000b400457213 */ /* 0x000fe20000000000 */
[----:B------:R-:W-:Y:S01]  /*3f60*/  @!P0 IMAD.IADD R26, R26, 0x1, -R10 ;  /* 0x000000011a1a8824 */ /* 0x000fe200078e0a0a */
[----:B------:R-:W-:Y:S01]  /*3f70*/  ISETP.GT.U32.AND P2, PT, R10, R22, PT ;  /* 0x000000160a00720c */ /* 0x000fe20003f44070 */
[----:B------:R-:W-:Y:S01]  /*3f80*/  IMAD.HI.U32 R13, R7, R29, RZ ;  /* 0x0000001d070d7227 */ /* 0x000fe200078e00ff */
[----:B------:R-:W-:Y:S02]  /*3f90*/  LOP3.LUT R182, R2, 0xc2, RZ, 0xfc, !PT ;  /* 0x000000c202b67812 */ /* 0x000fe400078efcff */
[C---:B------:R-:W-:Y:S01]  /*3fa0*/  ISETP.GT.U32.AND P0, PT, R10.reuse, R18, PT ;  /* 0x000000120a00720c */ /* 0x040fe20003f04070 */
[----:B------:R-:W-:Y:S01]  /*3fb0*/  IMAD R17, R10, R37, R33 ;  /* 0x000000250a117224 */ /* 0x000fe200078e0221 */
[----:B------:R-:W-:Y:S01]  /*3fc0*/  IABS R45, R183 ;  /* 0x000000b7002d7213 */ /* 0x000fe20000000000 */
[----:B------:R-:W-:-:S02]  /*3fd0*/  IMAD.MOV R12, RZ, RZ, -R12 ;  /* 0x000000ffff0c7224 */ /* 0x000fc400078e0a0c */
[----:B------:R-:W-:Y:S01]  /*3fe0*/  IMAD.HI.U32 R33, R7, R61, RZ ;  /* 0x0000003d07217227 */ /* 0x000fe200078e00ff */
[----:B------:R-:W-:-:S03]  /*3ff0*/  IABS R53, R182 ;  /* 0x000000b600357213 */ /* 0x000fc60000000000 */
[----:B------:R-:W-:Y:S01]  /*4000*/  IMAD.HI.U32 R11, R7, R41, RZ ;  /* 0x00000029070b7227 */ /* 0x000fe200078e00ff */
[----:B------:R-:W-:-:S03]  /*4010*/  LOP3.LUT R178, R2, 0xca, RZ, 0xfc, !PT ;  /* 0x000000ca02b27812 */ /* 0x000fc600078efcff */
[----:B------:R-:W-:Y:S02]  /*4020*/  IMAD.MOV R13, RZ, RZ, -R13 ;  /* 0x000000ffff0d7224 */ /* 0x000fe400078e0a0d */
[----:B------:R-:W-:-:S04]  /*4030*/  IMAD.HI.U32 R37, R7, R69, RZ ;  /* 0x0000004507257227 */ /* 0x000fc800078e00ff */
[----:B------:R-:W-:Y:S01]  /*4040*/  @!P1 IMAD.IADD R19, R19, 0x1, -R10 ;  /* 0x0000000113139824 */ /* 0x000fe200078e0a0a */
[C---:B------:R-:W-:Y:S01]  /*4050*/  ISETP.GT.U32.AND P1, PT, R10.reuse, R27, PT ;  /* 0x0000001b0a00720c */ /* 0x040fe20003f24070 */
[----:B------:R-:W-:Y:S02]  /*4060*/  IMAD R12, R10, R12, R25 ;  /* 0x0000000c0a0c7224 */ /* 0x000fe400078e0219 */
[----:B------:R-:W-:Y:S02]  /*4070*/  IMAD.MOV R65, RZ, RZ, -R33 ;  /* 0x000000ffff417224 */ /* 0x000fe400078e0a21 */
[----:B------:R-:W-:Y:S01]  /*4080*/  IMAD.HI.U32 R25, R7, R45, RZ ;  /* 0x0000002d07197227 */ /* 0x000fe200078e00ff */
[----:B------:R-:W-:-:S03]  /*4090*/  LOP3.LUT R177, R2, 0xcc, RZ, 0xfc, !PT ;  /* 0x000000cc02b17812 */ /* 0x000fc600078efcff */
[----:B------:R-:W-:Y:S02]  /*40a0*/  IMAD.MOV R11, RZ, RZ, -R11 ;  /* 0x000000ffff0b7224 */ /* 0x000fe400078e0a0b */
[----:B------:R-:W-:Y:S02]  /*40b0*/  IMAD R13, R10, R13, R29 ;  /* 0x0000000d0a0d7224 */ /* 0x000fe400078e021d */
[----:B------:R-:W-:Y:S02]  /*40c0*/  IMAD.MOV R73, RZ, RZ, -R37 ;  /* 0x000000ffff497224 */ /* 0x000fe400078e0a25 */
[----:B------:R-:W-:Y:S01]  /*40d0*/  @!P4 IMAD.IADD R28, R28, 0x1, -R10 ;  /* 0x000000011c1cc824 */ /* 0x000fe200078e0a0a */
[----:B------:R-:W-:Y:S01]  /*40e0*/  ISETP.GT.U32.AND P4, PT, R10, R20, PT ;  /* 0x000000140a00720c */ /* 0x000fe20003f84070 */
[----:B------:R-:W-:-:S04]  /*40f0*/  IMAD.HI.U32 R29, R7, R53, RZ ;  /* 0x00000035071d7227 */ /* 0x000fc800078e00ff */
[----:B------:R-:W-:Y:S01]  /*4100*/  IMAD R37, R10, R65, R61 ;  /* 0x000000410a257224 */ /* 0x000fe200078e023d */
[----:B------:R-:W-:Y:S01]  /*4110*/  IABS R65, R178 ;  /* 0x000000b200417213 */ /* 0x000fe20000000000 */
[--C-:B------:R-:W-:Y:S01]  /*4120*/  @!P6 IMAD.IADD R32, R32, 0x1, -R10.reuse ;  /* 0x000000012020e824 */ /* 0x100fe200078e0a0a */
[----:B------:R-:W-:Y:S01]  /*4130*/  ISETP.GT.U32.AND P6, PT, R10, R16, PT ;  /* 0x000000100a00720c */ /* 0x000fe20003fc4070 */
[--C-:B------:R-:W-:Y:S01]  /*4140*/  @!P3 IMAD.IADD R24, R24, 0x1, -R10.reuse ;  /* 0x000000011818b824 */ /* 0x100fe200078e0a0a */
[C---:B------:R-:W-:Y:S01]  /*4150*/  ISETP.GT.U32.AND P3, PT, R10.reuse, R15, PT ;  /* 0x0000000f0a00720c */ /* 0x040fe20003f64070 */
[----:B------:R-:W-:Y:S01]  /*4160*/  @!P5 IMAD.IADD R23, R23, 0x1, -R10 ;  /* 0x000000011717d824 */ /* 0x000fe200078e0a0a */
[C---:B------:R-:W-:Y:S01]  /*4170*/  ISETP.GT.U32.AND P5, PT, R10.reuse, R14, PT ;  /* 0x0000000e0a00720c */ /* 0x040fe20003fa4070 */
[----:B------:R-:W-:Y:S02]  /*4180*/  IMAD.MOV R49, RZ, RZ, -R25 ;  /* 0x000000ffff317224 */ /* 0x000fe400078e0a19 */
[----:B------:R-:W-:-:S02]  /*4190*/  IMAD R25, R10, R11, R41 ;  /* 0x0000000b0a197224 */ /* 0x000fc400078e0229 */
[----:B------:R-:W-:Y:S01]  /*41a0*/  IMAD R41, R10, R73, R69 ;  /* 0x000000490a297224 */ /* 0x000fe200078e0245 */
[----:B------:R-:W-:Y:S01]  /*41b0*/  IABS R73, R177 ;  /* 0x000000b100497213 */ /* 0x000fe20000000000 */
[--C-:B------:R-:W-:Y:S01]  /*41c0*/  @!P2 IMAD.IADD R22, R22, 0x1, -R10.reuse ;  /* 0x000000011616a824 */ /* 0x100fe200078e0a0a */
[----:B------:R-:W-:Y:S01]  /*41d0*/  ISETP.GT.U32.AND P2, PT, R10, R12, PT ;  /* 0x0000000c0a00720c */ /* 0x000fe20003f44070 */
[----:B------:R-:W-:Y:S02]  /*41e0*/  IMAD.MOV R57, RZ, RZ, -R29 ;  /* 0x000000ffff397224 */ /* 0x000fe400078e0a1d */
[----:B------:R-:W-:Y:S01]  /*41f0*/  @!P0 IMAD.IADD R18, R18, 0x1, -R10 ;  /* 0x0000000112128824 */ /* 0x000fe200078e0a0a */
[C---:B------:R-:W-:Y:S01]  /*4200*/  ISETP.GT.U32.AND P0, PT, R10.reuse, R21, PT ;  /* 0x000000150a00720c */ /* 0x040fe20003f04070 */
[----:B------:R-:W-:Y:S02]  /*4210*/  IMAD R29, R10, R49, R45 ;  /* 0x000000310a1d7224 */ /* 0x000fe400078e022d */
[----:B------:R-:W-:-:S04]  /*4220*/  IMAD.HI.U32 R45, R7, R65, RZ ;  /* 0x00000041072d7227 */ /* 0x000fc800078e00ff */
[----:B------:R-:W-:-:S04]  /*4230*/  IMAD.HI.U32 R49, R7, R73, RZ ;  /* 0x0000004907317227 */ /* 0x000fc800078e00ff */
[--C-:B------:R-:W-:Y:S01]  /*4240*/  @!P1 IMAD.IADD R27, R27, 0x1, -R10.reuse ;  /* 0x000000011b1b9824 */ /* 0x100fe200078e0a0a */
[C---:B------:R-:W-:Y:S01]  /*4250*/  ISETP.GT.U32.AND P1, PT, R10.reuse, R19, PT ;  /* 0x000000130a00720c */ /* 0x040fe20003f24070 */
[----:B------:R-:W-:Y:S02]  /*4260*/  IMAD R33, R10, R57, R53 ;  /* 0x000000390a217224 */ /* 0x000fe400078e0235 */
[----:B------:R-:W-:Y:S02]  /*4270*/  IMAD.MOV R69, RZ, RZ, -R45 ;  /* 0x000000ffff457224 */ /* 0x000fe400078e0a2d */
[----:B------:R-:W-:Y:S02]  /*4280*/  IMAD.MOV R77, RZ, RZ, -R49 ;  /* 0x000000ffff4d7224 */ /* 0x000fe400078e0a31 */
[----:B------:R-:W-:Y:S01]  /*4290*/  @!P4 IMAD.IADD R20, R20, 0x1, -R10 ;  /* 0x000000011414c824 */ /* 0x000fe200078e0a0a */
[C---:B------:R-:W-:Y:S01]  /*42a0*/  ISETP.GT.U32.AND P4, PT, R10.reuse, R13, PT ;  /* 0x0000000d0a00720c */ /* 0x040fe20003f84070 */
[----:B------:R-:W-:-:S02]  /*42b0*/  IMAD R49, R10, R69, R65 ;  /* 0x000000450a317224 */ /* 0x000fc400078e0241 */
[--C-:B------:R-:W-:Y:S01]  /*42c0*/  @!P6 IMAD.IADD R16, R16, 0x1, -R10.reuse ;  /* 0x000000011010e824 */ /* 0x100fe200078e0a0a */
[C---:B------:R-:W-:Y:S01]  /*42d0*/  ISETP.GT.U32.AND P6, PT, R10.reuse, R25, PT ;  /* 0x000000190a00720c */ /* 0x040fe20003fc4070 */
[--C-:B------:R-:W-:Y:S01]  /*42e0*/  @!P3 IMAD.IADD R15, R15, 0x1, -R10.reuse ;  /* 0x000000010f0fb824 */ /* 0x100fe200078e0a0a */
[----:B------:R-:W-:Y:S01]  /*42f0*/  ISETP.GT.U32.AND P3, PT, R10, R29, PT ;  /* 0x0000001d0a00720c */ /* 0x000fe20003f64070 */
[--C-:B------:R-:W-:Y:S01]  /*4300*/  @!P5 IMAD.IADD R14, R14, 0x1, -R10.reuse ;  /* 0x000000010e0ed824 */ /* 0x100fe200078e0a0a */
[----:B------:R-:W-:Y:S01]  /*4310*/  ISETP.GT.U32.AND P5, PT, R10, R33, PT ;  /* 0x000000210a00720c */ /* 0x000fe20003fa4070 */
[--C-:B------:R-:W-:Y:S01]  /*4320*/  @!P2 IMAD.IADD R12, R12, 0x1, -R10.reuse ;  /* 0x000000010c0ca824 */ /* 0x100fe200078e0a0a */
[C---:B------:R-:W-:Y:S01]  /*4330*/  ISETP.GT.U32.AND P2, PT, R10.reuse, R37, PT ;  /* 0x000000250a00720c */ /* 0x040fe20003f44070 */
[--C-:B------:R-:W-:Y:S01]  /*4340*/  @!P0 IMAD.IADD R21, R21, 0x1, -R10.reuse ;  /* 0x0000000115158824 */ /* 0x100fe200078e0a0a */
[----:B------:R-:W-:Y:S02]  /*4350*/  ISETP.GT.U32.AND P0, PT, R10, R49, PT ;  /* 0x000000310a00720c */ /* 0x000fe40003f04070 */
[C---:B------:R-:W-:Y:S01]  /*4360*/  LOP3.LUT R176, R2.reuse, 0xce, RZ, 0xfc, !PT ;  /* 0x000000ce02b07812 */ /* 0x040fe200078efcff */
[----:B------:R-:W-:Y:S01]  /*4370*/  @!P1 IMAD.IADD R19, R19, 0x1, -R10 ;  /* 0x0000000113139824 */ /* 0x000fe200078e0a0a */
[----:B------:R-:W-:-:S02]  /*4380*/  LOP3.LUT R179, R2, 0xc8, RZ, 0xfc, !PT ;  /* 0x000000c802b37812 */ /* 0x000fc400078efcff */
[----:B------:R-:W-:Y:S02]  /*4390*/  LOP3.LUT R175, R2, 0xd0, RZ, 0xfc, !PT ;  /* 0x000000d002af7812 */ /* 0x000fe400078efcff */
[C---:B------:R-:W-:Y:S02]  /*43a0*/  ISETP.GT.U32.AND P1, PT, R10.reuse, R17, PT ;  /* 0x000000110a00720c */ /* 0x040fe40003f24070 */
[----:B------:R-:W-:Y:S01]  /*43b0*/  IABS R81, R176 ;  /* 0x000000b000517213 */ /* 0x000fe20000000000 */
[--C-:B------:R-:W-:Y:S01]  /*43c0*/  @!P4 IMAD.IADD R13, R13, 0x1, -R10.reuse ;  /* 0x000000010d0dc824 */ /* 0x100fe200078e0a0a */
[----:B------:R-:W-:Y:S01]  /*43d0*/  IABS R61, R179 ;  /* 0x000000b3003d7213 */ /* 0x000fe20000000000 */
[--C-:B------:R-:W-:Y:S01]  /*43e0*/  @!P6 IMAD.IADD R25, R25, 0x1, -R10.reuse ;  /* 0x000000011919e824 */ /* 0x100fe200078e0a0a */
[----:B------:R-:W-:Y:S01]  /*43f0*/  IABS R89, R175 ;  /* 0x000000af00597213 */ /* 0x000fe20000000000 */
[--C-:B------:R-:W-:Y:S01]  /*4400*/  @!P3 IMAD.IADD R29, R29, 0x1, -R10.reuse ;  /* 0x000000011d1db824 */ /* 0x100fe200078e0a0a */
[C---:B------:R-:W-:Y:S01]  /*4410*/  ISETP.GT.U32.AND P4, PT, R10.reuse, R41, PT ;  /* 0x000000290a00720c */ /* 0x040fe20003f84070 */
[----:B------:R-:W-:Y:S01]  /*4420*/  @!P5 IMAD.IADD R33, R33, 0x1, -R10 ;  /* 0x000000012121d824 */ /* 0x000fe200078e0a0a */
[C---:B------:R-:W-:Y:S01]  /*4430*/  ISETP.GT.U32.AND P3, PT, R10.reuse, R14, PT ;  /* 0x0000000e0a00720c */ /* 0x040fe20003f64070 */
[----:B------:R-:W-:Y:S01]  /*4440*/  IMAD.HI.U32 R53, R7, R81, RZ ;  /* 0x0000005107357227 */ /* 0x000fe200078e00ff */
[----:B------:R-:W-:-:S03]  /*4450*/  ISETP.GT.U32.AND P5, PT, R10, R12, PT ;  /* 0x0000000c0a00720c */ /* 0x000fc60003fa4070 */
[----:B------:R-:W-:Y:S01]  /*4460*/  @!P2 IMAD.IADD R37, R37, 0x1, -R10 ;  /* 0x000000012525a824 */ /* 0x000fe200078e0a0a */
[----:B------:R-:W-:Y:S01]  /*4470*/  ISETP.GT.U32.AND P2, PT, R10, R13, PT ;  /* 0x0000000d0a00720c */ /* 0x000fe20003f44070 */
[----:B------:R-:W-:Y:S01]  /*4480*/  IMAD.HI.U32 R11, R7, R61, RZ ;  /* 0x0000003d070b7227 */ /* 0x000fe200078e00ff */
[----:B------:R-:W-:-:S03]  /*4490*/  LOP3.LUT R173, R2, 0xd4, RZ, 0xfc, !PT ;  /* 0x000000d402ad7812 */ /* 0x000fc600078efcff */
[----:B------:R-:W-:Y:S01]  /*44a0*/  @!P0 IMAD.IADD R49, R49, 0x1, -R10 ;  /* 0x0000000131318824 */ /* 0x000fe200078e0a0a */
[----:B------:R-:W-:Y:S01]  /*44b0*/  ISETP.GT.U32.AND P0, PT, R10, R25, PT ;  /* 0x000000190a00720c */ /* 0x000fe20003f04070 */
[----:B------:R-:W-:-:S04]  /*44c0*/  IMAD.HI.U32 R57, R7, R89, RZ ;  /* 0x0000005907397227 */ /* 0x000fc800078e00ff */
[----:B------:R-:W-:Y:S02]  /*44d0*/  IMAD.MOV R85, RZ, RZ, -R53 ;  /* 0x000000ffff557224 */ /* 0x000fe400078e0a35 */
[----:B------:R-:W-:Y:S01]  /*44e0*/  IMAD.MOV R11, RZ, RZ, -R11 ;  /* 0x000000ffff0b7224 */ /* 0x000fe200078e0a0b */
[C---:B------:R-:W-:Y:S01]  /*44f0*/  LOP3.LUT R174, R2.reuse, 0xd2, RZ, 0xfc, !PT ;  /* 0x000000d202ae7812 */ /* 0x040fe200078efcff */
[----:B------:R-:W-:Y:S01]  /*4500*/  IMAD.MOV R93, RZ, RZ, -R57 ;  /* 0x000000ffff5d7224 */ /* 0x000fe200078e0a39 */
[C---:B------:R-:W-:Y:S01]  /*4510*/  LOP3.LUT R172, R2.reuse, 0xd6, RZ, 0xfc, !PT ;  /* 0x000000d602ac7812 */ /* 0x040fe200078efcff */
[--C-:B------:R-:W-:Y:S01]  /*4520*/  @!P1 IMAD.IADD R17, R17, 0x1, -R10.reuse ;  /* 0x0000000111119824 */ /* 0x100fe200078e0a0a */
[----:B------:R-:W-:Y:S01]  /*4530*/  LOP3.LUT R170, R2, 0xda, RZ, 0xfc, !PT ;  /* 0x000000da02aa7812 */ /* 0x000fe200078efcff */
[C---:B------:R-:W-:Y:S01]  /*4540*/  IMAD R57, R10.reuse, R85, R81 ;  /* 0x000000550a397224 */ /* 0x040fe200078e0251 */
[----:B------:R-:W-:Y:S01]  /*4550*/  IABS R85, R173 ;  /* 0x000000ad00557213 */ /* 0x000fe20000000000 */
[----:B------:R-:W-:Y:S01]  /*4560*/  IMAD R45, R10, R11, R61 ;  /* 0x0000000b0a2d7224 */ /* 0x000fe200078e023d */
[----:B------:R-:W-:Y:S01]  /*4570*/  LOP3.LUT R171, R2, 0xd8, RZ, 0xfc, !PT ;  /* 0x000000d802ab7812 */ /* 0x000fe200078efcff */
[C---:B------:R-:W-:Y:S01]  /*4580*/  IMAD R61, R10.reuse, R93, R89 ;  /* 0x0000005d0a3d7224 */ /* 0x040fe200078e0259 */
[----:B------:R-:W-:Y:S01]  /*4590*/  IABS R81, R174 ;  /* 0x000000ae00517213 */ /* 0x000fe20000000000 */
[--C-:B------:R-:W-:Y:S01]  /*45a0*/  @!P4 IMAD.IADD R41, R41, 0x1, -R10.reuse ;  /* 0x000000012929c824 */ /* 0x100fe200078e0a0a */
[----:B------:R-:W-:Y:S01]  /*45b0*/  IABS R93, R172 ;  /* 0x000000ac005d7213 */ /* 0x000fe20000000000 */
[C---:B------:R-:W-:Y:S01]  /*45c0*/  IMAD R53, R10.reuse, R77, R73 ;  /* 0x0000004d0a357224 */ /* 0x040fe200078e0249 */
[----:B------:R-:W-:Y:S01]  /*45d0*/  ISETP.GT.U32.AND P4, PT, R10, R17, PT ;  /* 0x000000110a00720c */ /* 0x000fe20003f84070 */
[--C-:B------:R-:W-:Y:S01]  /*45e0*/  @!P3 IMAD.IADD R14, R14, 0x1, -R10.reuse ;  /* 0x000000010e0eb824 */ /* 0x100fe200078e0a0a */
[----:B------:R-:W-:Y:S01]  /*45f0*/  IABS R109, R170 ;  /* 0x000000aa006d7213 */ /* 0x000fe20000000000 */
[----:B------:R-:W-:Y:S01]  /*4600*/  @!P5 IMAD.IADD R12, R12, 0x1, -R10 ;  /* 0x000000010c0cd824 */ /* 0x000fe200078e0a0a */
[C---:B------:R-:W-:Y:S01]  /*4610*/  ISETP.GT.U32.AND P3, PT, R10.reuse, R29, PT ;  /* 0x0000001d0a00720c */ /* 0x040fe20003f64070 */
[----:B------:R-:W-:Y:S01]  /*4620*/  IMAD.HI.U32 R65, R7, R85, RZ ;  /* 0x0000005507417227 */ /* 0x000fe200078e00ff */
[----:B------:R-:W-:-:S02]  /*4630*/  ISETP.GT.U32.AND P5, PT, R10, R33, PT ;  /* 0x000000210a00720c */ /* 0x000fc40003fa4070 */
[----:B------:R-:W-:Y:S01]  /*4640*/  IABS R101, R171 ;  /* 0x000000ab00657213 */ /* 0x000fe20000000000 */
[--C-:B------:R-:W-:Y:S01]  /*4650*/  @!P2 IMAD.IADD R13, R13, 0x1, -R10.reuse ;  /* 0x000000010d0da824 */ /* 0x100fe200078e0a0a */
[C---:B------:R-:W-:Y:S01]  /*4660*/  ISETP.GT.U32.AND P2, PT, R10.reuse, R37, PT ;  /* 0x000000250a00720c */ /* 0x040fe20003f44070 */
[----:B------:R-:W-:Y:S01]  /*4670*/  @!P0 IMAD.IADD R25, R25, 0x1, -R10 ;  /* 0x0000000119198824 */ /* 0x000fe200078e0a0a */
[----:B------:R-:W-:Y:S01]  /*4680*/  STL [R1+0x6b8], R248 ;  /* 0x0006b8f801007387 */ /* 0x000fe20000100800 */
[C---:B------:R-:W-:Y:S01]  /*4690*/  IMAD.HI.U32 R11, R7.reuse, R81, RZ ;  /* 0x00000051070b7227 */ /* 0x040fe200078e00ff */
[C---:B------:R-:W-:Y:S02]  /*46a0*/  ISETP.GT.U32.AND P0, PT, R10.reuse, R53, PT ;  /* 0x000000350a00720c */ /* 0x040fe40003f04070 */
[----:B------:R1:W-:Y:S01]  /*46b0*/  STL [R1+0xa50], R249 ;  /* 0x000a50f901007387 */ /* 0x0003e20000100800 */
[----:B------:R-:W-:Y:S01]  /*46c0*/  IMAD.HI.U32 R69, R7, R93, RZ ;  /* 0x0000005d07457227 */ /* 0x000fe200078e00ff */
[----:B------:R-:W-:-:S02]  /*46d0*/  ISETP.GT.U32.AND P1, PT, R10, R45, PT ;  /* 0x0000002d0a00720c */ /* 0x000fc40003f24070 */
[C---:B------:R-:W-:Y:S01]  /*46e0*/  LOP3.LUT R169, R2.reuse, 0xdc, RZ, 0xfc, !PT ;  /* 0x000000dc02a97812 */ /* 0x040fe200078efcff */
[----:B------:R-:W-:Y:S01]  /*46f0*/  IMAD.HI.U32 R77, R7, R109, RZ ;  /* 0x0000006d074d7227 */ /* 0x000fe200078e00ff */
[----:B------:R-:W-:-:S03]  /*4700*/  LOP3.LUT R168, R2, 0xde, RZ, 0xfc, !PT ;  /* 0x000000de02a87812 */ /* 0x000fc600078efcff */
[----:B------:R-:W-:Y:S01]  /*4710*/  IMAD.MOV R89, RZ, RZ, -R65 ;  /* 0x000000ffff597224 */ /* 0x000fe200078e0a41 */
[----:B-1----:R-:W2:Y:S01]  /*4720*/  LDL R249, [R1+0x57c] ;  /* 0x00057c0001f97983 */ /* 0x002ea20000100800 */
[----:B------:R-:W-:Y:S01]  /*4730*/  IMAD.HI.U32 R73, R7, R101, RZ ;  /* 0x0000006507497227 */ /* 0x000fe200078e00ff */
[----:B------:R-:W-:Y:S02]  /*4740*/  LOP3.LUT R167, R2, 0xe0, RZ, 0xfc, !PT ;  /* 0x000000e002a77812 */ /* 0x000fe400078efcff */
[----:B------:R-:W-:Y:S01]  /*4750*/  STL [R1+0x71c], R247 ;  /* 0x00071cf701007387 */ /* 0x000fe20000100800 */
[----:B------:R-:W-:Y:S01]  /*4760*/  IMAD.MOV R11, RZ, RZ, -R11 ;  /* 0x000000ffff0b7224 */ /* 0x000fe200078e0a0b */
[----:B------:R-:W-:Y:S01]  /*4770*/  ISETP.GT.U32.AND P6, PT, R10, R15, PT ;  /* 0x0000000f0a00720c */ /* 0x000fe20003fc4070 */
[----:B------:R-:W-:Y:S01]  /*4780*/  IMAD.MOV R97, RZ, RZ, -R69 ;  /* 0x000000ffff617224 */ /* 0x000fe200078e0a45 */
[----:B------:R-:W-:Y:S01]  /*4790*/  STL [R1+0x728], R246 ;  /* 0x000728f601007387 */ /* 0x000fe20000100800 */
[----:B------:R-:W-:-:S02]  /*47a0*/  IMAD.MOV R113, RZ, RZ, -R77 ;  /* 0x000000ffff717224 */ /* 0x000fc400078e0a4d */
[C---:B------:R-:W-:Y:S01]  /*47b0*/  IMAD R69, R10.reuse, R89, R85 ;  /* 0x000000590a457224 */ /* 0x040fe200078e0255 */
[----:B------:R-:W-:Y:S01]  /*47c0*/  STL [R1+0x724], R245 ;  /* 0x000724f501007387 */ /* 0x000fe20000100800 */
[----:B------:R-:W-:Y:S01]  /*47d0*/  IABS R85, R169 ;  /* 0x000000a900557213 */ /* 0x000fe20000000000 */
[----:B------:R-:W-:Y:S01]  /*47e0*/  IMAD.MOV R105, RZ, RZ, -R73 ;  /* 0x000000ffff697224 */ /* 0x000fe200078e0a49 */
[----:B------:R-:W-:Y:S01]  /*47f0*/  IABS R89, R168 ;  /* 0x000000a800597213 */ /* 0x000fe20000000000 */
[----:B------:R-:W-:Y:S01]  /*4800*/  STL [R1+0x770], R244 ;  /* 0x000770f401007387 */ /* 0x000fe20000100800 */
[C---:B------:R-:W-:Y:S02]  /*4810*/  IMAD R65, R10.reuse, R11, R81 ;  /* 0x0000000b0a417224 */ /* 0x040fe400078e0251 */
[C---:B------:R-:W-:Y:S01]  /*4820*/  IMAD R73, R10.reuse, R97, R93 ;  /* 0x000000610a497224 */ /* 0x040fe200078e025d */
[----:B------:R-:W-:Y:S01]  /*4830*/  STL [R1+0x730], R243 ;  /* 0x000730f301007387 */ /* 0x000fe20000100800 */
[--C-:B------:R-:W-:Y:S01]  /*4840*/  @!P4 IMAD.IADD R17, R17, 0x1, -R10.reuse ;  /* 0x000000011111c824 */ /* 0x100fe200078e0a0a */
[----:B------:R-:W-:Y:S01]  /*4850*/  IABS R93, R167 ;  /* 0x000000a7005d7213 */ /* 0x000fe20000000000 */
[C---:B------:R-:W-:Y:S01]  /*4860*/  IMAD R81, R10.reuse, R113, R109 ;  /* 0x000000710a517224 */ /* 0x040fe200078e026d */
[----:B------:R-:W-:Y:S01]  /*4870*/  STL [R1+0x77c], R242 ;  /* 0x00077cf201007387 */ /* 0x000fe20000100800 */
[C---:B------:R-:W-:Y:S01]  /*4880*/  ISETP.GT.U32.AND P4, PT, R10.reuse, R41, PT ;  /* 0x000000290a00720c */ /* 0x040fe20003f84070 */
[--C-:B------:R-:W-:Y:S01]  /*4890*/  @!P3 IMAD.IADD R29, R29, 0x1, -R10.reuse ;  /* 0x000000011d1db824 */ /* 0x100fe200078e0a0a */
[C---:B------:R-:W-:Y:S01]  /*48a0*/  ISETP.GT.U32.AND P3, PT, R10.reuse, R57, PT ;  /* 0x000000390a00720c */ /* 0x040fe20003f64070 */
[----:B------:R-:W-:Y:S01]  /*48b0*/  STL [R1+0x778], R241 ;  /* 0x000778f101007387 */ /* 0x000fe20000100800 */
[--C-:B------:R-:W-:Y:S01]  /*48c0*/  @!P5 IMAD.IADD R33, R33, 0x1, -R10.reuse ;  /* 0x000000012121d824 */ /* 0x100fe200078e0a0a */
[C---:B------:R-:W-:Y:S01]  /*48d0*/  ISETP.GT.U32.AND P5, PT, R10.reuse, R61, PT ;  /* 0x0000003d0a00720c */ /* 0x040fe20003fa4070 */
[C---:B------:R-:W-:Y:S01]  /*48e0*/  IMAD.HI.U32 R117, R7.reuse, R85, RZ ;  /* 0x0000005507757227 */ /* 0x040fe200078e00ff */
[----:B------:R-:W-:Y:S03]  /*48f0*/  STL [R1+0x788], R240 ;  /* 0x000788f001007387 */ /* 0x000fe60000100800 */
[----:B------:R-:W-:Y:S01]  /*4900*/  IMAD.HI.U32 R113, R7, R89, RZ ;  /* 0x0000005907717227 */ /* 0x000fe200078e00ff */
[----:B------:R-:W-:Y:S03]  /*4910*/  STL [R1+0x784], R239 ;  /* 0x000784ef01007387 */ /* 0x000fe60000100800 */
[--C-:B------:R-:W-:Y:S01]  /*4920*/  @!P2 IMAD.IADD R37, R37, 0x1, -R10.reuse ;  /* 0x000000012525a824 */ /* 0x100fe200078e0a0a */
[----:B------:R-:W-:Y:S01]  /*4930*/  STL [R1+0x794], R238 ;  /* 0x000794ee01007387 */ /* 0x000fe20000100800 */
[C---:B------:R-:W-:Y:S01]  /*4940*/  ISETP.GT.U32.AND P2, PT, R10.reuse, R65, PT ;  /* 0x000000410a00720c */ /* 0x040fe20003f44070 */
[----:B------:R-:W-:Y:S01]  /*4950*/  @!P0 IMAD.IADD R53, R53, 0x1, -R10 ;  /* 0x0000000135358824 */ /* 0x000fe200078e0a0a */
[----:B------:R-:W-:Y:S01]  /*4960*/  ISETP.GT.U32.AND P0, PT, R10, R81, PT ;  /* 0x000000510a00720c */ /* 0x000fe20003f04070 */
[----:B------:R-:W-:Y:S01]  /*4970*/  STL [R1+0x790], R237 ;  /* 0x000790ed01007387 */ /* 0x000fe20000100800 */
[----:B------:R-:W-:Y:S01]  /*4980*/  IMAD.HI.U32 R109, R7, R93, RZ ;  /* 0x0000005d076d7227 */ /* 0x000fe200078e00ff */
[----:B------:R-:W-:-:S02]  /*4990*/  LOP3.LUT R166, R2, 0xe2, RZ, 0xfc, !PT ;  /* 0x000000e202a67812 */ /* 0x000fc400078efcff */
[----:B------:R-:W-:Y:S01]  /*49a0*/  STL [R1+0x7a0], R236 ;  /* 0x0007a0ec01007387 */ /* 0x000fe20000100800 */
[----:B------:R-:W-:Y:S02]  /*49b0*/  @!P1 IMAD.IADD R45, R45, 0x1, -R10 ;  /* 0x000000012d2d9824 */ /* 0x000fe400078e0a0a */
[----:B------:R-:W-:Y:S01]  /*49c0*/  IMAD.MOV R117, RZ, RZ, -R117 ;  /* 0x000000ffff757224 */ /* 0x000fe200078e0a75 */
[----:B------:R-:W-:Y:S01]  /*49d0*/  STL [R1+0x79c], R235 ;  /* 0x00079ceb01007387 */ /* 0x000fe20000100800 */
[----:B------:R-:W-:-:S03]  /*49e0*/  IMAD.MOV R113, RZ, RZ, -R113 ;  /* 0x000000ffff717224 */ /* 0x000fc600078e0a71 */
[----:B------:R-:W-:Y:S01]  /*49f0*/  STL [R1+0x7a8], R234 ;  /* 0x0007a8ea01007387 */ /* 0x000fe20000100800 */
[----:B------:R-:W-:Y:S01]  /*4a00*/  IMAD.MOV R109, RZ, RZ, -R109 ;  /* 0x000000ffff6d7224 */ /* 0x000fe200078e0a6d */
[----:B------:R-:W-:Y:S01]  /*4a10*/  IABS R97, R166 ;  /* 0x000000a600617213 */ /* 0x000fe20000000000 */
[----:B------:R-:W-:Y:S01]  /*4a20*/  @!P6 IMAD.IADD R15, R15, 0x1, -R10 ;  /* 0x000000010f0fe824 */ /* 0x000fe200078e0a0a */
[----:B------:R-:W-:Y:S01]  /*4a30*/  STL [R1+0x7a4], R233 ;  /* 0x0007a4e901007387 */ /* 0x000fe20000100800 */
[C---:B------:R-:W-:Y:S01]  /*4a40*/  IMAD R85, R10.reuse, R117, R85 ;  /* 0x000000750a557224 */ /* 0x040fe200078e0255 */
[C---:B------:R-:W-:Y:S01]  /*4a50*/  ISETP.GT.U32.AND P6, PT, R10.reuse, R45, PT ;  /* 0x0000002d0a00720c */ /* 0x040fe20003fc4070 */
[C---:B------:R-:W-:Y:S01]  /*4a60*/  IMAD R89, R10.reuse, R113, R89 ;  /* 0x000000710a597224 */ /* 0x040fe200078e0259 */
[----:B------:R-:W-:Y:S01]  /*4a70*/  STL [R1+0x798], R232 ;  /* 0x000798e801007387 */ /* 0x000fe20000100800 */
[----:B------:R-:W-:-:S03]  /*4a80*/  IMAD R93, R10, R109, R93 ;  /* 0x0000006d0a5d7224 */ /* 0x000fc600078e025d */
[----:B------:R-:W-:Y:S01]  /*4a90*/  STL [R1+0x78c], R231 ;  /* 0x00078ce701007387 */ /* 0x000fe20000100800 */
[----:B------:R-:W-:-:S03]  /*4aa0*/  @!P4 IMAD.IADD R41, R41, 0x1, -R10 ;  /* 0x000000012929c824 */ /* 0x000fc600078e0a0a */
[----:B------:R-:W-:Y:S01]  /*4ab0*/  STL [R1+0x780], R230 ;  /* 0x000780e601007387 */ /* 0x000fe20000100800 */
[C---:B------:R-:W-:Y:S01]  /*4ac0*/  IMAD R77, R10.reuse, R105, R101 ;  /* 0x000000690a4d7224 */ /* 0x040fe200078e0265 */
[C---:B------:R-:W-:Y:S02]  /*4ad0*/  ISETP.GT.U32.AND P4, PT, R10.reuse, R69, PT ;  /* 0x000000450a00720c */ /* 0x040fe40003f84070 */
[----:B------:R-:W-:Y:S01]  /*4ae0*/  STL [R1+0x774], R229 ;  /* 0x000774e501007387 */ /* 0x000fe20000100800 */
[--C-:B------:R-:W-:Y:S01]  /*4af0*/  @!P3 IMAD.IADD R57, R57, 0x1, -R10.reuse ;  /* 0x000000013939b824 */ /* 0x100fe200078e0a0a */
[C---:B------:R-:W-:Y:S01]  /*4b00*/  ISETP.GT.U32.AND P3, PT, R10.reuse, R85, PT ;  /* 0x000000550a00720c */ /* 0x040fe20003f64070 */
[----:B------:R-:W-:Y:S01]  /*4b10*/  @!P5 IMAD.IADD R61, R61, 0x1, -R10 ;  /* 0x000000013d3dd824 */ /* 0x000fe200078e0a0a */
[----:B------:R-:W-:Y:S01]  /*4b20*/  STL [R1+0x72c], R228 ;  /* 0x00072ce401007387 */ /* 0x000fe20000100800 */
[----:B------:R-:W-:Y:S01]  /*4b30*/  IMAD.HI.U32 R105, R7, R97, RZ ;  /* 0x0000006107697227 */ /* 0x000fe200078e00ff */
[----:B------:R-:W-:-:S02]  /*4b40*/  ISETP.GT.U32.AND P5, PT, R10, R89, PT ;  /* 0x000000590a00720c */ /* 0x000fc40003fa4070 */
[----:B------:R-:W-:Y:S01]  /*4b50*/  STL [R1+0x720], R227 ;  /* 0x000720e301007387 */ /* 0x000fe20000100800 */
[----:B------:R-:W-:Y:S01]  /*4b60*/  LOP3.LUT R165, R2, 0xe4, RZ, 0xfc, !PT ;  /* 0x000000e402a57812 */ /* 0x000fe200078efcff */
[--C-:B------:R-:W-:Y:S02]  /*4b70*/  @!P2 IMAD.IADD R65, R65, 0x1, -R10.reuse ;  /* 0x000000014141a824 */ /* 0x100fe400078e0a0a */
[----:B------:R-:W-:Y:S01]  /*4b80*/  STL [R1+0x718], R226 ;  /* 0x000718e201007387 */ /* 0x000fe20000100800 */
[C---:B------:R-:W-:Y:S01]  /*4b90*/  ISETP.GT.U32.AND P2, PT, R10.reuse, R93, PT ;  /* 0x0000005d0a00720c */ /* 0x040fe20003f44070 */
[----:B------:R-:W-:Y:S02]  /*4ba0*/  @!P0 IMAD.IADD R81, R81, 0x1, -R10 ;  /* 0x0000000151518824 */ /* 0x000fe400078e0a0a */
[----:B------:R-:W-:Y:S01]  /*4bb0*/  STL [R1+0x714], R225 ;  /* 0x000714e101007387 */ /* 0x000fe20000100800 */
[----:B------:R-:W-:Y:S01]  /*4bc0*/  IMAD.MOV R105, RZ, RZ, -R105 ;  /* 0x000000ffff697224 */ /* 0x000fe200078e0a69 */
[----:B------:R-:W-:-:S02]  /*4bd0*/  ISETP.GT.U32.AND P0, PT, R10, R57, PT ;  /* 0x000000390a00720c */ /* 0x000fc40003f04070 */
[----:B------:R-:W-:Y:S01]  /*4be0*/  STL [R1+0x710], R224 ;  /* 0x000710e001007387 */ /* 0x000fe20000100800 */
[----:B------:R-:W-:-:S03]  /*4bf0*/  IABS R101, R165 ;  /* 0x000000a500657213 */ /* 0x000fc60000000000 */
[----:B------:R-:W-:Y:S04]  /*4c00*/  STL [R1+0x70c], R223 ;  /* 0x00070cdf01007387 */ /* 0x000fe80000100800 */
[----:B------:R-:W-:Y:S01]  /*4c10*/  STL [R1+0x708], R222 ;  /* 0x000708de01007387 */ /* 0x000fe20000100800 */
[----:B------:R-:W-:-:S03]  /*4c20*/  IMAD R97, R10, R105, R97 ;  /* 0x000000690a617224 */ /* 0x000fc600078e0261 */
[----:B------:R-:W-:Y:S01]  /*4c30*/  STL [R1+0x704], R221 ;  /* 0x000704dd01007387 */ /* 0x000fe20000100800 */
[----:B------:R-:W-:-:S03]  /*4c40*/  @!P6 IMAD.IADD R45, R45, 0x1, -R10 ;  /* 0x000000012d2de824 */ /* 0x000fc600078e0a0a */
[----:B------:R-:W-:Y:S01]  /*4c50*/  STL [R1+0x700], R220 ;  /* 0x000700dc01007387 */ /* 0x000fe20000100800 */
[----:B------:R-:W-:-:S03]  /*4c60*/  ISETP.GT.U32.AND P6, PT, R10, R73, PT ;  /* 0x000000490a00720c */ /* 0x000fc60003fc4070 */
[----:B------:R-:W-:Y:S01]  /*4c70*/  STL [R1+0x6fc], R219 ;  /* 0x0006fcdb01007387 */ /* 0x000fe20000100800 */
[----:B------:R-:W-:Y:S01]  /*4c80*/  IMAD.HI.U32 R11, R7, R101, RZ ;  /* 0x00000065070b7227 */ /* 0x000fe200078e00ff */
[----:B------:R-:W-:Y:S02]  /*4c90*/  LOP3.LUT R163, R2, 0xe8, RZ, 0xfc, !PT ;  /* 0x000000e802a37812 */ /* 0x000fe400078efcff */
[----:B------:R-:W-:Y:S01]  /*4ca0*/  STL [R1+0x6f8], R218 ;  /* 0x0006f8da01007387 */ /* 0x000fe20000100800 */
[----:B------:R-:W-:-:S03]  /*4cb0*/  @!P4 IMAD.IADD R69, R69, 0x1, -R10 ;  /* 0x000000014545c824 */ /* 0x000fc600078e0a0a */
[----:B------:R-:W-:Y:S01]  /*4cc0*/  STL [R1+0x6f4], R217 ;  /* 0x0006f4d901007387 */ /* 0x000fe20000100800 */
[----:B------:R-:W-:-:S03]  /*4cd0*/  ISETP.GT.U32.AND P4, PT, R10, R97, PT ;  /* 0x000000610a00720c */ /* 0x000fc60003f84070 */
[----:B------:R-:W-:Y:S01]  /*4ce0*/  STL [R1+0x6f0], R216 ;  /* 0x0006f0d801007387 */ /* 0x000fe20000100800 */
[----:B------:R-:W-:-:S03]  /*4cf0*/  @!P3 IMAD.IADD R85, R85, 0x1, -R10 ;  /* 0x000000015555b824 */ /* 0x000fc600078e0a0a */
[----:B------:R-:W-:Y:S01]  /*4d00*/  STL [R1+0x6ec], R215 ;  /* 0x0006ecd701007387 */ /* 0x000fe20000100800 */
[--C-:B------:R-:W-:Y:S01]  /*4d10*/  @!P5 IMAD.IADD R89, R89, 0x1, -R10.reuse ;  /* 0x000000015959d824 */ /* 0x100fe200078e0a0a */
[----:B------:R-:W-:Y:S02]  /*4d20*/  IABS R109, R163 ;  /* 0x000000a3006d7213 */ /* 0x000fe40000000000 */
[----:B------:R-:W-:Y:S01]  /*4d30*/  STL [R1+0x6e8], R214 ;  /* 0x0006e8d601007387 */ /* 0x000fe20000100800 */
[----:B------:R-:W-:Y:S01]  /*4d40*/  IMAD.MOV R11, RZ, RZ, -R11 ;  /* 0x000000ffff0b7224 */ /* 0x000fe200078e0a0b */
[----:B------:R-:W-:Y:S02]  /*4d50*/  LOP3.LUT R155, R2, 0xf8, RZ, 0xfc, !PT ;  /* 0x000000f8029b7812 */ /* 0x000fe400078efcff */
[----:B------:R-:W-:Y:S01]  /*4d60*/  STL [R1+0x6e4], R213 ;  /* 0x0006e4d501007387 */ /* 0x000fe20000100800 */
[C---:B------:R-:W-:Y:S02]  /*4d70*/  ISETP.GT.U32.AND P3, PT, R10.reuse, R61, PT ;  /* 0x0000003d0a00720c */ /* 0x040fe40003f64070 */
[----:B------:R-:W-:Y:S01]  /*4d80*/  ISETP.GT.U32.AND P5, PT, R10, R65, PT ;  /* 0x000000410a00720c */ /* 0x000fe20003fa4070 */
[----:B------:R-:W-:Y:S01]  /*4d90*/  STL [R1+0x6e0], R212 ;  /* 0x0006e0d401007387 */ /* 0x000fe20000100800 */
[----:B------:R-:W-:Y:S01]  /*4da0*/  LOP3.LUT R160, R2, 0xee, RZ, 0xfc, !PT ;  /* 0x000000ee02a07812 */ /* 0x000fe200078efcff */
[----:B------:R-:W-:-:S02]  /*4db0*/  @!P2 IMAD.IADD R93, R93, 0x1, -R10 ;  /* 0x000000015d5da824 */ /* 0x000fc400078e0a0a */
[----:B------:R-:W-:Y:S01]  /*4dc0*/  STL [R1+0x6dc], R211 ;  /* 0x0006dcd301007387 */ /* 0x000fe20000100800 */
[----:B------:R-:W-:Y:S01]  /*4dd0*/  LOP3.LUT R161, R2, 0xec, RZ, 0xfc, !PT ;  /* 0x000000ec02a17812 */ /* 0x000fe200078efcff */
[----:B------:R-:W-:Y:S01]  /*4de0*/  @!P0 IMAD.IADD R57, R57, 0x1, -R10 ;  /* 0x0000000139398824 */ /* 0x000fe200078e0a0a */
[C---:B------:R-:W-:Y:S01]  /*4df0*/  ISETP.GT.U32.AND P2, PT, R10.reuse, R69, PT ;  /* 0x000000450a00720c */ /* 0x040fe20003f44070 */
[----:B------:R-:W-:Y:S01]  /*4e00*/  STL [R1+0x6d8], R210 ;  /* 0x0006d8d201007387 */ /* 0x000fe20000100800 */
[C---:B------:R-:W-:Y:S01]  /*4e10*/  IMAD R101, R10.reuse, R11, R101 ;  /* 0x0000000b0a657224 */ /* 0x040fe200078e0265 */
[----:B------:R-:W-:Y:S02]  /*4e20*/  IABS R141, R155 ;  /* 0x0000009b008d7213 */ /* 0x000fe40000000000 */
[----:B------:R-:W-:Y:S01]  /*4e30*/  STL [R1+0x6d4], R209 ;  /* 0x0006d4d101007387 */ /* 0x000fe20000100800 */
[----:B------:R-:W-:Y:S01]  /*4e40*/  ISETP.GT.U32.AND P0, PT, R10, R81, PT ;  /* 0x000000510a00720c */ /* 0x000fe20003f04070 */
[----:B------:R-:W-:Y:S01]  /*4e50*/  IMAD.HI.U32 R133, R7, R109, RZ ;  /* 0x0000006d07857227 */ /* 0x000fe200078e00ff */
[----:B------:R-:W-:Y:S01]  /*4e60*/  LOP3.LUT R162, R2, 0xea, RZ, 0xfc, !PT ;  /* 0x000000ea02a27812 */ /* 0x000fe200078efcff */
[----:B------:R-:W-:Y:S01]  /*4e70*/  STL [R1+0x6d0], R208 ;  /* 0x0006d0d001007387 */ /* 0x000fe20000100800 */
[----:B------:R-:W-:-:S03]  /*4e80*/  IABS R121, R160 ;  /* 0x000000a000797213 */ /* 0x000fc60000000000 */
[----:B------:R-:W-:Y:S01]  /*4e90*/  STL [R1+0x6cc], R207 ;  /* 0x0006cccf01007387 */ /* 0x000fe20000100800 */
[----:B------:R-:W-:Y:S01]  /*4ea0*/  IABS R117, R161 ;  /* 0x000000a100757213 */ /* 0x000fe20000000000 */
[----:B------:R-:W-:Y:S02]  /*4eb0*/  @!P6 IMAD.IADD R73, R73, 0x1, -R10 ;  /* 0x000000014949e824 */ /* 0x000fe400078e0a0a */
[----:B------:R-:W-:Y:S01]  /*4ec0*/  STL [R1+0x6c8], R205 ;  /* 0x0006c8cd01007387 */ /* 0x000fe20000100800 */
[----:B------:R-:W-:Y:S01]  /*4ed0*/  IABS R113, R162 ;  /* 0x000000a200717213 */ /* 0x000fe20000000000 */
[----:B------:R-:W-:Y:S02]  /*4ee0*/  IMAD.MOV R133, RZ, RZ, -R133 ;  /* 0x000000ffff857224 */ /* 0x000fe400078e0a85 */
[----:B------:R-:W-:Y:S01]  /*4ef0*/  STL [R1+0x6c4], R204 ;  /* 0x0006c4cc01007387 */ /* 0x000fe20000100800 */
[----:B------:R-:W-:Y:S01]  /*4f00*/  IMAD.HI.U32 R9, R7, R141, RZ ;  /* 0x0000008d07097227 */ /* 0x000fe200078e00ff */
[----:B------:R-:W-:-:S02]  /*4f10*/  LOP3.LUT R154, R2, 0xfa, RZ, 0xfc, !PT ;  /* 0x000000fa029a7812 */ /* 0x000fc400078efcff */
[----:B------:R-:W-:Y:S01]  /*4f20*/  STL [R1+0x6c0], R203 ;  /* 0x0006c0cb01007387 */ /* 0x000fe20000100800 */
[----:B------:R-:W-:Y:S01]  /*4f30*/  ISETP.GT.U32.AND P6, PT, R10, R101, PT ;  /* 0x000000650a00720c */ /* 0x000fe20003fc4070 */
[C---:B------:R-:W-:Y:S01]  /*4f40*/  IMAD.HI.U32 R11, R7.reuse, R121, RZ ;  /* 0x00000079070b7227 */ /* 0x040fe200078e00ff */
[C---:B------:R-:W-:Y:S01]  /*4f50*/  LOP3.LUT R156, R2.reuse, 0xf6, RZ, 0xfc, !PT ;  /* 0x000000f6029c7812 */ /* 0x040fe200078efcff */
[----:B------:R-:W-:Y:S01]  /*4f60*/  STL [R1+0x6b4], R202 ;  /* 0x0006b4ca01007387 */ /* 0x000fe20000100800 */
[----:B------:R-:W-:Y:S01]  /*4f70*/  LOP3.LUT R164, R2, 0xe6, RZ, 0xfc, !PT ;  /* 0x000000e602a47812 */ /* 0x000fe200078efcff */
[----:B------:R-:W-:Y:S02]  /*4f80*/  IMAD.HI.U32 R125, R7, R117, RZ ;  /* 0x00000075077d7227 */ /* 0x000fe400078e00ff */
[----:B------:R-:W-:Y:S01]  /*4f90*/  STL [R1+0x6b0], R201 ;  /* 0x0006b0c901007387 */ /* 0x000fe20000100800 */
[----:B------:R-:W-:Y:S01]  /*4fa0*/  IABS R145, R154 ;  /* 0x0000009a00917213 */ /* 0x000fe20000000000 */
[----:B------:R-:W-:-:S02]  /*4fb0*/  @!P4 IMAD.IADD R97, R97, 0x1, -R10 ;  /* 0x000000016161c824 */ /* 0x000fc400078e0a0a */
[----:B------:R-:W-:Y:S01]  /*4fc0*/  STL [R1+0x6ac], R200 ;  /* 0x0006acc801007387 */ /* 0x000fe20000100800 */
[C---:B------:R-:W-:Y:S01]  /*4fd0*/  IMAD R109, R10.reuse, R133, R109 ;  /* 0x000000850a6d7224 */ /* 0x040fe200078e026d */
[C---:B------:R-:W-:Y:S01]  /*4fe0*/  ISETP.GT.U32.AND P4, PT, R10.reuse, R73, PT ;  /* 0x000000490a00720c */ /* 0x040fe20003f84070 */
[----:B------:R-:W-:Y:S01]  /*4ff0*/  IMAD.MOV R9, RZ, RZ, -R9 ;  /* 0x000000ffff097224 */ /* 0x000fe200078e0a09 */
[----:B------:R-:W-:Y:S01]  /*5000*/  STL [R1+0x6a8], R199 ;  /* 0x0006a8c701007387 */ /* 0x000fe20000100800 */
[--C-:B------:R-:W-:Y:S01]  /*5010*/  @!P3 IMAD.IADD R61, R61, 0x1, -R10.reuse ;  /* 0x000000013d3db824 */ /* 0x100fe200078e0a0a */
[----:B------:R-:W-:Y:S01]  /*5020*/  IABS R137, R156 ;  /* 0x0000009c00897213 */ /* 0x000fe20000000000 */
[----:B------:R-:W-:Y:S01]  /*5030*/  @!P5 IMAD.IADD R65, R65, 0x1, -R10 ;  /* 0x000000014141d824 */ /* 0x000fe200078e0a0a */
[----:B------:R-:W-:Y:S01]  /*5040*/  STL [R1+0x6a4], R198 ;  /* 0x0006a4c601007387 */ /* 0x000fe20000100800 */
[----:B------:R-:W-:Y:S01]  /*5050*/  IMAD.HI.U32 R129, R7, R113, RZ ;  /* 0x0000007107817227 */ /* 0x000fe200078e00ff */
[----:B------:R-:W-:-:S02]  /*5060*/  ISETP.GT.U32.AND P3, PT, R10, R85, PT ;  /* 0x000000550a00720c */ /* 0x000fc40003f64070 */
[----:B------:R-:W-:Y:S01]  /*5070*/  STL [R1+0x6a0], R197 ;  /* 0x0006a0c501007387 */ /* 0x000fe20000100800 */
[----:B------:R-:W-:Y:S01]  /*5080*/  IMAD.MOV R11, RZ, RZ, -R11 ;  /* 0x000000ffff0b7224 */ /* 0x000fe200078e0a0b */
[C---:B------:R-:W-:Y:S01]  /*5090*/  ISETP.GT.U32.AND P5, PT, R10.reuse, R89, PT ;  /* 0x000000590a00720c */ /* 0x040fe20003fa4070 */
[----:B------:R-:W-:Y:S01]  /*50a0*/  IMAD.MOV R125, RZ, RZ, -R125 ;  /* 0x000000ffff7d7224 */ /* 0x000fe200078e0a7d */
[----:B------:R-:W-:Y:S01]  /*50b0*/  STL [R1+0x69c], R196 ;  /* 0x00069cc401007387 */ /* 0x000fe20000100800 */
[--C-:B------:R-:W-:Y:S01]  /*50c0*/  @!P2 IMAD.IADD R69, R69, 0x1, -R10.reuse ;  /* 0x000000014545a824 */ /* 0x100fe200078e0a0a */
[----:B------:R-:W-:Y:S01]  /*50d0*/  IABS R105, R164 ;  /* 0x000000a400697213 */ /* 0x000fe20000000000 */
[----:B------:R-:W-:Y:S01]  /*50e0*/  IMAD R141, R10, R9, R141 ;  /* 0x000000090a8d7224 */ /* 0x000fe200078e028d */
[----:B------:R-:W-:Y:S01]  /*50f0*/  STL [R1+0x698], R195 ;  /* 0x000698c301007387 */ /* 0x000fe20000100800 */
[----:B------:R-:W-:Y:S01]  /*5100*/  LOP3.LUT R159, R2, 0xf0, RZ, 0xfc, !PT ;  /* 0x000000f0029f7812 */ /* 0x000fe200078efcff */
[----:B------:R-:W-:Y:S01]  /*5110*/  @!P0 IMAD.IADD R81, R81, 0x1, -R10 ;  /* 0x0000000151518824 */ /* 0x000fe200078e0a0a */
[C---:B------:R-:W-:Y:S01]  /*5120*/  ISETP.GT.U32.AND P2, PT, R10.reuse, R93, PT ;  /* 0x0000005d0a00720c */ /* 0x040fe20003f44070 */
[----:B------:R-:W-:Y:S01]  /*5130*/  STL [R1+0x694], R194 ;  /* 0x000694c201007387 */ /* 0x000fe20000100800 */
[----:B------:R-:W-:Y:S01]  /*5140*/  IMAD.MOV R129, RZ, RZ, -R129 ;  /* 0x000000ffff817224 */ /* 0x000fe200078e0a81 */
[C---:B------:R-:W-:Y:S01]  /*5150*/  ISETP.GT.U32.AND P0, PT, R10.reuse, R109, PT ;  /* 0x0000006d0a00720c */ /* 0x040fe20003f04070 */
[----:B------:R-:W-:Y:S01]  /*5160*/  IMAD R121, R10, R11, R121 ;  /* 0x0000000b0a797224 */ /* 0x000fe200078e0279 */
[----:B------:R-:W-:Y:S01]  /*5170*/  STL [R1+0x690], R193 ;  /* 0x000690c101007387 */ /* 0x000fe20000100800 */
[----:B------:R-:W-:Y:S01]  /*5180*/  IMAD.HI.U32 R9, R7, R145, RZ ;  /* 0x0000009107097227 */ /* 0x000fe200078e00ff */
[----:B------:R-:W-:-:S02]  /*5190*/  LOP3.LUT R158, R2, 0xf2, RZ, 0xfc, !PT ;  /* 0x000000f2029e7812 */ /* 0x000fc400078efcff */
[----:B------:R-:W-:Y:S01]  /*51a0*/  STL [R1+0x68c], R192 ;  /* 0x00068cc001007387 */ /* 0x000fe20000100800 */
[C---:B------:R-:W-:Y:S01]  /*51b0*/  IMAD.HI.U32 R11, R7.reuse, R137, RZ ;  /* 0x00000089070b7227 */ /* 0x040fe200078e00ff */
[----:B------:R-:W-:Y:S02]  /*51c0*/  LOP3.LUT R157, R2, 0xf4, RZ, 0xfc, !PT ;  /* 0x000000f4029d7812 */ /* 0x000fe400078efcff */
[----:B------:R-:W-:Y:S01]  /*51d0*/  STL [R1+0x688], R191 ;  /* 0x000688bf01007387 */ /* 0x000fe20000100800 */
[----:B------:R-:W-:Y:S01]  /*51e0*/  IMAD R117, R10, R125, R117 ;  /* 0x0000007d0a757224 */ /* 0x000fe200078e0275 */
[----:B------:R-:W-:Y:S01]  /*51f0*/  IABS R125, R159 ;  /* 0x0000009f007d7213 */ /* 0x000fe20000000000 */
[----:B------:R-:W-:Y:S01]  /*5200*/  IMAD.HI.U32 R136, R7, R105, RZ ;  /* 0x0000006907887227 */ /* 0x000fe200078e00ff */
[----:B------:R-:W-:Y:S01]  /*5210*/  STL [R1+0x684], R190 ;  /* 0x000684be01007387 */ /* 0x000fe20000100800 */
[----:B------:R-:W-:Y:S02]  /*5220*/  LOP3.LUT R153, R2, 0xfc, RZ, 0xfc, !PT ;  /* 0x000000fc02997812 */ /* 0x000fe400078efcff */
[C---:B------:R-:W-:Y:S01]  /*5230*/  IMAD R113, R10.reuse, R129, R113 ;  /* 0x000000810a717224 */ /* 0x040fe200078e0271 */
[----:B------:R-:W-:Y:S01]  /*5240*/  STL [R1+0x680], R187 ;  /* 0x000680bb01007387 */ /* 0x000fe20000100800 */
[----:B------:R-:W-:Y:S01]  /*5250*/  IMAD.MOV R9, RZ, RZ, -R9 ;  /* 0x000000ffff097224 */ /* 0x000fe200078e0a09 */
[----:B------:R-:W-:Y:S01]  /*5260*/  IABS R129, R158 ;  /* 0x0000009e00817213 */ /* 0x000fe20000000000 */
[----:B------:R-:W-:Y:S01]  /*5270*/  @!P6 IMAD.IADD R101, R101, 0x1, -R10 ;  /* 0x000000016565e824 */ /* 0x000fe200078e0a0a */
[----:B------:R-:W-:Y:S01]  /*5280*/  STL [R1+0x67c], R186 ;  /* 0x00067cba01007387 */ /* 0x000fe20000100800 */
[----:B------:R-:W-:Y:S01]  /*5290*/  IMAD.MOV R11, RZ, RZ, -R11 ;  /* 0x000000ffff0b7224 */ /* 0x000fe200078e0a0b */
[----:B------:R-:W-:-:S02]  /*52a0*/  ISETP.GT.U32.AND P6, PT, R10, R97, PT ;  /* 0x000000610a00720c */ /* 0x000fc40003fc4070 */
[----:B------:R-:W-:Y:S01]  /*52b0*/  STL [R1+0x678], R185 ;  /* 0x000678b901007387 */ /* 0x000fe20000100800 */
[----:B------:R-:W-:Y:S01]  /*52c0*/  IMAD.MOV R136, RZ, RZ, -R136 ;  /* 0x000000ffff887224 */ /* 0x000fe200078e0a88 */
[----:B------:R-:W-:Y:S01]  /*52d0*/  IABS R133, R157 ;  /* 0x0000009d00857213 */ /* 0x000fe20000000000 */
[----:B------:R-:W-:Y:S01]  /*52e0*/  IMAD.HI.U32 R139, R7, R125, RZ ;  /* 0x0000007d078b7227 */ /* 0x000fe200078e00ff */
[----:B------:R-:W-:Y:S03]  /*52f0*/  STL [R1+0x674], R184 ;  /* 0x000674b801007387 */ /* 0x000fe60000100800 */
        /* <DEDUP_REMOVED lines=9> */
[----:B------:R-:W-:Y:S01]  /*5390*/  @!P5 IMAD.IADD R89, R89, 0x1, -R10 ;  /* 0x000000015959d824 */ /* 0x000fe200078e0a0a */
[----:B------:R-:W-:Y:S01]  /*53a0*/  STL [R1+0x668], R181 ;  /* 0x000668b501007387 */ /* 0x000fe20000100800 */
[----:B------:R-:W-:Y:S01]  /*53b0*/  IMAD.HI.U32 R138, R7, R129, RZ ;  /* 0x00000081078a7227 */ /* 0x000fe200078e00ff */
[----:B------:R-:W-:-:S02]  /*53c0*/  ISETP.GT.U32.AND P5, PT, R10, R117, PT ;  /* 0x000000750a00720c */ /* 0x000fc40003fa4070 */
[----:B------:R-:W-:Y:S01]  /*53d0*/  STL [R1+0x664], R180 ;  /* 0x000664b401007387 */ /* 0x000fe20000100800 */
[C---:B------:R-:W-:Y:S02]  /*53e0*/  IMAD R105, R10.reuse, R136, R105 ;  /* 0x000000880a697224 */ /* 0x040fe400078e0269 */
[----:B------:R-:W-:Y:S01]  /*53f0*/  IMAD.MOV R139, RZ, RZ, -R139 ;  /* 0x000000ffff8b7224 */ /* 0x000fe200078e0a8b */
[----:B------:R-:W-:Y:S01]  /*5400*/  STL [R1+0x660], R179 ;  /* 0x000660b301007387 */ /* 0x000fe20000100800 */
[--C-:B------:R-:W-:Y:S01]  /*5410*/  @!P2 IMAD.IADD R93, R93, 0x1, -R10.reuse ;  /* 0x000000015d5da824 */ /* 0x100fe200078e0a0a */
[C---:B------:R-:W-:Y:S01]  /*5420*/  ISETP.GT.U32.AND P2, PT, R10.reuse, R121, PT ;  /* 0x000000790a00720c */ /* 0x040fe20003f44070 */
[----:B------:R-:W-:Y:S01]  /*5430*/  IMAD.HI.U32 R136, R7, R133, RZ ;  /* 0x0000008507887227 */ /* 0x000fe200078e00ff */
[----:B------:R-:W-:Y:S03]  /*5440*/  STL [R1+0x65c], R178 ;  /* 0x00065cb201007387 */ /* 0x000fe60000100800 */
[----:B------:R-:W-:Y:S01]  /*5450*/  @!P0 IMAD.IADD R109, R109, 0x1, -R10 ;  /* 0x000000016d6d8824 */ /* 0x000fe200078e0a0a */
[----:B------:R-:W-:Y:S01]  /*5460*/  STL [R1+0x658], R177 ;  /* 0x000658b101007387 */ /* 0x000fe20000100800 */
[----:B------:R-:W-:Y:S01]  /*5470*/  IMAD.MOV R138, RZ, RZ, -R138 ;  /* 0x000000ffff8a7224 */ /* 0x000fe200078e0a8a */
[C---:B------:R-:W-:Y:S01]  /*5480*/  ISETP.GT.U32.AND P0, PT, R10.reuse, R137, PT ;  /* 0x000000890a00720c */ /* 0x040fe20003f04070 */
[----:B------:R-:W-:Y:S01]  /*5490*/  IMAD.HI.U32 R7, R7, R9, RZ ;  /* 0x0000000907077227 */ /* 0x000fe200078e00ff */
[----:B------:R-:W-:Y:S03]  /*54a0*/  STL [R1+0x654], R176 ;  /* 0x000654b001007387 */ /* 0x000fe60000100800 */
[C---:B------:R-:W-:Y:S01]  /*54b0*/  IMAD R125, R10.reuse, R139, R125 ;  /* 0x0000008b0a7d7224 */ /* 0x040fe200078e027d */
[----:B------:R-:W-:Y:S01]  /*54c0*/  STL [R1+0x650], R175 ;  /* 0x000650af01007387 */ /* 0x000fe20000100800 */
[----:B------:R-:W-:-:S02]  /*54d0*/  IMAD R129, R10, R138, R129 ;  /* 0x0000008a0a817224 */ /* 0x000fc400078e0281 */
[----:B------:R-:W-:Y:S01]  /*54e0*/  IMAD.MOV R7, RZ, RZ, -R7 ;  /* 0x000000ffff077224 */ /* 0x000fe200078e0a07 */
[----:B------:R-:W-:Y:S01]  /*54f0*/  STL [R1+0x64c], R174 ;  /* 0x00064cae01007387 */ /* 0x000fe20000100800 */
[----:B------:R-:W-:-:S03]  /*5500*/  @!P6 IMAD.IADD R97, R97, 0x1, -R10 ;  /* 0x000000016161e824 */ /* 0x000fc600078e0a0a */
[----:B------:R-:W-:Y:S01]  /*5510*/  STL [R1+0x648], R173 ;  /* 0x000648ad01007387 */ /* 0x000fe20000100800 */
[----:B------:R-:W-:-:S03]  /*5520*/  ISETP.GT.U32.AND P6, PT, R10, R125, PT ;  /* 0x0000007d0a00720c */ /* 0x000fc60003fc4070 */
[----:B------:R-:W-:Y:S01]  /*5530*/  STL [R1+0x644], R172 ;  /* 0x000644ac01007387 */ /* 0x000fe20000100800 */
[----:B------:R-:W-:-:S03]  /*5540*/  IMAD R7, R10, R7, R9 ;  /* 0x000000070a077224 */ /* 0x000fc600078e0209 */
[----:B------:R-:W-:Y:S01]  /*5550*/  STL [R1+0x640], R171 ;  /* 0x000640ab01007387 */ /* 0x000fe20000100800 */
[--C-:B------:R-:W-:Y:S01]  /*5560*/  @!P4 IMAD.IADD R101, R101, 0x1, -R10.reuse ;  /* 0x000000016565c824 */ /* 0x100fe200078e0a0a */
[C---:B------:R-:W-:Y:S02]  /*5570*/  ISETP.GT.U32.AND P4, PT, R10.reuse, R129, PT ;  /* 0x000000810a00720c */ /* 0x040fe40003f84070 */
[----:B------:R-:W-:Y:S01]  /*5580*/  STL [R1+0x63c], R170 ;  /* 0x00063caa01007387 */ /* 0x000fe20000100800 */
[--C-:B------:R-:W-:Y:S01]  /*5590*/  @!P3 IMAD.IADD R113, R113, 0x1, -R10.reuse ;  /* 0x000000017171b824 */ /* 0x100fe200078e0a0a */
[C---:B------:R-:W-:Y:S01]  /*55a0*/  ISETP.GT.U32.AND P3, PT, R10.reuse, R141, PT ;  /* 0x0000008d0a00720c */ /* 0x040fe20003f64070 */
[----:B------:R-:W-:Y:S01]  /*55b0*/  @!P5 IMAD.IADD R117, R117, 0x1, -R10 ;  /* 0x000000017575d824 */ /* 0x000fe200078e0a0a */
[----:B------:R-:W-:Y:S01]  /*55c0*/  STL [R1+0x638], R169 ;  /* 0x000638a901007387 */ /* 0x000fe20000100800 */
[----:B------:R-:W-:-:S03]  /*55d0*/  ISETP.GT.U32.AND P5, PT, R10, R145, PT ;  /* 0x000000910a00720c */ /* 0x000fc60003fa4070 */
[----:B------:R-:W-:Y:S01]  /*55e0*/  STL [R1+0x634], R168 ;  /* 0x000634a801007387 */ /* 0x000fe20000100800 */
[----:B------:R-:W-:-:S03]  /*55f0*/  @!P2 IMAD.IADD R121, R121, 0x1, -R10 ;  /* 0x000000017979a824 */ /* 0x000fc600078e0a0a */
[----:B------:R-:W-:Y:S01]  /*5600*/  STL [R1+0x630], R167 ;  /* 0x000630a701007387 */ /* 0x000fe20000100800 */
[C---:B------:R-:W-:Y:S01]  /*5610*/  ISETP.GT.U32.AND P2, PT, R10.reuse, R7, PT ;  /* 0x000000070a00720c */ /* 0x040fe20003f44070 */
[----:B------:R-:W-:Y:S02]  /*5620*/  @!P0 IMAD.IADD R137, R137, 0x1, -R10 ;  /* 0x0000000189898824 */ /* 0x000fe400078e0a0a */
[----:B------:R-:W-:Y:S01]  /*5630*/  STL [R1+0x62c], R166 ;  /* 0x00062ca601007387 */ /* 0x000fe20000100800 */
[----:B------:R-:W-:-:S03]  /*5640*/  ISETP.GT.U32.AND P0, PT, R10, R117, PT ;  /* 0x000000750a00720c */ /* 0x000fc60003f04070 */
[----:B------:R-:W-:Y:S01]  /*5650*/  STL [R1+0x628], R165 ;  /* 0x000628a501007387 */ /* 0x000fe20000100800 */
[----:B------:R-:W-:-:S03]  /*5660*/  IMAD.SHL.U32 R9, R140, 0x10, RZ ;  /* 0x000000108c097824 */ /* 0x000fc600078e00ff */
[----:B------:R-:W-:Y:S01]  /*5670*/  STL [R1+0x624], R164 ;  /* 0x000624a401007387 */ /* 0x000fe20000100800 */
[----:B------:R-:W-:-:S03]  /*5680*/  IMAD.SHL.U32 R140, R140, 0x400, RZ ;  /* 0x000004008c8c7824 */ /* 0x000fc600078e00ff */
[----:B------:R-:W-:Y:S04]  /*5690*/  STL [R1+0x620], R163 ;  /* 0x000620a301007387 */ /* 0x000fe80000100800 */
[----:B------:R-:W-:Y:S04]  /*56a0*/  STL [R1+0x61c], R162 ;  /* 0x00061ca201007387 */ /* 0x000fe80000100800 */
[----:B------:R-:W-:Y:S01]  /*56b0*/  STL [R1+0x618], R161 ;  /* 0x000618a101007387 */ /* 0x000fe20000100800 */
[----:B------:R-:W-:-:S03]  /*56c0*/  @!P6 IMAD.IADD R125, R125, 0x1, -R10 ;  /* 0x000000017d7de824 */ /* 0x000fc600078e0a0a */
[----:B------:R-:W-:Y:S04]  /*56d0*/  STL [R1+0x614], R160 ;  /* 0x000614a001007387 */ /* 0x000fe80000100800 */
[----:B------:R-:W-:Y:S01]  /*56e0*/  STL [R1+0x610], R159 ;  /* 0x0006109f01007387 */ /* 0x000fe20000100800 */
[----:B------:R-:W-:-:S03]  /*56f0*/  @!P4 IMAD.IADD R129, R129, 0x1, -R10 ;  /* 0x000000018181c824 */ /* 0x000fc600078e0a0a */
[----:B------:R-:W-:Y:S01]  /*5700*/  STL [R1+0x60c], R158 ;  /* 0x00060c9e01007387 */ /* 0x000fe20000100800 */
[----:B------:R-:W-:-:S03]  /*5710*/  LOP3.LUT R4, R4, 0x8000, R140, 0xf8, !PT ;  /* 0x0000800004047812 */ /* 0x000fc600078ef88c */
[----:B------:R-:W-:Y:S01]  /*5720*/  STL [R1+0x608], R157 ;  /* 0x0006089d01007387 */ /* 0x000fe20000100800 */
[----:B------:R-:W-:-:S03]  /*5730*/  @!P3 IMAD.IADD R141, R141, 0x1, -R10 ;  /* 0x000000018d8db824 */ /* 0x000fc600078e0a0a */
[----:B------:R-:W-:Y:S01]  /*5740*/  STL [R1+0x604], R156 ;  /* 0x0006049c01007387 */ /* 0x000fe20000100800 */
[----:B------:R-:W-:-:S03]  /*5750*/  @!P5 IMAD.IADD R145, R145, 0x1, -R10 ;  /* 0x000000019191d824 */ /* 0x000fc600078e0a0a */
[----:B------:R-:W-:Y:S01]  /*5760*/  STL [R1+0x584], R152 ;  /* 0x0005849801007387 */ /* 0x000fe20000100800 */
[----:B------:R-:W-:-:S03]  /*5770*/  ISETP.GT.U32.AND P5, PT, R10, R125, PT ;  /* 0x0000007d0a00720c */ /* 0x000fc60003fa4070 */
[----:B------:R-:W2:Y:S01]  /*5780*/  LDL R11, [R1+0x588] ;  /* 0x00058800010b7983 */ /* 0x000ea20000100800 */
[C---:B------:R-:W-:Y:S01]  /*5790*/  ISETP.GT.U32.AND P3, PT, R10.reuse, R121, PT ;  /* 0x000000790a00720c */ /* 0x040fe20003f64070 */
[--C-:B------:R-:W-:Y:S02]  /*57a0*/  @!P2 IMAD.IADD R7, R7, 0x1, -R10.reuse ;  /* 0x000000010707a824 */ /* 0x100fe400078e0a0a */
[----:B------:R-:W-:Y:S01]  /*57b0*/  STL [R1+0x600], R155 ;  /* 0x0006009b01007387 */ /* 0x000fe20000100800 */
[C---:B------:R-:W-:Y:S01]  /*57c0*/  ISETP.GT.U32.AND P2, PT, R10.reuse, R129, PT ;  /* 0x000000810a00720c */ /* 0x040fe20003f44070 */
[----:B------:R-:W-:Y:S02]  /*57d0*/  @!P0 IMAD.IADD R117, R117, 0x1, -R10 ;  /* 0x0000000175758824 */ /* 0x000fe400078e0a0a */
[----:B------:R-:W-:Y:S01]  /*57e0*/  STL [R1+0x5fc], R154 ;  /* 0x0005fc9a01007387 */ /* 0x000fe20000100800 */
[----:B------:R-:W-:-:S03]  /*57f0*/  ISETP.GT.U32.AND P0, PT, R10, R141, PT ;  /* 0x0000008d0a00720c */ /* 0x000fc60003f04070 */
[----:B------:R-:W-:Y:S04]  /*5800*/  STL [R1+0x5f8], R153 ;  /* 0x0005f89901007387 */ /* 0x000fe80000100800 */
[----:B------:R1:W-:Y:S04]  /*5810*/  STL [R1+0xa28], R4 ;  /* 0x000a280401007387 */ /* 0x0003e80000100800 */
[----:B-1----:R-:W2:Y:S01]  /*5820*/  LDL R4, [R1+0x5a0] ;  /* 0x0005a00001047983 */ /* 0x002ea20000100800 */
[--C-:B------:R-:W-:Y:S01]  /*5830*/  @!P5 IMAD.IADD R125, R125, 0x1, -R10.reuse ;  /* 0x000000017d7dd824 */ /* 0x100fe200078e0a0a */
[----:B------:R-:W-:Y:S01]  /*5840*/  ISETP.GT.U32.AND P5, PT, R8, R5, PT ;  /* 0x000000050800720c */ /* 0x000fe20003fa4070 */
[--C-:B------:R-:W-:Y:S01]  /*5850*/  @!P3 IMAD.IADD R121, R121, 0x1, -R10.reuse ;  /* 0x000000017979b824 */ /* 0x100fe200078e0a0a */
[----:B------:R-:W-:Y:S01]  /*5860*/  ISETP.GT.U32.AND P3, PT, R10, R7, PT ;  /* 0x000000070a00720c */ /* 0x000fe20003f64070 */
[--C-:B------:R-:W-:Y:S01]  /*5870*/  @!P2 IMAD.IADD R129, R129, 0x1, -R10.reuse ;  /* 0x000000018181a824 */ /* 0x100fe200078e0a0a */
[----:B------:R-:W-:Y:S01]  /*5880*/  ISETP.GE.AND P2, PT, R2, RZ, PT ;  /* 0x000000ff0200720c */ /* 0x000fe20003f46270 */
[----:B------:R-:W-:Y:S01]  /*5890*/  @!P0 IMAD.IADD R141, R141, 0x1, -R10 ;  /* 0x000000018d8d8824 */ /* 0x000fe200078e0a0a */
[----:B----4-:R-:W-:Y:S01]  /*58a0*/  ISETP.GE.AND P0, PT, R250, RZ, PT ;  /* 0x000000fffa00720c */ /* 0x010fe20003f06270 */
[----:B------:R1:W-:Y:S04]  /*58b0*/  STL [R1+0xa2c], R2 ;  /* 0x000a2c0201007387 */ /* 0x0003e80000100800 */
[----:B------:R-:W4:Y:S02]  /*58c0*/  LDL R250, [R1+0x578] ;  /* 0x0005780001fa7983 */ /* 0x000f240000100800 */
[----:B------:R-:W-:Y:S01]  /*58d0*/  @!P5 IMAD.IADD R5, R5, 0x1, -R8 ;  /* 0x000000010505d824 */ /* 0x000fe200078e0a08 */
[----:B---3--:R-:W-:Y:S01]  /*58e0*/  ISETP.GE.AND P5, PT, R251, RZ, PT ;  /* 0x000000fffb00720c */ /* 0x008fe20003fa6270 */
[----:B------:R-:W-:Y:S01]  /*58f0*/  @!P3 IMAD.IADD R7, R7, 0x1, -R10 ;  /* 0x000000010707b824 */ /* 0x000fe200078e0a0a */
[----:B------:R-:W3:Y:S01]  /*5900*/  LDL R251, [R1+0x574] ;  /* 0x0005740001fb7983 */ /* 0x000ee20000100800 */
[----:B--2---:R-:W-:Y:S01]  /*5910*/  ISETP.GE.AND P3, PT, R252, RZ, PT ;  /* 0x000000fffc00720c */ /* 0x004fe20003f66270 */
[----:B------:R-:W-:Y:S01]  /*5920*/  @!P2 IMAD.MOV R46, RZ, RZ, -R46 ;  /* 0x000000ffff2ea224 */ /* 0x000fe200078e0a2e */
[----:B------:R-:W-:Y:S01]  /*5930*/  ISETP.GE.AND P2, PT, R6, RZ, PT ;  /* 0x000000ff0600720c */ /* 0x000fe20003f46270 */
[----:B------:R-:W2:Y:S01]  /*5940*/  LDL R252, [R1+0x570] ;  /* 0x0005700001fc7983 */ /* 0x000ea20000100800 */
[----:B------:R-:W-:Y:S01]  /*5950*/  @!P0 IMAD.MOV R47, RZ, RZ, -R47 ;  /* 0x000000ffff2f8224 */ /* 0x000fe200078e0a2f */
[----:B------:R-:W-:-:S02]  /*5960*/  ISETP.GE.AND P0, PT, R188, RZ, PT ;  /* 0x000000ffbc00720c */ /* 0x000fc40003f06270 */
[----:B------:R-:W2:Y:S04]  /*5970*/  LDL R6, [R1+0x56c] ;  /* 0x00056c0001067983 */ /* 0x000ea80000100800 */
[----:B------:R-:W2:Y:S01]  /*5980*/  LDL R188, [R1+0x568] ;  /* 0x0005680001bc7983 */ /* 0x000ea20000100800 */
[C---:B------:R-:W-:Y:S01]  /*5990*/  ISETP.GT.U32.AND P1, PT, R10.reuse, R21, PT ;  /* 0x000000150a00720c */ /* 0x040fe20003f24070 */
[----:B------:R-:W-:Y:S01]  /*59a0*/  IMAD.MOV R136, RZ, RZ, -R136 ;  /* 0x000000ffff887224 */ /* 0x000fe200078e0a88 */
[C---:B------:R-:W-:Y:S01]  /*59b0*/  ISETP.GT.U32.AND P4, PT, R10.reuse, R109, PT ;  /* 0x0000006d0a00720c */ /* 0x040fe20003f84070 */
[----:B-1----:R-:W2:Y:S10]  /*59c0*/  LDL R2, [R1+0x538] ;  /* 0x0005380001027983 */ /* 0x002eb40000100800 */
[----:B------:R-:W-:Y:S01]  /*59d0*/  @!P1 IMAD.IADD R21, R21, 0x1, -R10 ;  /* 0x0000000115159824 */ /* 0x000fe200078e0a0a */
[----:B------:R-:W-:-:S13]  /*59e0*/  ISETP.GT.U32.AND P1, PT, R10, R49, PT ;  /* 0x000000310a00720c */ /* 0x000fda0003f24070 */
[----:B------:R-:W-:Y:S01]  /*59f0*/  @!P1 IMAD.IADD R49, R49, 0x1, -R10 ;  /* 0x0000000131319824 */ /* 0x000fe200078e0a0a */
[----:B------:R-:W-:-:S13]  /*5a00*/  ISETP.GT.U32.AND P1, PT, R10, R77, PT ;  /* 0x0000004d0a00720c */ /* 0x000fda0003f24070 */
[----:B------:R-:W-:Y:S01]  /*5a10*/  @!P1 IMAD.IADD R77, R77, 0x1, -R10 ;  /* 0x000000014d4d9824 */ /* 0x000fe200078e0a0a */
[----:B------:R-:W-:-:S13]  /*5a20*/  ISETP.GT.U32.AND P1, PT, R10, R53, PT ;  /* 0x000000350a00720c */ /* 0x000fda0003f24070 */
[----:B------:R-:W-:Y:S01]  /*5a30*/  @!P1 IMAD.IADD R53, R53, 0x1, -R10 ;  /* 0x0000000135359824 */ /* 0x000fe200078e0a0a */
[C---:B------:R-:W-:Y:S01]  /*5a40*/  ISETP.GT.U32.AND P1, PT, R10.reuse, R77, PT ;  /* 0x0000004d0a00720c */ /* 0x040fe20003f24070 */
[----:B------:R-:W-:-:S12]  /*5a50*/  IMAD R133, R10, R136, R133 ;  /* 0x000000880a857224 */ /* 0x000fd800078e0285 */
[----:B------:R-:W-:Y:S01]  /*5a60*/  @!P1 IMAD.IADD R77, R77, 0x1, -R10 ;  /* 0x000000014d4d9824 */ /* 0x000fe200078e0a0a */
[----:B------:R-:W-:-:S13]  /*5a70*/  ISETP.GT.U32.AND P1, PT, R10, R105, PT ;  /* 0x000000690a00720c */ /* 0x000fda0003f24070 */
[--C-:B------:R-:W-:Y:S01]  /*5a80*/  @!P1 IMAD.IADD R105, R105, 0x1, -R10.reuse ;  /* 0x0000000169699824 */ /* 0x100fe200078e0a0a */
[----:B------:R-:W-:Y:S01]  /*5a90*/  ISETP.GT.U32.AND P1, PT, R10, R133, PT ;  /* 0x000000850a00720c */ /* 0x000fe20003f24070 */
[----:B------:R-:W-:-:S12]  /*5aa0*/  @!P4 IMAD.IADD R109, R109, 0x1, -R10 ;  /* 0x000000016d6dc824 */ /* 0x000fd800078e0a0a */
[----:B------:R-:W-:-:S05]  /*5ab0*/  @!P1 IMAD.IADD R133, R133, 0x1, -R10 ;  /* 0x0000000185859824 */ /* 0x000fca00078e0a0a */
[----:B------:R-:W-:Y:S01]  /*5ac0*/  ISETP.GT.U32.AND P4, PT, R10, R133, PT ;  /* 0x000000850a00720c */ /* 0x000fe20003f84070 */
[----:B------:R-:W-:-:S12]  /*5ad0*/  @!P5 IMAD.MOV R48, RZ, RZ, -R48 ;  /* 0x000000ffff30d224 */ /* 0x000fd800078e0a30 */
[----:B------:R-:W-:Y:S01]  /*5ae0*/  @!P4 IMAD.IADD R133, R133, 0x1, -R10 ;  /* 0x000000018585c824 */ /* 0x000fe200078e0a0a */
[----:B------:R-:W-:Y:S01]  /*5af0*/  ISETP.GE.AND P5, PT, R0, RZ, PT ;  /* 0x000000ff0000720c */ /* 0x000fe20003fa6270 */
[----:B------:R-:W-:Y:S01]  /*5b00*/  @!P3 IMAD.MOV R51, RZ, RZ, -R51 ;  /* 0x000000ffff33b224 */ /* 0x000fe200078e0a33 */
[----:B------:R-:W2:Y:S01]  /*5b10*/  LDL R0, [R1+0x564] ;  /* 0x0005640001007983 */ /* 0x000ea20000100800 */
[----:B------:R-:W-:-:S03]  /*5b20*/  ISETP.GE.AND P3, PT, R249, RZ, PT ;  /* 0x000000fff900720c */ /* 0x000fc60003f66270 */
[----:B------:R-:W2:Y:S01]  /*5b30*/  LDL R249, [R1+0x558] ;  /* 0x0005580001f97983 */ /* 0x000ea20000100800 */
[----:B------:R-:W-:Y:S02]  /*5b40*/  @!P2 IMAD.MOV R52, RZ, RZ, -R52 ;  /* 0x000000ffff34a224 */ /* 0x000fe400078e0a34 */
[----:B------:R-:W-:-:S04]  /*5b50*/  @!P0 IMAD.MOV R54, RZ, RZ, -R54 ;  /* 0x000000ffff368224 */ /* 0x000fc800078e0a36 */
[----:B------:R-:W-:-:S03]  /*5b60*/  @!P5 IMAD.MOV R55, RZ, RZ, -R55 ;  /* 0x000000ffff37d224 */ /* 0x000fc600078e0a37 */
[----:B------:R-:W-:Y:S01]  /*5b70*/  @!P3 IMAD.MOV R58, RZ, RZ, -R58 ;  /* 0x000000ffff3ab224 */ /* 0x000fe200078e0a3a */
[----:B------:R-:W-:Y:S02]  /*5b80*/  ISETP.GE.AND P4, PT, R4, RZ, PT ;  /* 0x000000ff0400720c */ /* 0x000fe40003f86270 */
[----:B------:R-:W2:Y:S11]  /*5b90*/  LDL R4, [R1+0x560] ;  /* 0x0005600001047983 */ /* 0x000eb60000100800 */
[----:B------:R-:W-:Y:S01]  /*5ba0*/  @!P4 IMAD.MOV R50, RZ, RZ, -R50 ;  /* 0x000000ffff32c224 */ /* 0x000fe200078e0a32 */
[----:B------:R-:W-:-:S02]  /*5bb0*/  ISETP.GE.AND P4, PT, R11, RZ, PT ;  /* 0x000000ff0b00720c */ /* 0x000fc40003f86270 */
[----:B------:R-:W2:Y:S01]  /*5bc0*/  LDL R11, [R1+0x55c] ;  /* 0x00055c00010b7983 */ /* 0x000ea20000100800 */
[----:B----4-:R-:W-:Y:S02]  /*5bd0*/  ISETP.GE.AND P2, PT, R250, RZ, PT ;  /* 0x000000fffa00720c */ /* 0x010fe40003f46270 */
[----:B---3--:R-:W-:Y:S01]  /*5be0*/  ISETP.GE.AND P0, PT, R251, RZ, PT ;  /* 0x000000fffb00720c */ /* 0x008fe20003f06270 */
[----:B------:R-:W3:Y:S01]  /*5bf0*/  LDL R250, [R1+0x554] ;  /* 0x0005540001fa7983 */ /* 0x000ee20000100800 */
[----:B--2---:R-:W-:-:S03]  /*5c00*/  ISETP.GE.AND P5, PT, R252, RZ, PT ;  /* 0x000000fffc00720c */ /* 0x004fc60003fa6270 */
[----:B------:R-:W2:Y:S03]  /*5c10*/  LDL R251, [R1+0x550] ;  /* 0x0005500001fb7983 */ /* 0x000ea60000100800 */
[----:B------:R-:W-:Y:S01]  /*5c20*/  @!P4 IMAD.MOV R56, RZ, RZ, -R56 ;  /* 0x000000ffff38c224 */ /* 0x000fe200078e0a38 */
[----:B------:R-:W-:Y:S01]  /*5c30*/  ISETP.GE.AND P4, PT, R6, RZ, PT ;  /* 0x000000ff0600720c */ /* 0x000fe20003f86270 */
[----:B------:R-:W4:Y:S01]  /*5c40*/  LDL R252, [R1+0x54c] ;  /* 0x00054c0001fc7983 */ /* 0x000f220000100800 */
[----:B------:R-:W-:-:S03]  /*5c50*/  ISETP.GE.AND P3, PT, R188, RZ, PT ;  /* 0x000000ffbc00720c */ /* 0x000fc60003f66270 */
[----:B------:R-:W4:Y:S04]  /*5c60*/  LDL R6, [R1+0x548] ;  /* 0x0005480001067983 */ /* 0x000f280000100800 */
[----:B------:R-:W4:Y:S01]  /*5c70*/  LDL R188, [R1+0x544] ;  /* 0x0005440001bc7983 */ /* 0x000f220000100800 */
[C---:B------:R-:W-:Y:S02]  /*5c80*/  ISETP.GT.U32.AND P6, PT, R10.reuse, R105, PT ;  /* 0x000000690a00720c */ /* 0x040fe40003fc4070 */
[----:B------:R-:W-:Y:S01]  /*5c90*/  ISETP.GT.U32.AND P1, PT, R10, R113, PT ;  /* 0x000000710a00720c */ /* 0x000fe20003f24070 */
[----:B------:R-:W-:Y:S02]  /*5ca0*/  @!P2 IMAD.MOV R59, RZ, RZ, -R59 ;  /* 0x000000ffff3ba224 */ /* 0x000fe400078e0a3b */
[----:B------:R-:W-:-:S02]  /*5cb0*/  @!P0 IMAD.MOV R60, RZ, RZ, -R60 ;  /* 0x000000ffff3c8224 */ /* 0x000fc400078e0a3c */
[----:B------:R-:W-:-:S06]  /*5cc0*/  @!P5 IMAD.MOV R62, RZ, RZ, -R62 ;  /* 0x000000ffff3ed224 */ /* 0x000fcc00078e0a3e */
[--C-:B------:R-:W-:Y:S01]  /*5cd0*/  @!P6 IMAD.IADD R105, R105, 0x1, -R10.reuse ;  /* 0x000000016969e824 */ /* 0x100fe200078e0a0a */
[C---:B------:R-:W-:Y:S01]  /*5ce0*/  ISETP.GT.U32.AND P6, PT, R10.reuse, R145, PT ;  /* 0x000000910a00720c */ /* 0x040fe20003fc4070 */
[----:B------:R-:W-:Y:S01]  /*5cf0*/  @!P1 IMAD.IADD R113, R113, 0x1, -R10 ;  /* 0x0000000171719824 */ /* 0x000fe200078e0a0a */
[----:B------:R-:W-:Y:S01]  /*5d00*/  ISETP.GT.U32.AND P1, PT, R10, R137, PT ;  /* 0x000000890a00720c */ /* 0x000fe20003f24070 */
[----:B------:R-:W-:Y:S02]  /*5d10*/  @!P4 IMAD.MOV R63, RZ, RZ, -R63 ;  /* 0x000000ffff3fc224 */ /* 0x000fe400078e0a3f */
[----:B------:R-:W-:-:S08]  /*5d20*/  @!P3 IMAD.MOV R64, RZ, RZ, -R64 ;  /* 0x000000ffff40b224 */ /* 0x000fd000078e0a40 */
[--C-:B------:R-:W-:Y:S02]  /*5d30*/  @!P6 IMAD.IADD R145, R145, 0x1, -R10.reuse ;  /* 0x000000019191e824 */ /* 0x100fe400078e0a0a */
[----:B------:R-:W-:Y:S02]  /*5d40*/  @!P1 IMAD.IADD R137, R137, 0x1, -R10 ;  /* 0x0000000189899824 */ /* 0x000fe400078e0a0a */
[----:B------:R-:W4:Y:S01]  /*5d50*/  LDL R10, [R1+0x53c] ;  /* 0x00053c00010a7983 */ /* 0x000f220000100800 */
[----:B------:R-:W-:-:S03]  /*5d60*/  ISETP.GE.AND P2, PT, R0, RZ, PT ;  /* 0x000000ff0000720c */ /* 0x000fc60003f46270 */
[----:B------:R-:W4:Y:S01]  /*5d70*/  LDL R0, [R1+0x540] ;  /* 0x0005400001007983 */ /* 0x000f220000100800 */
[----:B------:R-:W-:-:S09]  /*5d80*/  ISETP.GE.AND P4, PT, R249, RZ, PT ;  /* 0x000000fff900720c */ /* 0x000fd20003f86270 */
[----:B------:R-:W-:-:S04]  /*5d90*/  @!P2 IMAD.MOV R66, RZ, RZ, -R66 ;  /* 0x000000ffff42a224 */ /* 0x000fc800078e0a42 */
[----:B------:R-:W-:Y:S01]  /*5da0*/  @!P4 IMAD.MOV R70, RZ, RZ, -R70 ;  /* 0x000000ffff46c224 */ /* 0x000fe200078e0a46 */
[----:B------:R-:W-:Y:S02]  /*5db0*/  ISETP.GE.AND P0, PT, R4, RZ, PT ;  /* 0x000000ff0400720c */ /* 0x000fe40003f06270 */
[----:B------:R-:W4:Y:S01]  /*5dc0*/  LDL R4, [R1+0x534] ;  /* 0x0005340001047983 */ /* 0x000f220000100800 */
[----:B------:R-:W-:-:S03]  /*5dd0*/  ISETP.GE.AND P5, PT, R11, RZ, PT ;  /* 0x000000ff0b00720c */ /* 0x000fc60003fa6270 */
[----:B------:R-:W4:Y:S07]  /*5de0*/  LDL R11, [R1+0x530] ;  /* 0x00053000010b7983 */ /* 0x000f2e0000100800 */
[----:B------:R-:W-:Y:S01]  /*5df0*/  @!P0 IMAD.MOV R67, RZ, RZ, -R67 ;  /* 0x000000ffff438224 */ /* 0x000fe200078e0a43 */
[----:B---3--:R-:W-:Y:S01]  /*5e00*/  ISETP.GE.AND P3, PT, R250, RZ, PT ;  /* 0x000000fffa00720c */ /* 0x008fe20003f66270 */
[----:B------:R-:W3:Y:S01]  /*5e10*/  LDL.LU R249, [R1+0xa50] ;  /* 0x000a500001f97983 */ /* 0x000ee20000300800 */
[----:B--2---:R-:W-:-:S03]  /*5e20*/  ISETP.GE.AND P2, PT, R251, RZ, PT ;  /* 0x000000fffb00720c */ /* 0x004fc60003f46270 */
[----:B------:R-:W2:Y:S01]  /*5e30*/  LDL.LU R250, [R1+0xa4c] ;  /* 0x000a4c0001fa7983 */ /* 0x000ea20000300800 */
[----:B----4-:R-:W-:-:S03]  /*5e40*/  ISETP.GE.AND P0, PT, R252, RZ, PT ;  /* 0x000000fffc00720c */ /* 0x010fc60003f06270 */
[----:B------:R-:W4:Y:S01]  /*5e50*/  LDL.LU R251, [R1+0xa48] ;  /* 0x000a480001fb7983 */ /* 0x000f220000300800 */
[----:B------:R-:W-:Y:S01]  /*5e60*/  @!P5 IMAD.MOV R68, RZ, RZ, -R68 ;  /* 0x000000ffff44d224 */ /* 0x000fe200078e0a44 */
[----:B------:R-:W-:Y:S02]  /*5e70*/  ISETP.GE.AND P5, PT, R6, RZ, PT ;  /* 0x000000ff0600720c */ /* 0x000fe40003fa6270 */
[----:B------:R-:W3:Y:S01]  /*5e80*/  LDL.LU R252, [R1+0xa44] ;  /* 0x000a440001fc7983 */ /* 0x000ee20000300800 */
[----:B------:R-:W-:-:S03]  /*5e90*/  ISETP.GE.AND P4, PT, R188, RZ, PT ;  /* 0x000000ffbc00720c */ /* 0x000fc60003f86270 */
[----:B------:R-:W2:Y:S04]  /*5ea0*/  LDL.LU R6, [R1+0xa40] ;  /* 0x000a400001067983 */ /* 0x000ea80000300800 */
[----:B------:R-:W4:Y:S01]  /*5eb0*/  LDL.LU R188, [R1+0xa3c] ;  /* 0x000a3c0001bc7983 */ /* 0x000f220000300800 */
[----:B------:R-:W-:Y:S02]  /*5ec0*/  @!P3 IMAD.MOV R71, RZ, RZ, -R71 ;  /* 0x000000ffff47b224 */ /* 0x000fe400078e0a47 */
[----:B------:R-:W-:Y:S02]  /*5ed0*/  @!P2 IMAD.MOV R72, RZ, RZ, -R72 ;  /* 0x000000ffff48a224 */ /* 0x000fe400078e0a48 */
[----:B------:R-:W-:Y:S01]  /*5ee0*/  @!P0 IMAD.MOV R74, RZ, RZ, -R74 ;  /* 0x000000ffff4a8224 */ /* 0x000fe200078e0a4a */
[----:B------:R-:W-:Y:S01]  /*5ef0*/  ISETP.GE.AND P0, PT, R2, RZ, PT ;  /* 0x000000ff0200720c */ /* 0x000fe20003f06270 */
[----:B------:R-:W-:-:S02]  /*5f00*/  @!P5 IMAD.MOV R75, RZ, RZ, -R75 ;  /* 0x000000ffff4bd224 */ /* 0x000fc400078e0a4b */
[----:B------:R-:W-:Y:S01]  /*5f10*/  @!P4 IMAD.MOV R76, RZ, RZ, -R76 ;  /* 0x000000ffff4cc224 */ /* 0x000fe200078e0a4c */
[----:B------:R-:W-:-:S09]  /*5f20*/  ISETP.GE.AND P2, PT, R10, RZ, PT ;  /* 0x000000ff0a00720c */ /* 0x000fd20003f46270 */
[----:B------:R-:W-:-:S04]  /*5f30*/  @!P0 IMAD.MOV R80, RZ, RZ, -R80 ;  /* 0x000000ffff508224 */ /* 0x000fc800078e0a50 */
[----:B------:R-:W-:Y:S01]  /*5f40*/  @!P2 IMAD.MOV R79, RZ, RZ, -R79 ;  /* 0x000000ffff4fa224 */ /* 0x000fe200078e0a4f */
[----:B------:R-:W-:-:S13]  /*5f50*/  ISETP.GE.AND P3, PT, R0, RZ, PT ;  /* 0x000000ff0000720c */ /* 0x000fda0003f66270 */
[----:B------:R-:W-:Y:S01]  /*5f60*/  @!P3 IMAD.MOV R78, RZ, RZ, -R78 ;  /* 0x000000ffff4eb224 */ /* 0x000fe200078e0a4e */
[----:B------:R-:W-:Y:S02]  /*5f70*/  ISETP.GE.AND P5, PT, R4, RZ, PT ;  /* 0x000000ff0400720c */ /* 0x000fe40003fa6270 */
[----:B------:R-:W-:Y:S02]  /*5f80*/  ISETP.GE.AND P4, PT, R11, RZ, PT ;  /* 0x000000ff0b00720c */ /* 0x000fe40003f86270 */
[----:B----4-:R-:W-:-:S09]  /*5f90*/  ISETP.GE.AND P3, PT, R188, RZ, PT ;  /* 0x000000ffbc00720c */ /* 0x010fd20003f66270 */
[----:B------:R-:W-:Y:S01]  /*5fa0*/  @!P5 IMAD.MOV R82, RZ, RZ, -R82 ;  /* 0x000000ffff52d224 */ /* 0x000fe200078e0a52 */
[----:B------:R-:W4:Y:S01]  /*5fb0*/  LDL.LU R188, [R1+0xa38] ;  /* 0x000a380001bc7983 */ /* 0x000f220000300800 */
[----:B--2---:R-:W-:Y:S01]  /*5fc0*/  ISETP.GE.AND P2, PT, R6, RZ, PT ;  /* 0x000000ff0600720c */ /* 0x004fe20003f46270 */
[----:B------:R-:W1:Y:S01]  /*5fd0*/  LDC.64 R10, c[0x0][0x238] ;  /* 0x00008e00ff0a7b82 */ /* 0x000e620000000a00 */
[----:B---3--:R-:W-:Y:S01]  /*5fe0*/  ISETP.GE.AND P0, PT, R252, RZ, PT ;  /* 0x000000fffc00720c */ /* 0x008fe20003f06270 */
[----:B------:R-:W-:Y:S01]  /*5ff0*/  @!P4 IMAD.MOV R83, RZ, RZ, -R83 ;  /* 0x000000ffff53c224 */ /* 0x000fe200078e0a53 */
[----:B------:R-:W-:Y:S01]  /*6000*/  ISETP.GE.AND P5, PT, R251, RZ, PT ;  /* 0x000000fffb00720c */ /* 0x000fe20003fa6270 */
[----:B------:R-:W2:Y:S01]  /*6010*/  S2R R0, SR_TID.X ;  /* 0x0000000000007919 */ /* 0x000ea20000002100 */
[----:B------:R-:W-:Y:S02]  /*6020*/  ISETP.GE.AND P4, PT, R250, RZ, PT ;  /* 0x000000fffa00720c */ /* 0x000fe40003f86270 */
[----:B------:R-:W-:-:S02]  /*6030*/  LOP3.LUT R9, R9, 0x70, RZ, 0xc0, !PT ;  /* 0x0000007009097812 */ /* 0x000fc400078ec0ff */
[----:B------:R-:W-:Y:S01]  /*6040*/  LOP3.LUT R149, RZ, R189, RZ, 0x33, !PT ;  /* 0x000000bdff957212 */ /* 0x000fe200078e33ff */
[----:B------:R-:W-:Y:S01]  /*6050*/  @!P3 IMAD.MOV R84, RZ, RZ, -R84 ;  /* 0x000000ffff54b224 */ /* 0x000fe200078e0a54 */
[----:B------:R-:W-:Y:S01]  /*6060*/  ISETP.GE.AND P3, PT, R249, RZ, PT ;  /* 0x000000fff900720c */ /* 0x000fe20003f66270 */
        /* <DEDUP_REMOVED lines=8> */
[----:B------:R-:W-:Y:S01]  /*60f0*/  UIADD3 UR4, UR4, -0x40, URZ ;  /* 0xffffffc004047890 */ /* 0x000fe2000fffe03f */
[----:B------:R-:W-:Y:S01]  /*6100*/  ISETP.GE.AND P6, PT, R152, RZ, PT ;  /* 0x000000ff9800720c */ /* 0x000fe20003fc6270 */
[----:B------:R-:W3:Y:S02]  /*6110*/  LDL.LU R6, [R1+0xa34] ;  /* 0x000a340001067983 */ /* 0x000ee40000300800 */
        /* <DEDUP_REMOVED lines=9> */
[----:B------:R-:W-:-:S05]  /*61b0*/  ISETP.GE.AND P4, PT, R240, RZ, PT ;  /* 0x000000fff000720c */ /* 0x000fca0003f86270 */
        /* <DEDUP_REMOVED lines=160> */
[----:B------:R-:W-:-:S02]  /*6bc0*/  IMAD.IADD R3, R9, 0x1, R3 ;  /* 0x0000000109037824 */ /* 0x000fc400078e0203 */
[----:B------:R-:W2:Y:S02]  /*6bd0*/  LDC.64 R8, c[0x0][0x230] ;  /* 0x00008c00ff087b82 */ /* 0x000ea40000000a00 */
        /* <DEDUP_REMOVED lines=9> */
[----:B------:R-:W-:-:S05]  /*6c70*/  ISETP.NE.AND P1, PT, R189, RZ, PT ;  /* 0x000000ffbd00720c */ /* 0x000fca0003f25270 */
[----:B------:R-:W-:Y:S02]  /*6c80*/  @!P3 IMAD.MOV R137, RZ, RZ, -R137 ;  /* 0x000000ffff89b224 */ /* 0x000fe400078e0a89 */
[----:B------:R-:W-:Y:S02]  /*6c90*/  @!P2 IMAD.MOV R141, RZ, RZ, -R141 ;  /* 0x000000ffff8da224 */ /* 0x000fe400078e0a8d */
[----:B------:R-:W-:Y:S02]  /*6ca0*/  @!P0 IMAD.MOV R145, RZ, RZ, -R145 ;  /* 0x000000ffff918224 */ /* 0x000fe400078e0a91 */
[----:B------:R-:W-:Y:S01]  /*6cb0*/  @!P5 IMAD.MOV R7, RZ, RZ, -R7 ;  /* 0x000000ffff07d224 */ /* 0x000fe200078e0a07 */
[C---:B------:R-:W-:Y:S02]  /*6cc0*/  SEL R46, R149.reuse, R46, !P1 ;  /* 0x0000002e952e7207 */ /* 0x040fe40004800000 */
[C---:B------:R-:W-:Y:S02]  /*6cd0*/  SEL R47, R149.reuse, R47, !P1 ;  /* 0x0000002f952f7207 */ /* 0x040fe40004800000 */
[----:B------:R-:W-:-:S02]  /*6ce0*/  SEL R48, R149, R48, !P1 ;  /* 0x0000003095307207 */ /* 0x000fc40004800000 */
[C---:B------:R-:W-:Y:S02]  /*6cf0*/  SEL R50, R149.reuse, R50, !P1 ;  /* 0x0000003295327207 */ /* 0x040fe40004800000 */
[----:B----4-:R-:W-:Y:S02]  /*6d00*/  ISETP.NE.AND P4, PT, R188, RZ, PT ;  /* 0x000000ffbc00720c */ /* 0x010fe40003f85270 */
[C---:B------:R-:W-:Y:S02]  /*6d10*/  SEL R51, R149.reuse, R51, !P1 ;  /* 0x0000003395337207 */ /* 0x040fe40004800000 */
[C---:B------:R-:W-:Y:S02]  /*6d20*/  SEL R52, R149.reuse, R52, !P1 ;  /* 0x0000003495347207 */ /* 0x040fe40004800000 */
[C---:B------:R-:W-:Y:S02]  /*6d30*/  SEL R54, R149.reuse, R54, !P1 ;  /* 0x0000003695367207 */ /* 0x040fe40004800000 */
[----:B------:R-:W-:-:S02]  /*6d40*/  SEL R55, R149, R55, !P1 ;  /* 0x0000003795377207 */ /* 0x000fc40004800000 */
[C---:B------:R-:W-:Y:S02]  /*6d50*/  SEL R56, R149.reuse, R56, !P1 ;  /* 0x0000003895387207 */ /* 0x040fe40004800000 */
[C---:B------:R-:W-:Y:S02]  /*6d60*/  SEL R58, R149.reuse, R58, !P1 ;  /* 0x0000003a953a7207 */ /* 0x040fe40004800000 */
        /* <DEDUP_REMOVED lines=117> */
[----:B------:R-:W-:Y:S01]  /*74c0*/  SEL R149, R149, R7, !P1 ;  /* 0x0000000795957207 */ /* 0x000fe20004800000 */
[----:B--2---:R-:W-:Y:S01]  /*74d0*/  VIADD R7, R8, 0x3f ;  /* 0x0000003f08077836 */ /* 0x004fe20000000000 */
[----:B------:R-:W-:Y:S01]  /*74e0*/  SHF.R.U32.HI R0, RZ, 0x6, R0 ;  /* 0x00000006ff007819 */ /* 0x000fe20000011600 */
[----:B------:R-:W-:Y:S01]  /*74f0*/  @!P6 IMAD.MOV R5, RZ, RZ, -R5 ;  /* 0x000000ffff05e224 */ /* 0x000fe200078e0a05 */
[----:B------:R-:W-:-:S02]  /*7500*/  @!P4 LOP3.LUT R5, RZ, R188, RZ, 0x33, !PT ;  /* 0x000000bcff05c212 */ /* 0x000fc400078e33ff */
[----:B------:R-:W-:Y:S02]  /*7510*/  ISETP.GE.AND P4, PT, R206, UR4, PT ;  /* 0x00000004ce007c0c */ /* 0x000fe4000bf86270 */
[C---:B------:R-:W-:Y:S02]  /*7520*/  ISETP.GT.AND P0, PT, R7.reuse, 0x3f, PT ;  /* 0x0000003f0700780c */ /* 0x040fe40003f04270 */
[----:B------:R-:W-:Y:S02]  /*7530*/  SGXT.U32 R0, R0, 0x1 ;  /* 0x000000010000781a */ /* 0x000fe40000000000 */
[----:B------:R-:W-:Y:S02]  /*7540*/  ISETP.GT.AND P1, PT, R7, 0x7f, PT ;  /* 0x0000007f0700780c */ /* 0x000fe40003f24270 */
[----:B------:R-:W-:Y:S01]  /*7550*/  SEL R8, RZ, 0x4, P4 ;  /* 0x00000004ff087807 */ /* 0x000fe20002000000 */
[----:B------:R-:W-:Y:S01]  /*7560*/  IMAD R2, R5, R9, RZ ;  /* 0x0000000905027224 */ /* 0x000fe200078e02ff */
[----:B------:R-:W-:Y:S01]  /*7570*/  ISETP.GE.AND P3, PT, R206, UR6, PT ;  /* 0x00000006ce007c0c */ /* 0x000fe2000bf66270 */
[----:B------:R-:W-:Y:S01]  /*7580*/  ULDC.64 UR6, c[0x0][0x210] ;  /* 0x0000840000067ab9 */ /* 0x000fe20000000a00 */
[----:B------:R-:W-:-:S02]  /*7590*/  SEL R202, RZ, 0x4, !P0 ;  /* 0x00000004ffca7807 */ /* 0x000fc40004000000 */
[----:B------:R-:W-:Y:S01]  /*75a0*/  ISETP.GE.AND P2, PT, R0, UR5, PT ;  /* 0x0000000500007c0c */ /* 0x000fe2000bf46270 */
[----:B------:R-:W-:Y:S01]  /*75b0*/  STL.64 [R1+0x808], R188 ;  /* 0x000808bc01007387 */ /* 0x000fe20000100a00 */
[----:B------:R-:W-:Y:S01]  /*75c0*/  SEL R8, R8, RZ, P1 ;  /* 0x000000ff08087207 */ /* 0x000fe20000800000 */
[----:B------:R-:W-:Y:S01]  /*75d0*/  ULDC UR5, c[0x0][0x230] ;  /* 0x00008c0000057ab9 */ /* 0x000fe20000000800 */
[C---:B------:R-:W-:Y:S02]  /*75e0*/  SEL R5, R202.reuse, RZ, !P3 ;  /* 0x000000ffca057207 */ /* 0x040fe40005800000 */
[----:B------:R-:W-:Y:S02]  /*75f0*/  SEL R244, R202, RZ, !P2 ;  /* 0x000000ffcaf47207 */ /* 0x000fe40005000000 */
[----:B------:R-:W-:Y:S02]  /*7600*/  LEA R242, P3, R2, UR6, 0x2 ;  /* 0x0000000602f27c11 */ /* 0x000fe4000f8610ff */
[----:B------:R-:W-:Y:S01]  /*7610*/  ISETP.NE.U32.AND P2, PT, R8, RZ, PT ;  /* 0x000000ff0800720c */ /* 0x000fe20003f45070 */
[----:B-1----:R-:W-:Y:S01]  /*7620*/  IMAD R8, R206, R11, RZ ;  /* 0x0000000bce087224 */ /* 0x002fe200078e02ff */
[----:B------:R-:W-:-:S02]  /*7630*/  ISETP.NE.U32.AND P0, PT, R5, RZ, PT ;  /* 0x000000ff0500720c */ /* 0x000fc40003f05070 */
[----:B------:R-:W-:Y:S01]  /*7640*/  LEA.HI.X.SX32 R5, R2, UR7, 0x2, P3 ;  /* 0x0000000702057c11 */ /* 0x000fe200098f16ff */
[----:B------:R-:W-:Y:S01]  /*7650*/  ULDC.64 UR6, c[0x0][0x218] ;  /* 0x0000860000067ab9 */ /* 0x000fe20000000a00 */
[----:B------:R-:W-:Y:S02]  /*7660*/  LOP3.LUT R211, R0, 0x2, RZ, 0xfc, !PT ;  /* 0x0000000200d37812 */ /* 0x000fe400078efcff */
[----:B------:R-:W-:Y:S02]  /*7670*/  LEA R9, P3, R8, UR6, 0x2 ;  /* 0x0000000608097c11 */ /* 0x000fe4000f8610ff */
[C---:B------:R-:W-:Y:S02]  /*7680*/  LOP3.LUT R171, R0.reuse, 0x20, RZ, 0xfc, !PT ;  /* 0x0000002000ab7812 */ /* 0x040fe400078efcff */
[C---:B------:R-:W-:Y:S02]  /*7690*/  LOP3.LUT R170, R0.reuse, 0x22, RZ, 0xfc, !PT ;  /* 0x0000002200aa7812 */ /* 0x040fe400078efcff */
[----:B------:R-:W-:-:S02]  /*76a0*/  LOP3.LUT R169, R0, 0x4, RZ, 0xfc, !PT ;  /* 0x0000000400a97812 */ /* 0x000fc400078efcff */
[C---:B------:R-:W-:Y:S02]  /*76b0*/  LOP3.LUT R168, R0.reuse, 0x6, RZ, 0xfc, !PT ;  /* 0x0000000600a87812 */ /* 0x040fe400078efcff */
[C---:B------:R-:W-:Y:S02]  /*76c0*/  LOP3.LUT R167, R0.reuse, 0x24, RZ, 0xfc, !PT ;  /* 0x0000002400a77812 */ /* 0x040fe400078efcff */
[C---:B------:R-:W-:Y:S02]  /*76d0*/  LOP3.LUT R166, R0.reuse, 0x26, RZ, 0xfc, !PT ;  /* 0x0000002600a67812 */ /* 0x040fe400078efcff */
[C---:B------:R-:W-:Y:S02]  /*76e0*/  LOP3.LUT R165, R0.reuse, 0x8, RZ, 0xfc, !PT ;  /* 0x0000000800a57812 */ /* 0x040fe400078efcff */
[----:B------:R-:W-:Y:S01]  /*76f0*/  LOP3.LUT R164, R0, 0xa, RZ, 0xfc, !PT ;  /* 0x0000000a00a47812 */ /* 0x000fe200078efcff */
[----:B------:R1:W-:Y:S01]  /*7700*/  STL [R1+0x2a4], R2 ;  /* 0x0002a40201007387 */ /* 0x0003e20000100800 */
[----:B------:R-:W-:Y:S01]  /*7710*/  LEA.HI.X.SX32 R11, R8, UR7, 0x2, P3 ;  /* 0x00000007080b7c11 */ /* 0x000fe200098f16ff */
[----:B------:R-:W-:Y:S01]  /*7720*/  ULDC UR6, c[0x0][0x230] ;  /* 0x00008c0000067ab9 */ /* 0x000fe20000000800 */
[----:B------:R-:W-:-:S02]  /*7730*/  ISETP.GE.AND P3, PT, R211, UR8, PT ;  /* 0x00000008d3007c0c */ /* 0x000fc4000bf66270 */
[----:B------:R-:W-:Y:S02]  /*7740*/  ISETP.GE.AND P4, PT, R171, UR23, PT ;  /* 0x00000017ab007c0c */ /* 0x000fe4000bf86270 */
[C---:B------:R-:W-:Y:S02]  /*7750*/  SEL R136, R202.reuse, RZ, !P3 ;  /* 0x000000ffca887207 */ /* 0x040fe40005800000 */
[----:B------:R-:W-:Y:S02]  /*7760*/  SEL R179, R202, RZ, !P4 ;  /* 0x000000ffcab37207 */ /* 0x000fe40006000000 */
[----:B------:R-:W-:Y:S02]  /*7770*/  ISETP.GE.AND P3, PT, R170, UR24, PT ;  /* 0x00000018aa007c0c */ /* 0x000fe4000bf66270 */
[----:B------:R-:W-:Y:S02]  /*7780*/  ISETP.GE.AND P4, PT, R169, UR9, PT ;  /* 0x00000009a9007c0c */ /* 0x000fe4000bf86270 */
[----:B------:R-:W-:-:S02]  /*7790*/  SEL R178, R202, RZ, !P3 ;  /* 0x000000ffcab27207 */ /* 0x000fc40005800000 */
[----:B------:R-:W-:Y:S02]  /*77a0*/  SEL R248, R202, RZ, !P4 ;  /* 0x000000ffcaf87207 */ /* 0x000fe40006000000 */
[----:B------:R-:W-:Y:S02]  /*77b0*/  ISETP.GE.AND P3, PT, R168, UR10, PT ;  /* 0x0000000aa8007c0c */ /* 0x000fe4000bf66270 */
[----:B------:R-:W-:Y:S02]  /*77c0*/  ISETP.GE.AND P4, PT, R167, UR25, PT ;  /* 0x00000019a7007c0c */ /* 0x000fe4000bf86270 */
[C---:B------:R-:W-:Y:S02]  /*77d0*/  SEL R247, R202.reuse, RZ, !P3 ;  /* 0x000000ffcaf77207 */ /* 0x040fe40005800000 */
[----:B------:R-:W-:Y:S02]  /*77e0*/  SEL R246, R202, RZ, !P4 ;  /* 0x000000ffcaf67207 */ /* 0x000fe40006000000 */
[----:B------:R-:W-:-:S02]  /*77f0*/  ISETP.GE.AND P3, PT, R166, UR26, PT ;  /* 0x0000001aa6007c0c */ /* 0x000fc4000bf66270 */
[----:B------:R-:W-:Y:S02]  /*7800*/  ISETP.GE.AND P4, PT, R165, UR11, PT ;  /* 0x0000000ba5007c0c */ /* 0x000fe4000bf86270 */
[----:B------:R-:W-:Y:S02]  /*7810*/  LOP3.LUT R163, R0, 0x28, RZ, 0xfc, !PT ;  /* 0x0000002800a37812 */ /* 0x000fe400078efcff */
[C---:B------:R-:W-:Y:S02]  /*7820*/  SEL R245, R202.reuse, RZ, !P3 ;  /* 0x000000ffcaf57207 */ /* 0x040fe40005800000 */
[----:B-1----:R-:W-:Y:S02]  /*7830*/  SEL R2, R202, RZ, !P4 ;  /* 0x000000ffca027207 */ /* 0x002fe40006000000 */
[----:B------:R-:W-:Y:S02]  /*7840*/  ISETP.GE.AND P3, PT, R164, UR12, PT ;  /* 0x0000000ca4007c0c */ /* 0x000fe4000bf66270 */
[----:B------:R-:W-:Y:S01]  /*7850*/  ISETP.GE.AND P4, PT, R163, UR27, PT ;  /* 0x0000001ba3007c0c */ /* 0x000fe2000bf86270 */
[----:B------:R-:W-:Y:S01]  /*7860*/  STL [R1+0x820], R8 ;  /* 0x0008200801007387 */ /* 0x000fe20000100800 */
[----:B------:R-:W-:-:S02]  /*7870*/  LOP3.LUT R162, R0, 0x2a, RZ, 0xfc, !PT ;  /* 0x0000002a00a27812 */ /* 0x000fc400078efcff */
[----:B------:R-:W-:Y:S01]  /*7880*/  LOP3.LUT R161, R0, 0xc, RZ, 0xfc, !PT ;  /* 0x0000000c00a17812 */ /* 0x000fe200078efcff */
[----:B------:R1:W-:Y:S01]  /*7890*/  STL [R1+0x170], R2 ;  /* 0x0001700201007387 */ /* 0x0003e20000100800 */
[----:B------:R-:W-:Y:S02]  /*78a0*/  SEL R4, R202, RZ, !P3 ;  /* 0x000000ffca047207 */ /* 0x000fe40005800000 */
[----:B------:R-:W-:Y:S02]  /*78b0*/  ISETP.GE.AND P3, PT, R162, UR28, PT ;  /* 0x0000001ca2007c0c */ /* 0x000fe4000bf66270 */
[----:B------:R-:W-:Y:S01]  /*78c0*/  LOP3.LUT R160, R0, 0xe, RZ, 0xfc, !PT ;  /* 0x0000000e00a07812 */ /* 0x000fe200078efcff */
[----:B------:R-:W-:Y:S01]  /*78d0*/  STL [R1+0x16c], R4 ;  /* 0x00016c0401007387 */ /* 0x000fe20000100800 */
[----:B-1----:R-:W-:Y:S02]  /*78e0*/  SEL R2, R202, RZ, !P4 ;  /* 0x000000ffca027207 */ /* 0x002fe40006000000 */
[----:B------:R-:W-:-:S02]  /*78f0*/  ISETP.GE.AND P4, PT, R161, UR13, PT ;  /* 0x0000000da1007c0c */ /* 0x000fc4000bf86270 */
[----:B------:R-:W-:Y:S01]  /*7900*/  LOP3.LUT R159, R0, 0x2c, RZ, 0xfc, !PT ;  /* 0x0000002c009f7812 */ /* 0x000fe200078efcff */
[----:B------:R1:W-:Y:S01]  /*7910*/  STL [R1+0x168], R2 ;  /* 0x0001680201007387 */ /* 0x0003e20000100800 */
[----:B------:R-:W-:Y:S02]  /*7920*/  SEL R249, R202, RZ, !P3 ;  /* 0x000000ffcaf97207 */ /* 0x000fe40005800000 */
[----:B------:R-:W-:Y:S02]  /*7930*/  ISETP.GE.AND P3, PT, R160, UR14, PT ;  /* 0x0000000ea0007c0c */ /* 0x000fe4000bf66270 */
[----:B------:R-:W-:Y:S02]  /*7940*/  LOP3.LUT R158, R0, 0x2e, RZ, 0xfc, !PT ;  /* 0x0000002e009e7812 */ /* 0x000fe400078efcff */
[----:B-1----:R-:W-:Y:S02]  /*7950*/  SEL R2, R202, RZ, !P4 ;  /* 0x000000ffca027207 */ /* 0x002fe40006000000 */
[----:B------:R-:W-:-:S02]  /*7960*/  ISETP.GE.AND P4, PT, R159, UR29, PT ;  /* 0x0000001d9f007c0c */ /* 0x000fc4000bf86270 */
[----:B------:R-:W-:Y:S01]  /*7970*/  LOP3.LUT R157, R0, 0x10, RZ, 0xfc, !PT ;  /* 0x00000010009d7812 */ /* 0x000fe200078efcff */
[----:B------:R1:W-:Y:S01]  /*7980*/  STL [R1+0x180], R2 ;  /* 0x0001800201007387 */ /* 0x0003e20000100800 */
[----:B------:R-:W-:Y:S02]  /*7990*/  SEL R4, R202, RZ, !P3 ;  /* 0x000000ffca047207 */ /* 0x000fe40005800000 */
[----:B------:R-:W-:Y:S02]  /*79a0*/  ISETP.GE.AND P3, PT, R158, UR30, PT ;  /* 0x0000001e9e007c0c */ /* 0x000fe4000bf66270 */
[----:B------:R-:W-:Y:S01]  /*79b0*/  LOP3.LUT R156, R0, 0x12, RZ, 0xfc, !PT ;  /* 0x00000012009c7812 */ /* 0x000fe200078efcff */
[----:B------:R2:W-:Y:S01]  /*79c0*/  STL [R1+0x17c], R4 ;  /* 0x00017c0401007387 */ /* 0x0005e20000100800 */
[----:B-1----:R-:W-:Y:S02]  /*79d0*/  SEL R2, R202, RZ, !P4 ;  /* 0x000000ffca027207 */ /* 0x002fe40006000000 */
[----:B------:R-:W-:-:S02]  /*79e0*/  ISETP.GE.AND P4, PT, R157, UR15, PT ;  /* 0x0000000f9d007c0c */ /* 0x000fc4000bf86270 */
[----:B------:R-:W-:Y:S01]  /*79f0*/  LOP3.LUT R155, R0, 0x30, RZ, 0xfc, !PT ;  /* 0x00000030009b7812 */ /* 0x000fe200078efcff */
[----:B------:R1:W-:Y:S01]  /*7a00*/  STL [R1+0x178], R2 ;  /* 0x0001780201007387 */ /* 0x0003e20000100800 */
[----:B--2---:R-:W-:Y:S02]  /*7a10*/  SEL R4, R202, RZ, !P3 ;  /* 0x000000ffca047207 */ /* 0x004fe40005800000 */
        /* <DEDUP_REMOVED lines=28> */
[----:B------:R-:W-:-:S03]  /*7be0*/  ISETP.GE.AND P4, PT, R208, UR19, PT ;  /* 0x00000013d0007c0c */ /* 0x000fc6000bf86270 */
[----:B------:R1:W-:Y:S01]  /*7bf0*/  STL [R1+0x198], R2 ;  /* 0x0001980201007387 */ /* 0x0003e20000100800 */
[----:B--2---:R-:W-:Y:S02]  /*7c00*/  SEL R4, R202, RZ, !P3 ;  /* 0x000000ffca047207 */ /* 0x004fe40005800000 */
[----:B------:R-:W-:Y:S02]  /*7c10*/  ISETP.GE.AND P3, PT, R207, UR20, PT ;  /* 0x00000014cf007c0c */ /* 0x000fe4000bf66270 */
[----:B------:R-:W-:Y:S01]  /*7c20*/  LOP3.LUT R189, R0, 0x38, RZ, 0xfc, !PT ;  /* 0x0000003800bd7812 */ /* 0x000fe200078efcff */
[----:B------:R-:W-:Y:S01]  /*7c30*/  STL [R1+0x194], R4 ;  /* 0x0001940401007387 */ /* 0x000fe20000100800 */
[----:B-1----:R-:W-:Y:S02]  /*7c40*/  SEL R2, R202, RZ, !P4 ;  /* 0x000000ffca027207 */ /* 0x002fe40006000000 */
[----:B------:R-:W-:-:S03]  /*7c50*/  LOP3.LUT R188, R0, 0x3a, RZ, 0xfc, !PT ;  /* 0x0000003a00bc7812 */ /* 0x000fc600078efcff */
[----:B------:R1:W-:Y:S01]  /*7c60*/  STL [R1+0x1b0], R2 ;  /* 0x0001b00201007387 */ /* 0x0003e20000100800 */
[----:B------:R-:W-:Y:S02]  /*7c70*/  ISETP.GE.AND P4, PT, R189, UR35, PT ;  /* 0x00000023bd007c0c */ /* 0x000fe4000bf86270 */
[----:B------:R-:W-:Y:S02]  /*7c80*/  LOP3.LUT R205, R0, 0x1c, RZ, 0xfc, !PT ;  /* 0x0000001c00cd7812 */ /* 0x000fe400078efcff */
[----:B-1----:R-:W-:Y:S02]  /*7c90*/  SEL R2, R202, RZ, !P3 ;  /* 0x000000ffca027207 */ /* 0x002fe40005800000 */
[----:B------:R-:W-:-:S03]  /*7ca0*/  ISETP.GE.AND P3, PT, R188, UR36, PT ;  /* 0x00000024bc007c0c */ /* 0x000fc6000bf66270 */
[----:B------:R1:W-:Y:S01]  /*7cb0*/  STL [R1+0xa30], R2 ;  /* 0x000a300201007387 */ /* 0x0003e20000100800 */
[C---:B------:R-:W-:Y:S02]  /*7cc0*/  LOP3.LUT R8, R0.reuse, 0x1e, RZ, 0xfc, !PT ;  /* 0x0000001e00087812 */ /* 0x040fe400078efcff */
[----:B------:R-:W-:Y:S02]  /*7cd0*/  LOP3.LUT R204, R0, 0x3c, RZ, 0xfc, !PT ;  /* 0x0000003c00cc7812 */ /* 0x000fe400078efcff */
[C---:B------:R-:W-:Y:S02]  /*7ce0*/  SEL R4, R202.reuse, RZ, !P3 ;  /* 0x000000ffca047207 */ /* 0x040fe40005800000 */
[----:B-1----:R-:W-:Y:S02]  /*7cf0*/  SEL R2, R202, RZ, !P4 ;  /* 0x000000ffca027207 */ /* 0x002fe40006000000 */
[----:B------:R-:W-:Y:S02]  /*7d00*/  ISETP.GE.AND P4, PT, R205, UR21, PT ;  /* 0x00000015cd007c0c */ /* 0x000fe4000bf86270 */
[----:B------:R-:W-:Y:S01]  /*7d10*/  ISETP.GE.AND P3, PT, R8, UR22, PT ;  /* 0x0000001608007c0c */ /* 0x000fe2000bf66270 */
[----:B------:R1:W-:Y:S01]  /*7d20*/  STL [R1+0x1a8], R2 ;  /* 0x0001a80201007387 */ /* 0x0003e20000100800 */
[----:B------:R-:W-:-:S02]  /*7d30*/  ISETP.GE.AND P5, PT, R0, UR4, PT ;  /* 0x0000000400007c0c */ /* 0x000fc4000bfa6270 */
[C---:B------:R-:W-:Y:S02]  /*7d40*/  SEL R173, R202.reuse, RZ, !P3 ;  /* 0x000000ffcaad7207 */ /* 0x040fe40005800000 */
[----:B------:R-:W-:Y:S02]  /*7d50*/  ISETP.GE.AND P3, PT, R211, UR4, PT ;  /* 0x00000004d3007c0c */ /* 0x000fe4000bf66270 */
[----:B-1----:R-:W-:Y:S02]  /*7d60*/  SEL R2, R202, RZ, !P4 ;  /* 0x000000ffca027207 */ /* 0x002fe40006000000 */
[----:B------:R-:W-:Y:S02]  /*7d70*/  ISETP.GE.AND P4, PT, R204, UR6, PT ;  /* 0x00000006cc007c0c */ /* 0x000fe4000bf86270 */
[----:B------:R-:W-:Y:S02]  /*7d80*/  SEL R203, RZ, 0x4, P5 ;  /* 0x00000004ffcb7807 */ /* 0x000fe40002800000 */
[----:B------:R-:W-:-:S02]  /*7d90*/  SEL R172, R202, RZ, !P4 ;  /* 0x000000ffcaac7207 */ /* 0x000fc40006000000 */
[----:B------:R-:W-:Y:S02]  /*7da0*/  ISETP.GE.AND P4, PT, R171, UR4, PT ;  /* 0x00000004ab007c0c */ /* 0x000fe4000bf86270 */
[----:B------:R-:W-:Y:S02]  /*7db0*/  ISETP.GE.AND P5, PT, R170, UR4, PT ;  /* 0x00000004aa007c0c */ /* 0x000fe4000bfa6270 */
[----:B------:R-:W-:Y:S02]  /*7dc0*/  SEL R201, RZ, 0x4, P3 ;  /* 0x00000004ffc97807 */ /* 0x000fe40001800000 */
[----:B------:R-:W-:Y:S02]  /*7dd0*/  ISETP.GE.AND P3, PT, R169, UR4, PT ;  /* 0x00000004a9007c0c */ /* 0x000fe4000bf66270 */
[----:B------:R-:W-:Y:S02]  /*7de0*/  SEL R200, RZ, 0x4, P4 ;  /* 0x00000004ffc87807 */ /* 0x000fe40002000000 */
[----:B------:R-:W-:-:S02]  /*7df0*/  ISETP.GE.AND P4, PT, R168, UR4, PT ;  /* 0x00000004a8007c0c */ /* 0x000fc4000bf86270 */
[----:B------:R-:W-:Y:S02]  /*7e00*/  SEL R199, RZ, 0x4, P5 ;  /* 0x00000004ffc77807 */ /* 0x000fe40002800000 */
        /* <DEDUP_REMOVED lines=38> */
[----:B------:R-:W-:Y:S01]  /*8070*/  ISETP.GE.AND P3, PT, R207, UR4, PT ;  /* 0x00000004cf007c0c */ /* 0x000fe2000bf66270 */
[----:B------:R1:W-:Y:S01]  /*8080*/  STL [R1+0x1c0], R2 ;  /* 0x0001c00201007387 */ /* 0x0003e20000100800 */
[----:B------:R-:W-:Y:S02]  /*8090*/  SEL R175, RZ, 0x4, P4 ;  /* 0x00000004ffaf7807 */ /* 0x000fe40002000000 */
[----:B------:R-:W-:Y:S01]  /*80a0*/  ISETP.GE.AND P4, PT, R189, UR4, PT ;  /* 0x00000004bd007c0c */ /* 0x000fe2000bf86270 */
[----:B------:R2:W-:Y:S01]  /*80b0*/  STL [R1+0x1bc], R173 ;  /* 0x0001bcad01007387 */ /* 0x0005e20000100800 */
[----:B------:R-:W-:-:S02]  /*80c0*/  SEL R174, RZ, 0x4, P5 ;  /* 0x00000004ffae7807 */ /* 0x000fc40002800000 */
[----:B------:R-:W-:Y:S01]  /*80d0*/  ISETP.GE.AND P5, PT, R188, UR4, PT ;  /* 0x00000004bc007c0c */ /* 0x000fe2000bfa6270 */
[----:B------:R4:W-:Y:S01]  /*80e0*/  STL [R1+0x1b8], R172 ;  /* 0x0001b8ac01007387 */ /* 0x0009e20000100800 */
[----:B------:R-:W-:Y:S01]  /*80f0*/  UIADD3 UR5, UR5, -0x80, URZ ;  /* 0xffffff8005057890 */ /* 0x000fe2000fffe03f */
[----:B-1----:R-:W-:Y:S02]  /*8100*/  LOP3.LUT R2, R0, 0x3e, RZ, 0xfc, !PT ;  /* 0x0000003e00027812 */ /* 0x002fe400078efcff */
[----:B--2---:R-:W-:Y:S02]  /*8110*/  SEL R173, RZ, 0x4, P3 ;  /* 0x00000004ffad7807 */ /* 0x004fe40001800000 */
[----:B------:R-:W-:Y:S02]  /*8120*/  ISETP.GE.AND P3, PT, R205, UR4, PT ;  /* 0x00000004cd007c0c */ /* 0x000fe4000bf66270 */
[----:B----4-:R-:W-:Y:S02]  /*8130*/  SEL R172, RZ, 0x4, P4 ;  /* 0x00000004ffac7807 */ /* 0x010fe40002000000 */
[----:B------:R-:W-:-:S02]  /*8140*/  ISETP.GE.AND P4, PT, R8, UR4, PT ;  /* 0x0000000408007c0c */ /* 0x000fc4000bf86270 */
[----:B------:R-:W-:Y:S02]  /*8150*/  SEL R142, RZ, 0x4, P5 ;  /* 0x00000004ff8e7807 */ /* 0x000fe40002800000 */
[----:B------:R-:W-:Y:S02]  /*8160*/  ISETP.GE.AND P5, PT, R204, UR4, PT ;  /* 0x00000004cc007c0c */ /* 0x000fe4000bfa6270 */
[----:B------:R-:W-:Y:S02]  /*8170*/  SEL R236, RZ, 0x4, P3 ;  /* 0x00000004ffec7807 */ /* 0x000fe40001800000 */
[----:B------:R-:W-:Y:S01]  /*8180*/  ISETP.GE.AND P3, PT, R2, UR4, PT ;  /* 0x0000000402007c0c */ /* 0x000fe2000bf66270 */
[----:B------:R1:W-:Y:S01]  /*8190*/  STL [R1+0x8f0], R7 ;  /* 0x0008f00701007387 */ /* 0x0003e20000100800 */
[----:B------:R-:W-:Y:S01]  /*81a0*/  SEL R140, RZ, 0x4, P4 ;  /* 0x00000004ff8c7807 */ /* 0x000fe20002000000 */
[----:B------:R-:W-:Y:S01]  /*81b0*/  ULDC UR4, c[0x0][0x240] ;  /* 0x0000900000047ab9 */ /* 0x000fe20000000800 */
        /* <DEDUP_REMOVED lines=54> */
[----:B------:R-:W-:-:S02]  /*8520*/  ISETP.GT.AND P3, PT, R7, 0xbf, PT ;  /* 0x000000bf0700780c */ /* 0x000fc40003f64270 */
[----:B-1----:R-:W-:Y:S02]  /*8530*/  SEL R7, R202, RZ, !P5 ;  /* 0x000000ffca077207 */ /* 0x002fe40006800000 */
[----:B------:R-:W-:Y:S02]  /*8540*/  ISETP.GE.AND P5, PT, R188, UR5, PT ;  /* 0x00000005bc007c0c */ /* 0x000fe4000bfa6270 */
[----:B------:R-:W-:Y:S01]  /*8550*/  SEL R188, R203, RZ, P1 ;  /* 0x000000ffcbbc7207 */ /* 0x000fe20000800000 */
[----:B------:R1:W-:Y:S01]  /*8560*/  STL [R1+0x1b4], R7 ;  /* 0x0001b40701007387 */ /* 0x0003e20000100800 */
[----:B------:R-:W-:-:S03]  /*8570*/  SEL R189, R201, RZ, P1 ;  /* 0x000000ffc9bd7207 */ /* 0x000fc60000800000 */
[----:B------:R2:W-:Y:S01]  /*8580*/  STL [R1+0x1d8], R188 ;  /* 0x0001d8bc01007387 */ /* 0x0005e20000100800 */
[----:B-1----:R-:W-:-:S03]  /*8590*/  SEL R7, R200, RZ, P1 ;  /* 0x000000ffc8077207 */ /* 0x002fc60000800000 */
[----:B------:R1:W-:Y:S01]  /*85a0*/  STL [R1+0x1d4], R189 ;  /* 0x0001d4bd01007387 */ /* 0x0003e20000100800 */
[----:B--2---:R-:W-:-:S03]  /*85b0*/  SEL R188, R199, RZ, P1 ;  /* 0x000000ffc7bc7207 */ /* 0x004fc60000800000 */
[----:B------:R2:W-:Y:S01]  /*85c0*/  STL [R1+0x1dc], R7 ;  /* 0x0001dc0701007387 */ /* 0x0005e20000100800 */
[----:B-1----:R-:W-:-:S03]  /*85d0*/  SEL R189, R198, RZ, P1 ;  /* 0x000000ffc6bd7207 */ /* 0x002fc60000800000 */
[----:B------:R1:W-:Y:S01]  /*85e0*/  STL [R1+0x1e0], R188 ;  /* 0x0001e0bc01007387 */ /* 0x0003e20000100800 */
[----:B--2---:R-:W-:-:S03]  /*85f0*/  SEL R7, R197, RZ, P1 ;  /* 0x000000ffc5077207 */ /* 0x004fc60000800000 */
[----:B------:R2:W-:Y:S04]  /*8600*/  STL [R1+0x1e4], R189 ;  /* 0x0001e4bd01007387 */ /* 0x0005e80000100800 */
[----:B------:R4:W-:Y:S01]  /*8610*/  STL [R1+0x1e8], R7 ;  /* 0x0001e80701007387 */ /* 0x0009e20000100800 */
[----:B-1----:R-:W-:Y:S02]  /*8620*/  SEL R188, R196, RZ, P1 ;  /* 0x000000ffc4bc7207 */ /* 0x002fe40000800000 */
[----:B--2---:R-:W-:-:S03]  /*8630*/  SEL R189, R195, RZ, P1 ;  /* 0x000000ffc3bd7207 */ /* 0x004fc60000800000 */
[----:B------:R1:W-:Y:S01]  /*8640*/  STL [R1+0x1ec], R188 ;  /* 0x0001ecbc01007387 */ /* 0x0003e20000100800 */
[----:B----4-:R-:W-:-:S03]  /*8650*/  SEL R7, R194, RZ, P1 ;  /* 0x000000ffc2077207 */ /* 0x010fc60000800000 */
[----:B------:R2:W-:Y:S04]  /*8660*/  STL [R1+0x1f0], R189 ;  /* 0x0001f0bd01007387 */ /* 0x0005e80000100800 */
[----:B------:R4:W-:Y:S01]  /*8670*/  STL [R1+0x1f4], R7 ;  /* 0x0001f40701007387 */ /* 0x0009e20000100800 */
[----:B-1----:R-:W-:Y:S02]  /*8680*/  SEL R188, R193, RZ, P1 ;  /* 0x000000ffc1bc7207 */ /* 0x002fe40000800000 */
[----:B--2---:R-:W-:-:S03]  /*8690*/  SEL R189, R192, RZ, P1 ;  /* 0x000000ffc0bd7207 */ /* 0x004fc60000800000 */
[----:B------:R1:W-:Y:S01]  /*86a0*/  STL [R1+0x1f8], R188 ;  /* 0x0001f8bc01007387 */ /* 0x0003e20000100800 */
[----:B----4-:R-:W-:-:S03]  /*86b0*/  SEL R7, R191, RZ, P1 ;  /* 0x000000ffbf077207 */ /* 0x010fc60000800000 */
[----:B------:R-:W-:Y:S01]  /*86c0*/  STL [R1+0x1fc], R189 ;  /* 0x0001fcbd01007387 */ /* 0x000fe20000100800 */
[----:B------:R-:W-:-:S03]  /*86d0*/  SEL R187, R187, RZ, P1 ;  /* 0x000000ffbbbb7207 */ /* 0x000fc60000800000 */
[----:B------:R2:W-:Y:S01]  /*86e0*/  STL [R1+0x200], R7 ;  /* 0x0002000701007387 */ /* 0x0005e20000100800 */
[----:B-1----:R-:W-:Y:S02]  /*86f0*/  SEL R188, R190, RZ, P1 ;  /* 0x000000ffbebc7207 */ /* 0x002fe40000800000 */
[----:B------:R-:W-:-:S03]  /*8700*/  SEL R185, R185, RZ, P1 ;  /* 0x000000ffb9b97207 */ /* 0x000fc60000800000 */
[----:B------:R-:W-:Y:S01]  /*8710*/  STL [R1+0x210], R188 ;  /* 0x000210bc01007387 */ /* 0x000fe20000100800 */
[----:B--2---:R-:W-:-:S03]  /*8720*/  SEL R7, R186, RZ, P1 ;  /* 0x000000ffba077207 */ /* 0x004fc60000800000 */
[----:B------:R-:W-:Y:S01]  /*8730*/  STL [R1+0x270], R187 ;  /* 0x000270bb01007387 */ /* 0x000fe20000100800 */
[----:B------:R-:W-:-:S03]  /*8740*/  SEL R184, R184, RZ, P1 ;  /* 0x000000ffb8b87207 */ /* 0x000fc60000800000 */
[----:B------:R1:W-:Y:S01]  /*8750*/  STL [R1+0x274], R7 ;  /* 0x0002740701007387 */ /* 0x0003e20000100800 */
[----:B------:R-:W-:-:S03]  /*8760*/  SEL R182, R182, RZ, P1 ;  /* 0x000000ffb6b67207 */ /* 0x000fc60000800000 */
[----:B------:R-:W-:Y:S01]  /*8770*/  STL [R1+0x278], R185 ;  /* 0x000278b901007387 */ /* 0x000fe20000100800 */
[----:B------:R-:W-:Y:S02]  /*8780*/  SEL R181, R181, RZ, P1 ;  /* 0x000000ffb5b57207 */ /* 0x000fe40000800000 */
[----:B-1----:R-:W-:Y:S01]  /*8790*/  SEL R7, R183, RZ, P1 ;  /* 0x000000ffb7077207 */ /* 0x002fe20000800000 */
[----:B------:R-:W-:Y:S04]  /*87a0*/  STL [R1+0x27c], R184 ;  /* 0x00027cb801007387 */ /* 0x000fe80000100800 */
[----:B------:R1:W-:Y:S01]  /*87b0*/  STL [R1+0x280], R7 ;  /* 0x0002800701007387 */ /* 0x0003e20000100800 */
[----:B------:R-:W-:Y:S02]  /*87c0*/  SEL R177, R177, RZ, P1 ;  /* 0x000000ffb1b17207 */ /* 0x000fe40000800000 */
[----:B------:R-:W-:Y:S01]  /*87d0*/  SEL R176, R176, RZ, P1 ;  /* 0x000000ffb0b07207 */ /* 0x000fe20000800000 */
[----:B------:R-:W-:Y:S01]  /*87e0*/  STL [R1+0x284], R182 ;  /* 0x000284b601007387 */ /* 0x000fe20000100800 */
[----:B------:R-:W-:-:S02]  /*87f0*/  SEL R189, R174, RZ, P1 ;  /* 0x000000ffaebd7207 */ /* 0x000fc40000800000 */
[----:B-1----:R-:W-:Y:S01]  /*8800*/  SEL R7, R180, RZ, P1 ;  /* 0x000000ffb4077207 */ /* 0x002fe20000800000 */
[----:B------:R-:W-:Y:S04]  /*8810*/  STL [R1+0x288], R181 ;  /* 0x000288b501007387 */ /* 0x000fe80000100800 */
[----:B------:R1:W-:Y:S01]  /*8820*/  STL [R1+0x28c], R7 ;  /* 0x00028c0701007387 */ /* 0x0003e20000100800 */
[----:B------:R-:W-:-:S03]  /*8830*/  SEL R172, R172, RZ, P1 ;  /* 0x000000ffacac7207 */ /* 0x000fc60000800000 */
[----:B------:R-:W-:Y:S01]  /*8840*/  STL [R1+0x290], R177 ;  /* 0x000290b101007387 */ /* 0x000fe20000100800 */
[----:B-1----:R-:W-:-:S03]  /*8850*/  SEL R7, R175, RZ, P1 ;  /* 0x000000ffaf077207 */ /* 0x002fc60000800000 */
[----:B------:R-:W-:Y:S01]  /*8860*/  STL [R1+0x294], R176 ;  /* 0x000294b001007387 */ /* 0x000fe20000100800 */
[----:B------:R-:W-:-:S03]  /*8870*/  SEL R150, RZ, 0x4, P4 ;  /* 0x00000004ff967807 */ /* 0x000fc60002000000 */
[----:B------:R-:W-:Y:S01]  /*8880*/  STL [R1+0x9a8], R189 ;  /* 0x0009a8bd01007387 */ /* 0x000fe20000100800 */
[----:B------:R-:W-:-:S03]  /*8890*/  ISETP.GE.AND P4, PT, R208, UR5, PT ;  /* 0x00000005d0007c0c */ /* 0x000fc6000bf86270 */
[----:B------:R1:W-:Y:S01]  /*88a0*/  STL [R1+0x298], R7 ;  /* 0x0002980701007387 */ /* 0x0003e20000100800 */
[----:B------:R-:W-:-:S03]  /*88b0*/  SEL R146, RZ, 0x4, P4 ;  /* 0x00000004ff927807 */ /* 0x000fc60002000000 */
[----:B------:R2:W-:Y:S01]  /*88c0*/  STL [R1+0x2ac], R172 ;  /* 0x0002acac01007387 */ /* 0x0005e20000100800 */
[----:B-1----:R-:W-:Y:S02]  /*88d0*/  SEL R7, R142, RZ, P1 ;  /* 0x000000ff8e077207 */ /* 0x002fe40000800000 */
[----:B------:R-:W-:Y:S02]  /*88e0*/  ISETP.GE.AND P4, PT, R206, UR5, PT ;  /* 0x00000005ce007c0c */ /* 0x000fe4000bf86270 */
[----:B--2---:R-:W-:Y:S01]  /*88f0*/  SEL R172, R140, RZ, P1 ;  /* 0x000000ff8cac7207 */ /* 0x004fe20000800000 */
[----:B------:R1:W-:Y:S01]  /*8900*/  STL [R1+0x2a8], R7 ;  /* 0x0002a80701007387 */ /* 0x0003e20000100800 */
[----:B------:R-:W-:Y:S02]  /*8910*/  SEL R138, RZ, 0x4, P4 ;  /* 0x00000004ff8a7807 */ /* 0x000fe40002000000 */
[----:B------:R-:W-:Y:S01]  /*8920*/  ISETP.GE.AND P4, PT, R8, UR5, PT ;  /* 0x0000000508007c0c */ /* 0x000fe2000bf86270 */
[----:B------:R-:W-:Y:S01]  /*8930*/  STL [R1+0x2b0], R172 ;  /* 0x0002b0ac01007387 */ /* 0x000fe20000100800 */
[----:B-1----:R-:W-:-:S05]  /*8940*/  SEL R7, R139, RZ, P1 ;  /* 0x000000ff8b077207 */ /* 0x002fca0000800000 */
[----:B------:R1:W-:Y:S01]  /*8950*/  STL [R1+0x2b4], R7 ;  /* 0x0002b40701007387 */ /* 0x0003e20000100800 */
[----:B------:R-:W-:Y:S02]  /*8960*/  SEL R139, RZ, 0x4, P4 ;  /* 0x00000004ff8b7807 */ /* 0x000fe40002000000 */
[----:B------:R-:W-:Y:S01]  /*8970*/  ISETP.GE.AND P4, PT, R2, UR5, PT ;  /* 0x0000000502007c0c */ /* 0x000fe2000bf86270 */
[----:B------:R2:W-:Y:S01]  /*8980*/  STL [R1+0x9e0], R8 ;  /* 0x0009e00801007387 */ /* 0x0005e20000100800 */
[----:B------:R-:W-:Y:S02]  /*8990*/  SEL R2, R169, RZ, P3 ;  /* 0x000000ffa9027207 */ /* 0x000fe40001800000 */
[----:B-1----:R-:W-:Y:S02]  /*89a0*/  SEL R7, R171, RZ, P3 ;  /* 0x000000ffab077207 */ /* 0x002fe40001800000 */
[----:B--2---:R-:W-:-:S03]  /*89b0*/  SEL R8, R170, RZ, P3 ;  /* 0x000000ffaa087207 */ /* 0x004fc60001800000 */
[----:B------:R1:W-:Y:S04]  /*89c0*/  STL [R1+0x2e8], R7 ;  /* 0x0002e80701007387 */ /* 0x0003e80000100800 */
        /* <DEDUP_REMOVED lines=29> */
[----:B--2---:R-:W-:Y:S02]  /*8ba0*/  SEL R2, R154, RZ, P3 ;  /* 0x000000ff9a027207 */ /* 0x004fe40001800000 */
[----:B----4-:R-:W-:Y:S01]  /*8bb0*/  SEL R7, R153, RZ, P3 ;  /* 0x000000ff99077207 */ /* 0x010fe20001800000 */
[----:B------:R-:W-:Y:S04]  /*8bc0*/  STL [R1+0x328], R8 ;  /* 0x0003280801007387 */ /* 0x000fe80000100800 */
[----:B------:R-:W-:Y:S04]  /*8bd0*/  STL [R1+0x900], R7 ;  /* 0x0009000701007387 */ /* 0x000fe80000100800 */
[----:B------:R1:W-:Y:S01]  /*8be0*/  STL [R1+0x330], R2 ;  /* 0x0003300201007387 */ /* 0x0003e20000100800 */
[----:B------:R-:W-:-:S02]  /*8bf0*/  SEL R188, R173, RZ, P1 ;  /* 0x000000ffadbc7207 */ /* 0x000fc40000800000 */
[----:B------:R-:W-:Y:S02]  /*8c00*/  SEL R189, R148, RZ, P3 ;  /* 0x000000ff94bd7207 */ /* 0x000fe40001800000 */
[----:B-1----:R-:W-:Y:S02]  /*8c10*/  SEL R2, R152, RZ, P3 ;  /* 0x000000ff98027207 */ /* 0x002fe40001800000 */
[----:B------:R-:W-:-:S03]  /*8c20*/  SEL R153, R146, RZ, P3 ;  /* 0x000000ff92997207 */ /* 0x000fc60001800000 */
[----:B------:R1:W-:Y:S01]  /*8c30*/  STL [R1+0x1c4], R2 ;  /* 0x0001c40201007387 */ /* 0x0003e20000100800 */
[----:B------:R-:W-:Y:S02]  /*8c40*/  SEL R236, R236, RZ, P1 ;  /* 0x000000ffecec7207 */ /* 0x000fe40000800000 */
[----:B------:R-:W-:Y:S01]  /*8c50*/  SEL R238, R238, RZ, P1 ;  /* 0x000000ffeeee7207 */ /* 0x000fe20000800000 */
[----:B------:R-:W-:Y:S01]  /*8c60*/  STL.64 [R1+0x9c0], R188 ;  /* 0x0009c0bc01007387 */ /* 0x000fe20000100a00 */
[----:B------:R-:W-:Y:S02]  /*8c70*/  ISETP.GE.AND P1, PT, R205, UR5, PT ;  /* 0x00000005cd007c0c */ /* 0x000fe4000bf26270 */
[----:B------:R-:W-:Y:S02]  /*8c80*/  SEL R142, RZ, 0x4, P5 ;  /* 0x00000004ff8e7807 */ /* 0x000fe40002800000 */
[----:B-1----:R-:W-:Y:S02]  /*8c90*/  SEL R2, R147, RZ, P3 ;  /* 0x000000ff93027207 */ /* 0x002fe40001800000 */
[----:B------:R-:W-:-:S02]  /*8ca0*/  SEL R138, R138, RZ, P3 ;  /* 0x000000ff8a8a7207 */ /* 0x000fc40001800000 */
[----:B------:R-:W-:Y:S01]  /*8cb0*/  ISETP.GE.AND P5, PT, R204, UR5, PT ;  /* 0x00000005cc007c0c */ /* 0x000fe2000bfa6270 */
[----:B------:R1:W-:Y:S01]  /*8cc0*/  STL [R1+0x338], R2 ;  /* 0x0003380201007387 */ /* 0x0003e20000100800 */
[----:B------:R-:W-:Y:S02]  /*8cd0*/  SEL R152, R144, RZ, P3 ;  /* 0x000000ff90987207 */ /* 0x000fe40001800000 */
[----:B------:R-:W-:Y:S01]  /*8ce0*/  SEL R140, RZ, 0x4, P1 ;  /* 0x00000004ff8c7807 */ /* 0x000fe20000800000 */
[----:B------:R2:W-:Y:S01]  /*8cf0*/  STL [R1+0x33c], R153 ;  /* 0x00033c9901007387 */ /* 0x0005e20000100800 */
[----:B------:R-:W-:Y:S02]  /*8d00*/  ISETP.NE.U32.AND P1, PT, R138, RZ, PT ;  /* 0x000000ff8a00720c */ /* 0x000fe40003f25070 */
[----:B------:R-:W-:Y:S02]  /*8d10*/  SEL R138, RZ, 0x4, P5 ;  /* 0x00000004ff8a7807 */ /* 0x000fe40002800000 */
[----:B-1----:R-:W-:Y:S01]  /*8d20*/  SEL R2, R143, RZ, P3 ;  /* 0x000000ff8f027207 */ /* 0x002fe20001800000 */
[----:B------:R1:W-:Y:S01]  /*8d30*/  STL [R1+0x340], R152 ;  /* 0x0003409801007387 */ /* 0x0003e20000100800 */
[----:B--2---:R-:W-:-:S03]  /*8d40*/  SEL R153, R142, RZ, P3 ;  /* 0x000000ff8e997207 */ /* 0x004fc60001800000 */
[----:B------:R2:W-:Y:S01]  /*8d50*/  STL [R1+0x34c], R2 ;  /* 0x00034c0201007387 */ /* 0x0005e20000100800 */
[----:B------:R-:W-:Y:S02]  /*8d60*/  ISETP.NE.U32.AND P5, PT, R136, RZ, PT ;  /* 0x000000ff8800720c */ /* 0x000fe40003fa5070 */
[----:B------:R-:W-:Y:S01]  /*8d70*/  SEL R136, RZ, 0x4, P4 ;  /* 0x00000004ff887807 */ /* 0x000fe20002000000 */
[----:B------:R4:W-:Y:S01]  /*8d80*/  STL [R1+0x334], R153 ;  /* 0x0003349901007387 */ /* 0x0009e20000100800 */
[----:B-1----:R-:W-:Y:S02]  /*8d90*/  SEL R152, R140, RZ, P3 ;  /* 0x000000ff8c987207 */ /* 0x002fe40001800000 */
[----:B--2---:R-:W-:-:S03]  /*8da0*/  SEL R2, R139, RZ, P3 ;  /* 0x000000ff8b027207 */ /* 0x004fc60001800000 */
[----:B------:R1:W-:Y:S01]  /*8db0*/  STL [R1+0x348], R152 ;  /* 0x0003489801007387 */ /* 0x0003e20000100800 */
[----:B----4-:R-:W-:-:S03]  /*8dc0*/  SEL R153, R138, RZ, P3 ;  /* 0x000000ff8a997207 */ /* 0x010fc60001800000 */
[----:B------:R2:W-:Y:S01]  /*8dd0*/  STL [R1+0x344], R2 ;  /* 0x0003440201007387 */ /* 0x0005e20000100800 */
[----:B------:R-:W-:-:S03]  /*8de0*/  IMAD R228, R48, UR4, RZ ;  /* 0x0000000430e47c24 */ /* 0x000fc6000f8e02ff */
[----:B------:R4:W-:Y:S01]  /*8df0*/  STL [R1+0x350], R153 ;  /* 0x0003509901007387 */ /* 0x0009e20000100800 */
[----:B-1----:R-:W-:Y:S01]  /*8e00*/  SEL R152, R136, RZ, P3 ;  /* 0x000000ff88987207 */ /* 0x002fe20001800000 */
[----:B------:R-:W-:Y:S02]  /*8e10*/  IMAD R182, R50, UR4, RZ ;  /* 0x0000000432b67c24 */ /* 0x000fe4000f8e02ff */
[----:B--2---:R-:W-:Y:S02]  /*8e20*/  IMAD R2, R46, UR4, RZ ;  /* 0x000000042e027c24 */ /* 0x004fe4000f8e02ff */
[----:B------:R1:W-:Y:S01]  /*8e30*/  STL [R1+0x354], R152 ;  /* 0x0003549801007387 */ /* 0x0003e20000100800 */
[----:B----4-:R-:W-:-:S03]  /*8e40*/  IMAD R153, R47, UR4, RZ ;  /* 0x000000042f997c24 */ /* 0x010fc6000f8e02ff */
[----:B------:R-:W-:Y:S01]  /*8e50*/  STL [R1+0x400], R2 ;  /* 0x0004000201007387 */ /* 0x000fe20000100800 */
[----:B------:R-:W-:Y:S02]  /*8e60*/  IMAD R227, R51, UR4, RZ ;  /* 0x0000000433e37c24 */ /* 0x000fe4000f8e02ff */
[----:B------:R-:W-:Y:S01]  /*8e70*/  IMAD R226, R54, UR4, RZ ;  /* 0x0000000436e27c24 */ /* 0x000fe2000f8e02ff */
[----:B------:R2:W-:Y:S01]  /*8e80*/  STL [R1+0x404], R153 ;  /* 0x0004049901007387 */ /* 0x0005e20000100800 */
[----:B-1----:R-:W-:-:S03]  /*8e90*/  IMAD R152, R52, UR4, RZ ;  /* 0x0000000434987c24 */ /* 0x002fc6000f8e02ff */
[----:B------:R-:W-:Y:S01]  /*8ea0*/  STL [R1+0x76c], R228 ;  /* 0x00076ce401007387 */ /* 0x000fe20000100800 */
[----:B------:R-:W-:Y:S02]  /*8eb0*/  IMAD R181, R55, UR4, RZ ;  /* 0x0000000437b57c24 */ /* 0x000fe4000f8e02ff */
[----:B------:R-:W-:Y:S01]  /*8ec0*/  IMAD R225, R56, UR4, RZ ;  /* 0x0000000438e17c24 */ /* 0x000fe2000f8e02ff */
[----:B------:R-:W-:Y:S01]  /*8ed0*/  STL [R1+0x768], R182 ;  /* 0x000768b601007387 */ /* 0x000fe20000100800 */
[----:B------:R-:W-:Y:S02]  /*8ee0*/  IMAD R154, R58, UR4, RZ ;  /* 0x000000043a9a7c24 */ /* 0x000fe4000f8e02ff */
[----:B------:R-:W-:Y:S01]  /*8ef0*/  IMAD R224, R59, UR4, RZ ;  /* 0x000000043be07c24 */ /* 0x000fe2000f8e02ff */
[----:B------:R-:W-:Y:S01]  /*8f00*/  STL [R1+0x764], R227 ;  /* 0x000764e301007387 */ /* 0x000fe20000100800 */
[----:B------:R-:W-:-:S03]  /*8f10*/  IMAD R180, R60, UR4, RZ ;  /* 0x000000043cb47c24 */ /* 0x000fc6000f8e02ff */
        /* <DEDUP_REMOVED lines=103> */
[----:B------:R-:W-:Y:S01]  /*9590*/  IMAD R157, R130, UR4, RZ ;  /* 0x00000004829d7c24 */ /* 0x000fe2000f8e02ff */
[----:B------:R-:W-:Y:S02]  /*95a0*/  SEL R8, R151, RZ, P3 ;  /* 0x000000ff97087207 */ /* 0x000fe40001800000 */
[----:B------:R-:W-:Y:S01]  /*95b0*/  STL [R1+0x478], R196 ;  /* 0x000478c401007387 */ /* 0x000fe20000100800 */
[----:B------:R-:W-:Y:S01]  /*95c0*/  SEL R7, R150, RZ, P3 ;  /* 0x000000ff96077207 */ /* 0x000fe20001800000 */
[----:B------:R-:W-:Y:S02]  /*95d0*/  IMAD R191, R131, UR4, RZ ;  /* 0x0000000483bf7c24 */ /* 0x000fe4000f8e02ff */
[----:B------:R-:W-:Y:S01]  /*95e0*/  STL [R1+0x474], R195 ;  /* 0x000474c301007387 */ /* 0x000fe20000100800 */
[----:B------:R-:W-:Y:S01]  /*95f0*/  IMAD R190, R132, UR4, RZ ;  /* 0x0000000484be7c24 */ /* 0x000fe2000f8e02ff */
[----:B------:R-:W-:-:S02]  /*9600*/  LEA R188, P3, R153, R9, 0x2 ;  /* 0x0000000999bc7211 */ /* 0x000fc400078610ff */
[----:B------:R-:W-:Y:S01]  /*9610*/  STL [R1+0x470], R159 ;  /* 0x0004709f01007387 */ /* 0x000fe20000100800 */
[----:B------:R-:W-:-:S03]  /*9620*/  IMAD R187, R134, UR4, RZ ;  /* 0x0000000486bb7c24 */ /* 0x000fc6000f8e02ff */
[----:B------:R-:W-:Y:S01]  /*9630*/  STL [R1+0x46c], R194 ;  /* 0x00046cc201007387 */ /* 0x000fe20000100800 */
[----:B------:R-:W-:-:S03]  /*9640*/  IMAD R155, R135, UR4, RZ ;  /* 0x00000004879b7c24 */ /* 0x000fc6000f8e02ff */
[----:B------:R-:W-:Y:S01]  /*9650*/  STL [R1+0x468], R193 ;  /* 0x000468c101007387 */ /* 0x000fe20000100800 */
[----:B------:R-:W-:Y:S01]  /*9660*/  IMAD R186, R42, UR4, RZ ;  /* 0x000000042aba7c24 */ /* 0x000fe2000f8e02ff */
[----:B------:R-:W-:Y:S02]  /*9670*/  LEA.HI.X.SX32 R189, R153, R11, 0x2, P3 ;  /* 0x0000000b99bd7211 */ /* 0x000fe400018f16ff */
[----:B------:R-:W-:Y:S04]  /*9680*/  STL [R1+0x464], R192 ;  /* 0x000464c001007387 */ /* 0x000fe80000100800 */
[----:B------:R-:W-:Y:S04]  /*9690*/  STL [R1+0x460], R157 ;  /* 0x0004609d01007387 */ /* 0x000fe80000100800 */
[----:B------:R-:W-:Y:S04]  /*96a0*/  STL [R1+0x45c], R191 ;  /* 0x00045cbf01007387 */ /* 0x000fe80000100800 */
[----:B------:R-:W-:Y:S04]  /*96b0*/  STL [R1+0x458], R190 ;  /* 0x000458be01007387 */ /* 0x000fe80000100800 */
[----:B------:R-:W-:Y:S04]  /*96c0*/  STL [R1+0x454], R187 ;  /* 0x000454bb01007387 */ /* 0x000fe80000100800 */
[----:B------:R-:W-:Y:S01]  /*96d0*/  STL [R1+0x450], R155 ;  /* 0x0004509b01007387 */ /* 0x000fe20000100800 */
[----:B------:R-:W-:-:S03]  /*96e0*/  IMAD R185, R43, UR4, RZ ;  /* 0x000000042bb97c24 */ /* 0x000fc6000f8e02ff */
[----:B------:R-:W-:Y:S01]  /*96f0*/  STL [R1+0x44c], R186 ;  /* 0x00044cba01007387 */ /* 0x000fe20000100800 */
[----:B------:R-:W-:-:S03]  /*9700*/  IMAD R184, R44, UR4, RZ ;  /* 0x000000042cb87c24 */ /* 0x000fc6000f8e02ff */
[----:B------:R1:W-:Y:S01]  /*9710*/  STL.64 [R1+0x160], R188 ;  /* 0x000160bc01007387 */ /* 0x0003e20000100a00 */
[----:B--2---:R-:W-:Y:S01]  /*9720*/  IMAD R153, R39, UR4, RZ ;  /* 0x0000000427997c24 */ /* 0x004fe2000f8e02ff */
[-C--:B------:R-:W-:Y:S02]  /*9730*/  LEA R214, P4, R228, R9.reuse, 0x2 ;  /* 0x00000009e4d67211 */ /* 0x080fe400078810ff */
[----:B------:R-:W-:Y:S01]  /*9740*/  STL [R1+0x448], R185 ;  /* 0x000448b901007387 */ /* 0x000fe20000100800 */
[----:B-1----:R-:W-:-:S03]  /*9750*/  LEA R188, P3, R2, R9, 0x2 ;  /* 0x0000000902bc7211 */ /* 0x002fc600078610ff */
[----:B------:R-:W-:Y:S01]  /*9760*/  STL [R1+0x444], R184 ;  /* 0x000444b801007387 */ /* 0x000fe20000100800 */
[----:B------:R-:W-:-:S03]  /*9770*/  LEA.HI.X.SX32 R189, R2, R11, 0x2, P3 ;  /* 0x0000000b02bd7211 */ /* 0x000fc600018f16ff */
[----:B------:R-:W-:Y:S01]  /*9780*/  STL [R1+0x440], R153 ;  /* 0x0004409901007387 */ /* 0x000fe20000100800 */
[----:B------:R-:W-:-:S03]  /*9790*/  IMAD R183, R40, UR4, RZ ;  /* 0x0000000428b77c24 */ /* 0x000fc6000f8e02ff */
[----:B------:R1:W-:Y:S01]  /*97a0*/  STL.64 [R1+0x140], R188 ;  /* 0x000140bc01007387 */ /* 0x0003e20000100a00 */
[----:B------:R-:W-:Y:S01]  /*97b0*/  LEA.HI.X.SX32 R215, R228, R11, 0x2, P4 ;  /* 0x0000000be4d77211 */ /* 0x000fe200020f16ff */
[----:B------:R-:W-:Y:S02]  /*97c0*/  IMAD R2, R38, UR4, RZ ;  /* 0x0000000426027c24 */ /* 0x000fe4000f8e02ff */
[----:B------:R-:W-:Y:S01]  /*97d0*/  STL [R1+0x43c], R183 ;  /* 0x00043cb701007387 */ /* 0x000fe20000100800 */
[----:B-1----:R-:W-:-:S03]  /*97e0*/  LEA R188, P3, R182, R9, 0x2 ;  /* 0x00000009b6bc7211 */ /* 0x002fc600078610ff */
[----:B------:R1:W-:Y:S01]  /*97f0*/  STL.64 [R1+0x138], R214 ;  /* 0x000138d601007387 */ /* 0x0003e20000100a00 */
[----:B------:R-:W-:-:S03]  /*9800*/  LEA.HI.X.SX32 R189, R182, R11, 0x2, P3 ;  /* 0x0000000bb6bd7211 */ /* 0x000fc600018f16ff */
[----:B------:R-:W-:Y:S04]  /*9810*/  STL [R1+0x438], R2 ;  /* 0x0004380201007387 */ /* 0x000fe80000100800 */
[----:B------:R2:W-:Y:S01]  /*9820*/  STL.64 [R1+0x130], R188 ;  /* 0x000130bc01007387 */ /* 0x0005e20000100a00 */
[----:B-1----:R-:W-:Y:S01]  /*9830*/  LEA R214, P4, R227, R9, 0x2 ;  /* 0x00000009e3d67211 */ /* 0x002fe200078810ff */
[----:B------:R-:W-:-:S03]  /*9840*/  IMAD R182, R36, UR4, RZ ;  /* 0x0000000424b67c24 */ /* 0x000fc6000f8e02ff */
[----:B------:R-:W-:Y:S02]  /*9850*/  LEA.HI.X.SX32 R215, R227, R11, 0x2, P4 ;  /* 0x0000000be3d77211 */ /* 0x000fe400020f16ff */
[----:B--2---:R-:W-:-:S03]  /*9860*/  LEA R188, P3, R152, R9, 0x2 ;  /* 0x0000000998bc7211 */ /* 0x004fc600078610ff */
        /* <DEDUP_REMOVED lines=82> */
[----:B------:R-:W-:Y:S01]  /*9d90*/  STL [R1+0x40c], R175 ;  /* 0x00040caf01007387 */ /* 0x000fe20000100800 */
[----:B------:R-:W-:-:S03]  /*9da0*/  IMAD R174, R22, UR4, RZ ;  /* 0x0000000416ae7c24 */ /* 0x000fc6000f8e02ff */
[----:B------:R2:W-:Y:S01]  /*9db0*/  STL.64 [R1+0x80], R188 ;  /* 0x000080bc01007387 */ /* 0x0005e20000100a00 */
[----:B-1----:R-:W-:-:S04]  /*9dc0*/  LEA R214, P4, R216, R9, 0x2 ;  /* 0x00000009d8d67211 */ /* 0x002fc800078810ff */
[----:B------:R-:W-:Y:S02]  /*9dd0*/  LEA.HI.X.SX32 R215, R216, R11, 0x2, P4 ;  /* 0x0000000bd8d77211 */ /* 0x000fe400020f16ff */
[-C--:B--2---:R-:W-:Y:S02]  /*9de0*/  LEA R188, P3, R173, R9.reuse, 0x2 ;  /* 0x00000009adbc7211 */ /* 0x084fe400078610ff */
[----:B------:R-:W-:Y:S02]  /*9df0*/  LEA R22, P4, R213, R9, 0x2 ;  /* 0x00000009d5167211 */ /* 0x000fe400078810ff */
[-C--:B------:R-:W-:Y:S01]  /*9e00*/  LEA.HI.X.SX32 R189, R173, R11.reuse, 0x2, P3 ;  /* 0x0000000badbd7211 */ /* 0x080fe200018f16ff */
[----:B------:R-:W-:Y:S01]  /*9e10*/  IMAD R173, R20, UR4, RZ ;  /* 0x0000000414ad7c24 */ /* 0x000fe2000f8e02ff */
[----:B------:R-:W-:Y:S01]  /*9e20*/  STL [R1+0x408], R174 ;  /* 0x000408ae01007387 */ /* 0x000fe20000100800 */
[----:B------:R-:W-:-:S03]  /*9e30*/  LEA.HI.X.SX32 R23, R213, R11, 0x2, P4 ;  /* 0x0000000bd5177211 */ /* 0x000fc600020f16ff */
[----:B------:R1:W-:Y:S04]  /*9e40*/  STL.64 [R1+0x78], R214 ;  /* 0x000078d601007387 */ /* 0x0003e80000100a00 */
[----:B------:R-:W-:Y:S04]  /*9e50*/  STL.64 [R1+0x70], R188 ;  /* 0x000070bc01007387 */ /* 0x000fe80000100a00 */
[----:B------:R-:W-:Y:S04]  /*9e60*/  STL.64 [R1+0x9c8], R188 ;  /* 0x0009c8bc01007387 */ /* 0x000fe80000100a00 */
[----:B------:R-:W-:Y:S01]  /*9e70*/  STL [R1+0x3fc], R173 ;  /* 0x0003fcad01007387 */ /* 0x000fe20000100800 */
[----:B-1----:R-:W-:-:S03]  /*9e80*/  LEA R214, P3, R172, R9, 0x2 ;  /* 0x00000009acd67211 */ /* 0x002fc600078610ff */
[----:B------:R1:W-:Y:S01]  /*9e90*/  STL.64 [R1+0x68], R22 ;  /* 0x0000681601007387 */ /* 0x0003e20000100a00 */
[----:B------:R-:W-:Y:S02]  /*9ea0*/  LEA.HI.X.SX32 R215, R172, R11, 0x2, P3 ;  /* 0x0000000bacd77211 */ /* 0x000fe400018f16ff */
[----:B-1----:R-:W-:-:S04]  /*9eb0*/  LEA R22, P4, R212, R9, 0x2 ;  /* 0x00000009d4167211 */ /* 0x002fc800078810ff */
[----:B------:R-:W-:Y:S01]  /*9ec0*/  LEA.HI.X.SX32 R23, R212, R11, 0x2, P4 ;  /* 0x0000000bd4177211 */ /* 0x000fe200020f16ff */
[----:B------:R-:W-:Y:S01]  /*9ed0*/  STL.64 [R1+0x60], R214 ;  /* 0x000060d601007387 */ /* 0x000fe20000100a00 */
[----:B------:R-:W-:-:S03]  /*9ee0*/  LEA R188, P3, R171, R9, 0x2 ;  /* 0x00000009abbc7211 */ /* 0x000fc600078610ff */
[----:B------:R1:W-:Y:S01]  /*9ef0*/  STL.64 [R1+0x58], R22 ;  /* 0x0000581601007387 */ /* 0x0003e20000100a00 */
[----:B------:R-:W-:Y:S01]  /*9f00*/  IMAD R172, R19, UR4, RZ ;  /* 0x0000000413ac7c24 */ /* 0x000fe2000f8e02ff */
[----:B------:R-:W-:Y:S02]  /*9f10*/  LEA.HI.X.SX32 R189, R171, R11, 0x2, P3 ;  /* 0x0000000babbd7211 */ /* 0x000fe400018f16ff */
[C---:B-1----:R-:W-:Y:S02]  /*9f20*/  LEA R22, P4, R211.reuse, R9, 0x2 ;  /* 0x00000009d3167211 */ /* 0x042fe400078810ff */
[----:B------:R-:W-:Y:S02]  /*9f30*/  STL [R1+0x3f8], R172 ;  /* 0x0003f8ac01007387 */ /* 0x000fe40000100800 */
[----:B------:R-:W-:Y:S02]  /*9f40*/  LEA.HI.X.SX32 R23, R211, R11, 0x2, P4 ;  /* 0x0000000bd3177211 */ /* 0x000fe400020f16ff */
[----:B------:R1:W-:Y:S01]  /*9f50*/  STL.64 [R1+0x50], R188 ;  /* 0x000050bc01007387 */ /* 0x0003e20000100a00 */
[----:B------:R-:W-:-:S03]  /*9f60*/  IMAD R171, R18, UR4, RZ ;  /* 0x0000000412ab7c24 */ /* 0x000fc6000f8e02ff */
[----:B------:R2:W-:Y:S01]  /*9f70*/  STL.64 [R1+0x48], R22 ;  /* 0x0000481601007387 */ /* 0x0005e20000100a00 */
[-C--:B-1----:R-:W-:Y:S02]  /*9f80*/  LEA R188, P3, R170, R9.reuse, 0x2 ;  /* 0x00000009aabc7211 */ /* 0x082fe400078610ff */
[----:B--2---:R-:W-:Y:S02]  /*9f90*/  LEA R22, P4, R210, R9, 0x2 ;  /* 0x00000009d2167211 */ /* 0x004fe400078810ff */
[-C--:B------:R-:W-:Y:S02]  /*9fa0*/  LEA.HI.X.SX32 R189, R170, R11.reuse, 0x2, P3 ;  /* 0x0000000baabd7211 */ /* 0x080fe400018f16ff */
[----:B------:R-:W-:Y:S02]  /*9fb0*/  LEA.HI.X.SX32 R23, R210, R11, 0x2, P4 ;  /* 0x0000000bd2177211 */ /* 0x000fe400020f16ff */
[----:B------:R-:W-:Y:S01]  /*9fc0*/  LEA R18, P3, R169, R9, 0x2 ;  /* 0x00000009a9127211 */ /* 0x000fe200078610ff */
[----:B------:R-:W-:Y:S01]  /*9fd0*/  STL [R1+0x3f4], R171 ;  /* 0x0003f4ab01007387 */ /* 0x000fe20000100800 */
[----:B------:R-:W-:-:S02]  /*9fe0*/  IMAD R170, R16, UR4, RZ ;  /* 0x0000000410aa7c24 */ /* 0x000fc4000f8e02ff */
[----:B------:R-:W-:Y:S01]  /*9ff0*/  LEA.HI.X.SX32 R19, R169, R11, 0x2, P3 ;  /* 0x0000000ba9137211 */ /* 0x000fe200018f16ff */
[----:B------:R-:W-:Y:S04]  /*a000*/  STL.64 [R1+0x40], R188 ;  /* 0x000040bc01007387 */ /* 0x000fe80000100a00 */
[----:B------:R1:W-:Y:S01]  /*a010*/  STL.64 [R1+0x38], R22 ;  /* 0x0000381601007387 */ /* 0x0003e20000100a00 */
[----:B------:R-:W-:-:S03]  /*a020*/  IMAD R169, R15, UR4, RZ ;  /* 0x000000040fa97c24 */ /* 0x000fc6000f8e02ff */
[----:B------:R-:W-:Y:S04]  /*a030*/  STL [R1+0x3f0], R170 ;  /* 0x0003f0aa01007387 */ /* 0x000fe80000100800 */
[----:B------:R2:W-:Y:S01]  /*a040*/  STL.64 [R1+0x30], R18 ;  /* 0x0000301201007387 */ /* 0x0005e20000100a00 */
[----:B-1----:R-:W-:-:S04]  /*a050*/  LEA R22, P4, R209, R9, 0x2 ;  /* 0x00000009d1167211 */ /* 0x002fc800078810ff */
[----:B------:R-:W-:Y:S01]  /*a060*/  LEA.HI.X.SX32 R23, R209, R11, 0x2, P4 ;  /* 0x0000000bd1177211 */ /* 0x000fe200020f16ff */
[----:B------:R-:W-:Y:S01]  /*a070*/  STL [R1+0x3ec], R169 ;  /* 0x0003eca901007387 */ /* 0x000fe20000100800 */
[----:B--2---:R-:W-:-:S03]  /*a080*/  LEA R18, P3, R168, R9, 0x2 ;  /* 0x00000009a8127211 */ /* 0x004fc600078610ff */
[----:B------:R1:W-:Y:S01]  /*a090*/  STL.64 [R1+0x28], R22 ;  /* 0x0000281601007387 */ /* 0x0003e20000100a00 */
[----:B------:R-:W-:Y:S02]  /*a0a0*/  LEA R188, P4, R208, R9, 0x2 ;  /* 0x00000009d0bc7211 */ /* 0x000fe400078810ff */
[-C--:B------:R-:W-:Y:S01]  /*a0b0*/  LEA.HI.X.SX32 R19, R168, R11.reuse, 0x2, P3 ;  /* 0x0000000ba8137211 */ /* 0x080fe200018f16ff */
[----:B------:R-:W-:Y:S01]  /*a0c0*/  IMAD R168, R14, UR4, RZ ;  /* 0x000000040ea87c24 */ /* 0x000fe2000f8e02ff */
[----:B------:R-:W-:Y:S02]  /*a0d0*/  LEA.HI.X.SX32 R189, R208, R11, 0x2, P4 ;  /* 0x0000000bd0bd7211 */ /* 0x000fe400020f16ff */
[C---:B-1----:R-:W-:Y:S01]  /*a0e0*/  LEA R22, P3, R167.reuse, R9, 0x2 ;  /* 0x00000009a7167211 */ /* 0x042fe200078610ff */
[----:B------:R-:W-:Y:S03]  /*a0f0*/  STL.64 [R1+0x20], R18 ;  /* 0x0000201201007387 */ /* 0x000fe60000100a00 */
[----:B------:R-:W-:Y:S01]  /*a100*/  LEA.HI.X.SX32 R23, R167, R11, 0x2, P3 ;  /* 0x0000000ba7177211 */ /* 0x000fe200018f16ff */
[----:B------:R-:W-:Y:S01]  /*a110*/  STL [R1+0x3e8], R168 ;  /* 0x0003e8a801007387 */ /* 0x000fe20000100800 */
[----:B------:R-:W-:-:S03]  /*a120*/  LEA R14, P3, R166, R9, 0x2 ;  /* 0x00000009a60e7211 */ /* 0x000fc600078610ff */
[----:B------:R-:W-:Y:S04]  /*a130*/  STL.64 [R1+0x18], R188 ;  /* 0x000018bc01007387 */ /* 0x000fe80000100a00 */
[----:B------:R-:W-:Y:S04]  /*a140*/  STL.64 [R1+0x10], R22 ;  /* 0x0000101601007387 */ /* 0x000fe80000100a00 */
[----:B------:R1:W-:Y:S04]  /*a150*/  STL.64 [R1+0x9e8], R188 ;  /* 0x0009e8bc01007387 */ /* 0x0003e80000100a00 */
[----:B------:R2:W-:Y:S04]  /*a160*/  STL [R1], R14 ;  /* 0x0000000e01007387 */ /* 0x0005e80000100800 */
[----:B-1----:R-:W4:Y:S01]  /*a170*/  LDL.64 R188, [R1] ;  /* 0x0000000001bc7983 */ /* 0x002f220000100a00 */
[----:B------:R-:W-:Y:S01]  /*a180*/  LEA R18, P4, R207, R9, 0x2 ;  /* 0x00000009cf127211 */ /* 0x000fe200078810ff */
[----:B------:R-:W-:-:S03]  /*a190*/  IMAD R167, R12, UR4, RZ ;  /* 0x000000040ca77c24 */ /* 0x000fc6000f8e02ff */
[----:B------:R-:W-:Y:S02]  /*a1a0*/  LEA.HI.X.SX32 R19, R207, R11, 0x2, P4 ;  /* 0x0000000bcf137211 */ /* 0x000fe400020f16ff */
[----:B------:R-:W-:Y:S01]  /*a1b0*/  LEA R12, P4, R206, R9, 0x2 ;  /* 0x00000009ce0c7211 */ /* 0x000fe200078810ff */
[----:B------:R-:W-:Y:S04]  /*a1c0*/  STL [R1+0x3e4], R167 ;  /* 0x0003e4a701007387 */ /* 0x000fe80000100800 */
[----:B------:R1:W-:Y:S01]  /*a1d0*/  STL.64 [R1+0x8], R18 ;  /* 0x0000081201007387 */ /* 0x0003e20000100a00 */
[----:B------:R-:W-:Y:S02]  /*a1e0*/  IMAD R0, R0, R10, RZ ;  /* 0x0000000a00007224 */ /* 0x000fe400078e02ff */
[----:B----4-:R-:W-:Y:S01]  /*a1f0*/  IMAD.MOV.U32 R188, RZ, RZ, R14 ;  /* 0x000000ffffbc7224 */ /* 0x010fe200078e000e */
[----:B------:R-:W-:-:S02]  /*a200*/  LEA.HI.X.SX32 R189, R166, R11, 0x2, P3 ;  /* 0x0000000ba6bd7211 */ /* 0x000fc400018f16ff */
[----:B--2---:R-:W-:Y:S01]  /*a210*/  LEA R14, P3, R165, R9, 0x2 ;  /* 0x00000009a50e7211 */ /* 0x004fe200078610ff */
[----:B------:R-:W-:Y:S01]  /*a220*/  IMAD R166, R13, UR4, RZ ;  /* 0x000000040da67c24 */ /* 0x000fe2000f8e02ff */
[----:B------:R-:W-:Y:S02]  /*a230*/  LEA.HI.X.SX32 R13, R206, R11, 0x2, P4 ;  /* 0x0000000bce0d7211 */ /* 0x000fe400020f16ff */
[----:B------:R-:W-:Y:S02]  /*a240*/  LEA R16, P4, R205, R9, 0x2 ;  /* 0x00000009cd107211 */ /* 0x000fe400078810ff */
[----:B------:R-:W-:Y:S02]  /*a250*/  LEA.HI.X.SX32 R15, R165, R11, 0x2, P3 ;  /* 0x0000000ba50f7211 */ /* 0x000fe400018f16ff */
[----:B-1----:R-:W-:Y:S01]  /*a260*/  LEA R18, P3, R164, R9, 0x2 ;  /* 0x00000009a4127211 */ /* 0x002fe200078610ff */
[----:B------:R-:W-:Y:S01]  /*a270*/  IMAD R165, R17, UR4, RZ ;  /* 0x0000000411a57c24 */ /* 0x000fe2000f8e02ff */
[----:B------:R-:W-:-:S02]  /*a280*/  LEA.HI.X.SX32 R17, R205, R11, 0x2, P4 ;  /* 0x0000000bcd117211 */ /* 0x000fc400020f16ff */
[----:B------:R-:W-:Y:S02]  /*a290*/  LEA R20, P4, R204, R9, 0x2 ;  /* 0x00000009cc147211 */ /* 0x000fe400078810ff */
[----:B------:R-:W-:Y:S02]  /*a2a0*/  LEA.HI.X.SX32 R19, R164, R11, 0x2, P3 ;  /* 0x0000000ba4137211 */ /* 0x000fe400018f16ff */
[----:B------:R-:W-:Y:S01]  /*a2b0*/  LEA R22, P3, R163, R9, 0x2 ;  /* 0x00000009a3167211 */ /* 0x000fe200078610ff */
[----:B------:R-:W-:Y:S01]  /*a2c0*/  IMAD R164, R21, UR4, RZ ;  /* 0x0000000415a47c24 */ /* 0x000fe2000f8e02ff */
[----:B------:R-:W-:Y:S02]  /*a2d0*/  LEA.HI.X.SX32 R21, R204, R11, 0x2, P4 ;  /* 0x0000000bcc157211 */ /* 0x000fe400020f16ff */
[----:B------:R-:W-:Y:S02]  /*a2e0*/  LEA R24, P4, R203, R9, 0x2 ;  /* 0x00000009cb187211 */ /* 0x000fe400078810ff */
[----:B------:R-:W-:Y:S01]  /*a2f0*/  LEA.HI.X.SX32 R23, R163, R11, 0x2, P3 ;  /* 0x0000000ba3177211 */ /* 0x000fe200018f16ff */
[----:B------:R-:W-:Y:S01]  /*a300*/  STL [R1+0x4], R189 ;  /* 0x000004bd01007387 */ /* 0x000fe20000100800 */
[----:B------:R-:W-:Y:S01]  /*a310*/  LEA R26, P3, R202, R9, 0x2 ;  /* 0x00000009ca1a7211 */ /* 0x000fe200078610ff */
[----:B------:R-:W-:Y:S01]  /*a320*/  IMAD R163, R25, UR4, RZ ;  /* 0x0000000419a37c24 */ /* 0x000fe2000f8e02ff */
[----:B------:R-:W-:Y:S01]  /*a330*/  LEA.HI.X.SX32 R25, R203, R11, 0x2, P4 ;  /* 0x0000000bcb197211 */ /* 0x000fe200020f16ff */
[----:B------:R-:W-:Y:S01]  /*a340*/  STL.64 [R1+0xa08], R188 ;  /* 0x000a08bc01007387 */ /* 0x000fe20000100a00 */
[----:B------:R-:W-:-:S02]  /*a350*/  LEA R28, P4, R201, R9, 0x2 ;  /* 0x00000009c91c7211 */ /* 0x000fc400078810ff */
[----:B------:R-:W-:Y:S01]  /*a360*/  LEA.HI.X.SX32 R27, R202, R11, 0x2, P3 ;  /* 0x0000000bca1b7211 */ /* 0x000fe200018f16ff */
[----:B------:R-:W-:Y:S01]  /*a370*/  STL [R1+0x3e0], R166 ;  /* 0x0003e0a601007387 */ /* 0x000fe20000100800 */
[----:B------:R-:W-:-:S03]  /*a380*/  LEA R30, P3, R162, R9, 0x2 ;  /* 0x00000009a21e7211 */ /* 0x000fc600078610ff */
[----:B------:R-:W-:Y:S04]  /*a390*/  STL.64 [R1+0x9f0], R12 ;  /* 0x0009f00c01007387 */ /* 0x000fe80000100a00 */
[----:B------:R-:W-:Y:S01]  /*a3a0*/  STL.64 [R1+0x9d0], R14 ;  /* 0x0009d00e01007387 */ /* 0x000fe20000100a00 */
[----:B------:R-:W-:-:S03]  /*a3b0*/  LEA.HI.X.SX32 R31, R162, R11, 0x2, P3 ;  /* 0x0000000ba21f7211 */ /* 0x000fc600018f16ff */
[----:B------:R1:W-:Y:S01]  /*a3c0*/  STL.64 [R1+0x9b8], R16 ;  /* 0x0009b81001007387 */ /* 0x0003e20000100a00 */
[----:B------:R-:W-:Y:S01]  /*a3d0*/  LEA R34, P3, R199, R9, 0x2 ;  /* 0x00000009c7227211 */ /* 0x000fe200078610ff */
[----:B------:R-:W-:-:S03]  /*a3e0*/  IMAD R162, R33, UR4, RZ ;  /* 0x0000000421a27c24 */ /* 0x000fc6000f8e02ff */
[-C--:B------:R-:W-:Y:S01]  /*a3f0*/  LEA.HI.X.SX32 R35, R199, R11.reuse, 0x2, P3 ;  /* 0x0000000bc7237211 */ /* 0x080fe200018f16ff */
[----:B-1----:R-:W-:Y:S01]  /*a400*/  IMAD R17, R29, UR4, RZ ;  /* 0x000000041d117c24 */ /* 0x002fe2000f8e02ff */
[----:B------:R-:W-:Y:S02]  /*a410*/  LEA.HI.X.SX32 R29, R201, R11, 0x2, P4 ;  /* 0x0000000bc91d7211 */ /* 0x000fe400020f16ff */
[CC--:B------:R-:W-:Y:S02]  /*a420*/  LEA R32, P4, R200.reuse, R9.reuse, 0x2 ;  /* 0x00000009c8207211 */ /* 0x0c0fe400078810ff */
[----:B------:R-:W-:Y:S02]  /*a430*/  LEA R38, P3, R161, R9, 0x2 ;  /* 0x00000009a1267211 */ /* 0x000fe400078610ff */
[----:B------:R-:W-:Y:S02]  /*a440*/  LEA.HI.X.SX32 R33, R200, R11, 0x2, P4 ;  /* 0x0000000bc8217211 */ /* 0x000fe400020f16ff */
[----:B------:R-:W-:Y:S01]  /*a450*/  LEA R36, P4, R198, R9, 0x2 ;  /* 0x00000009c6247211 */ /* 0x000fe200078810ff */
[----:B------:R-:W-:Y:S01]  /*a460*/  IMAD R16, R37, UR4, RZ ;  /* 0x0000000425107c24 */ /* 0x000fe2000f8e02ff */
[----:B------:R-:W-:-:S02]  /*a470*/  LEA.HI.X.SX32 R39, R161, R11, 0x2, P3 ;  /* 0x0000000ba1277211 */ /* 0x000fc400018f16ff */
[----:B------:R-:W-:Y:S02]  /*a480*/  LEA.HI.X.SX32 R37, R198, R11, 0x2, P4 ;  /* 0x0000000bc6257211 */ /* 0x000fe400020f16ff */
[-C--:B------:R-:W-:Y:S02]  /*a490*/  LEA R40, P4, R197, R9.reuse, 0x2 ;  /* 0x00000009c5287211 */ /* 0x080fe400078810ff */
[C---:B------:R-:W-:Y:S01]  /*a4a0*/  LEA R42, P3, R196.reuse, R9, 0x2 ;  /* 0x00000009c42a7211 */ /* 0x040fe200078610ff */
[----:B------:R-:W-:Y:S01]  /*a4b0*/  IMAD R161, R41, UR4, RZ ;  /* 0x0000000429a17c24 */ /* 0x000fe2000f8e02ff */
[----:B------:R-:W-:Y:S02]  /*a4c0*/  LEA.HI.X.SX32 R41, R197, R11, 0x2, P4 ;  /* 0x0000000bc5297211 */ /* 0x000fe400020f16ff */
[----:B------:R-:W-:Y:S02]  /*a4d0*/  LEA R44, P4, R195, R9, 0x2 ;  /* 0x00000009c32c7211 */ /* 0x000fe400078810ff */
[----:B------:R-:W-:-:S02]  /*a4e0*/  LEA.HI.X.SX32 R43, R196, R11, 0x2, P3 ;  /* 0x0000000bc42b7211 */ /* 0x000fc400018f16ff */
[----:B------:R-:W-:Y:S01]  /*a4f0*/  LEA R46, P3, R159, R9, 0x2 ;  /* 0x000000099f2e7211 */ /* 0x000fe200078610ff */
[----:B------:R-:W-:Y:S01]  /*a500*/  IMAD R15, R45, UR4, RZ ;  /* 0x000000042d0f7c24 */ /* 0x000fe2000f8e02ff */
[----:B------:R-:W-:Y:S02]  /*a510*/  LEA.HI.X.SX32 R45, R195, R11, 0x2, P4 ;  /* 0x0000000bc32d7211 */ /* 0x000fe400020f16ff */
[C---:B------:R-:W-:Y:S02]  /*a520*/  LEA R48, P4, R194.reuse, R9, 0x2 ;  /* 0x00000009c2307211 */ /* 0x040fe400078810ff */
[----:B------:R-:W-:Y:S02]  /*a530*/  LEA.HI.X.SX32 R47, R159, R11, 0x2, P3 ;  /* 0x0000000b9f2f7211 */ /* 0x000fe400018f16ff */
[----:B------:R-:W-:Y:S01]  /*a540*/  LEA R50, P3, R193, R9, 0x2 ;  /* 0x00000009c1327211 */ /* 0x000fe200078610ff */
[----:B------:R-:W-:Y:S01]  /*a550*/  IMAD R159, R49, UR4, RZ ;  /* 0x00000004319f7c24 */ /* 0x000fe2000f8e02ff */
[----:B------:R-:W-:-:S02]  /*a560*/  LEA.HI.X.SX32 R49, R194, R11, 0x2, P4 ;  /* 0x0000000bc2317211 */ /* 0x000fc400020f16ff */
[C---:B------:R-:W-:Y:S02]  /*a570*/  LEA R52, P4, R192.reuse, R9, 0x2 ;  /* 0x00000009c0347211 */ /* 0x040fe400078810ff */
[----:B------:R-:W-:Y:S02]  /*a580*/  LEA.HI.X.SX32 R51, R193, R11, 0x2, P3 ;  /* 0x0000000bc1337211 */ /* 0x000fe400018f16ff */
[----:B------:R-:W-:Y:S01]  /*a590*/  LEA R54, P3, R157, R9, 0x2 ;  /* 0x000000099d367211 */ /* 0x000fe200078610ff */
[----:B------:R-:W-:Y:S01]  /*a5a0*/  IMAD R14, R53, UR4, RZ ;  /* 0x00000004350e7c24 */ /* 0x000fe2000f8e02ff */
[----:B------:R-:W-:Y:S02]  /*a5b0*/  LEA.HI.X.SX32 R53, R192, R11, 0x2, P4 ;  /* 0x0000000bc0357211 */ /* 0x000fe400020f16ff */
[----:B------:R-:W-:Y:S02]  /*a5c0*/  LEA R56, P4, R191, R9, 0x2 ;  /* 0x00000009bf387211 */ /* 0x000fe400078810ff */
[----:B------:R-:W-:-:S02]  /*a5d0*/  LEA.HI.X.SX32 R55, R157, R11, 0x2, P3 ;  /* 0x0000000b9d377211 */ /* 0x000fc400018f16ff */
[C---:B------:R-:W-:Y:S01]  /*a5e0*/  LEA R58, P3, R190.reuse, R9, 0x2 ;  /* 0x00000009be3a7211 */ /* 0x040fe200078610ff */
[----:B------:R-:W-:Y:S01]  /*a5f0*/  IMAD R157, R57, UR4, RZ ;  /* 0x00000004399d7c24 */ /* 0x000fe2000f8e02ff */
[----:B------:R-:W-:Y:S02]  /*a600*/  LEA.HI.X.SX32 R57, R191, R11, 0x2, P4 ;  /* 0x0000000bbf397211 */ /* 0x000fe400020f16ff */
[----:B------:R-:W-:Y:S02]  /*a610*/  LEA R60, P4, R187, R9, 0x2 ;  /* 0x00000009bb3c7211 */ /* 0x000fe400078810ff */
        /* <DEDUP_REMOVED lines=11> */
[----:B------:R-:W-:Y:S01]  /*a6d0*/  LEA R70, P3, R153, R9, 0x2 ;  /* 0x0000000999467211 */ /* 0x000fe200078610ff */
[----:B------:R-:W-:Y:S01]  /*a6e0*/  IMAD R12, R69, UR4, RZ ;  /* 0x00000004450c7c24 */ /* 0x000fe2000f8e02ff */
[----:B------:R-:W-:Y:S02]  /*a6f0*/  LEA.HI.X.SX32 R69, R184, R11, 0x2, P4 ;  /* 0x0000000bb8457211 */ /* 0x000fe400020f16ff */
[----:B------:R-:W-:Y:S02]  /*a700*/  LEA R72, P4, R183, R9, 0x2 ;  /* 0x00000009b7487211 */ /* 0x000fe400078810ff */
[----:B------:R-:W-:Y:S02]  /*a710*/  LEA.HI.X.SX32 R71, R153, R11, 0x2, P3 ;  /* 0x0000000b99477211 */ /* 0x000fe400018f16ff */
[----:B------:R-:W-:Y:S01]  /*a720*/  LEA R74, P3, R2, R9, 0x2 ;  /* 0x00000009024a7211 */ /* 0x000fe200078610ff */
        /* <DEDUP_REMOVED lines=30> */
[----:B------:R-:W-:Y:S01]  /*a910*/  STL [R1+0x3dc], R165 ;  /* 0x0003dca501007387 */ /* 0x000fe20000100800 */
[----:B------:R-:W-:Y:S01]  /*a920*/  IMAD R160, R97, UR4, RZ ;  /* 0x0000000461a07c24 */ /* 0x000fe2000f8e02ff */
[----:B------:R-:W-:-:S02]  /*a930*/  LEA.HI.X.SX32 R97, R175, R11, 0x2, P4 ;  /* 0x0000000baf617211 */ /* 0x000fc400020f16ff */
[----:B------:R-:W-:Y:S01]  /*a940*/  STL.64 [R1+0xa10], R18 ;  /* 0x000a101201007387 */ /* 0x000fe20000100a00 */
[----:B------:R-:W-:Y:S02]  /*a950*/  LEA R100, P4, R173, R9, 0x2 ;  /* 0x00000009ad647211 */ /* 0x000fe400078810ff */
[----:B------:R-:W-:Y:S01]  /*a960*/  LEA.HI.X.SX32 R99, R174, R11, 0x2, P3 ;  /* 0x0000000bae637211 */ /* 0x000fe200018f16ff */
[----:B------:R-:W-:Y:S01]  /*a970*/  STL.64 [R1+0x9f8], R20 ;  /* 0x0009f81401007387 */ /* 0x000fe20000100a00 */
[----:B------:R-:W-:-:S03]  /*a980*/  LEA R102, P3, R172, R9, 0x2 ;  /* 0x00000009ac667211 */ /* 0x000fc600078610ff */
[----:B------:R-:W-:Y:S01]  /*a990*/  STL [R1+0x3d8], R164 ;  /* 0x0003d8a401007387 */ /* 0x000fe20000100800 */
[----:B------:R-:W-:-:S03]  /*a9a0*/  LEA.HI.X.SX32 R103, R172, R11, 0x2, P3 ;  /* 0x0000000bac677211 */ /* 0x000fc600018f16ff */
[----:B------:R1:W-:Y:S01]  /*a9b0*/  STL.64 [R1+0x9d8], R22 ;  /* 0x0009d81601007387 */ /* 0x0003e20000100a00 */
[----:B------:R-:W-:-:S04]  /*a9c0*/  LEA R106, P3, R170, R9, 0x2 ;  /* 0x00000009aa6a7211 */ /* 0x000fc800078610ff */
[-C--:B------:R-:W-:Y:S01]  /*a9d0*/  LEA.HI.X.SX32 R107, R170, R11.reuse, 0x2, P3 ;  /* 0x0000000baa6b7211 */ /* 0x080fe200018f16ff */
[----:B-1----:R-:W-:Y:S01]  /*a9e0*/  IMAD R23, R101, UR4, RZ ;  /* 0x0000000465177c24 */ /* 0x002fe2000f8e02ff */
[----:B------:R-:W-:Y:S02]  /*a9f0*/  LEA.HI.X.SX32 R101, R173, R11, 0x2, P4 ;  /* 0x0000000bad657211 */ /* 0x000fe400020f16ff */
[-C--:B------:R-:W-:Y:S01]  /*aa00*/  LEA R104, P4, R171, R9.reuse, 0x2 ;  /* 0x00000009ab687211 */ /* 0x080fe200078810ff */
[----:B------:R-:W-:Y:S01]  /*aa10*/  IMAD R22, R105, UR4, RZ ;  /* 0x0000000469167c24 */ /* 0x000fe2000f8e02ff */
[C---:B------:R-:W-:Y:S02]  /*aa20*/  LEA R110, P3, R168.reuse, R9, 0x2 ;  /* 0x00000009a86e7211 */ /* 0x040fe400078610ff */
        /* <DEDUP_REMOVED lines=18> */
[----:B------:R-:W-:Y:S01]  /*ab50*/  LEA.HI.X.SX32 R121, R163, R11, 0x2, P4 ;  /* 0x0000000ba3797211 */ /* 0x000fe200020f16ff */
[----:B------:R-:W-:Y:S01]  /*ab60*/  STL [R1+0x3d4], R163 ;  /* 0x0003d4a301007387 */ /* 0x000fe20000100800 */
[----:B------:R-:W-:-:S02]  /*ab70*/  LEA R124, P4, R162, R9, 0x2 ;  /* 0x00000009a27c7211 */ /* 0x000fc400078810ff */
[----:B------:R-:W-:Y:S01]  /*ab80*/  LEA.HI.X.SX32 R123, R17, R11, 0x2, P3 ;  /* 0x0000000b117b7211 */ /* 0x000fe200018f16ff */
[----:B------:R1:W-:Y:S01]  /*ab90*/  STL [R1+0x3d0], R17 ;  /* 0x0003d01101007387 */ /* 0x0003e20000100800 */
[----:B------:R-:W-:-:S03]  /*aba0*/  LEA R126, P3, R16, R9, 0x2 ;  /* 0x00000009107e7211 */ /* 0x000fc600078610ff */
[----:B------:R-:W-:Y:S01]  /*abb0*/  STL [R1+0x3cc], R162 ;  /* 0x0003cca201007387 */ /* 0x000fe20000100800 */
[----:B------:R-:W-:Y:S02]  /*abc0*/  LEA.HI.X.SX32 R127, R16, R11, 0x2, P3 ;  /* 0x0000000b107f7211 */ /* 0x000fe400018f16ff */
[----:B------:R-:W-:Y:S01]  /*abd0*/  LEA R130, P3, R15, R9, 0x2 ;  /* 0x000000090f827211 */ /* 0x000fe200078610ff */
[----:B-1----:R-:W-:Y:S01]  /*abe0*/  IMAD R17, R125, UR4, RZ ;  /* 0x000000047d117c24 */ /* 0x002fe2000f8e02ff */
[----:B------:R-:W-:Y:S02]  /*abf0*/  LEA.HI.X.SX32 R125, R162, R11, 0x2, P4 ;  /* 0x0000000ba27d7211 */ /* 0x000fe400020f16ff */
[----:B------:R-:W-:Y:S01]  /*ac00*/  LEA R128, P4, R161, R9, 0x2 ;  /* 0x00000009a1807211 */ /* 0x000fe200078810ff */
[----:B------:R1:W-:Y:S01]  /*ac10*/  STL [R1+0x3c8], R16 ;  /* 0x0003c81001007387 */ /* 0x0003e20000100800 */
[----:B------:R-:W-:Y:S02]  /*ac20*/  LEA.HI.X.SX32 R131, R15, R11, 0x2, P3 ;  /* 0x0000000b0f837211 */ /* 0x000fe400018f16ff */
[----:B------:R-:W-:Y:S01]  /*ac30*/  LEA R134, P3, R14, R9, 0x2 ;  /* 0x000000090e867211 */ /* 0x000fe200078610ff */
[----:B------:R-:W-:Y:S01]  /*ac40*/  STL [R1+0x3c4], R161 ;  /* 0x0003c4a101007387 */ /* 0x000fe20000100800 */
[----:B-1----:R-:W-:Y:S01]  /*ac50*/  IMAD R16, R129, UR4, RZ ;  /* 0x0000000481107c24 */ /* 0x002fe2000f8e02ff */
[----:B------:R-:W-:-:S02]  /*ac60*/  LEA.HI.X.SX32 R129, R161, R11, 0x2, P4 ;  /* 0x0000000ba1817211 */ /* 0x000fc400020f16ff */
[----:B------:R-:W-:Y:S01]  /*ac70*/  LEA R132, P4, R159, R9, 0x2 ;  /* 0x000000099f847211 */ /* 0x000fe200078810ff */
[----:B------:R1:W-:Y:S01]  /*ac80*/  STL [R1+0x3c0], R15 ;  /* 0x0003c00f01007387 */ /* 0x0003e20000100800 */
[----:B------:R-:W-:Y:S02]  /*ac90*/  LEA.HI.X.SX32 R135, R14, R11, 0x2, P3 ;  /* 0x0000000b0e877211 */ /* 0x000fe400018f16ff */
[----:B------:R-:W-:Y:S01]  /*aca0*/  LEA R138, P3, R13, R9, 0x2 ;  /* 0x000000090d8a7211 */ /* 0x000fe200078610ff */
[----:B------:R-:W-:Y:S01]  /*acb0*/  STL [R1+0x3bc], R159 ;  /* 0x0003bc9f01007387 */ /* 0x000fe20000100800 */
[----:B-1----:R-:W-:Y:S01]  /*acc0*/  IMAD R15, R133, UR4, RZ ;  /* 0x00000004850f7c24 */ /* 0x002fe2000f8e02ff */
[----:B------:R-:W-:Y:S02]  /*acd0*/  LEA.HI.X.SX32 R133, R159, R11, 0x2, P4 ;  /* 0x0000000b9f857211 */ /* 0x000fe400020f16ff */
[----:B------:R-:W-:Y:S01]  /*ace0*/  LEA R136, P4, R157, R9, 0x2 ;  /* 0x000000099d887211 */ /* 0x000fe200078810ff */
[----:B------:R1:W-:Y:S01]  /*acf0*/  STL [R1+0x3b8], R14 ;  /* 0x0003b80e01007387 */ /* 0x0003e20000100800 */
[----:B------:R-:W-:-:S02]  /*ad00*/  LEA.HI.X.SX32 R139, R13, R11, 0x2, P3 ;  /* 0x0000000b0d8b7211 */ /* 0x000fc400018f16ff */
[----:B------:R-:W-:Y:S01]  /*ad10*/  LEA R142, P3, R12, R9, 0x2 ;  /* 0x000000090c8e7211 */ /* 0x000fe200078610ff */
[----:B------:R-:W-:Y:S01]  /*ad20*/  STL [R1+0x3b4], R157 ;  /* 0x0003b49d01007387 */ /* 0x000fe20000100800 */
[----:B-1----:R-:W-:Y:S01]  /*ad30*/  IMAD R14, R137, UR4, RZ ;  /* 0x00000004890e7c24 */ /* 0x002fe2000f8e02ff */
[----:B------:R-:W-:Y:S02]  /*ad40*/  LEA.HI.X.SX32 R137, R157, R11, 0x2, P4 ;  /* 0x0000000b9d897211 */ /* 0x000fe400020f16ff */
[----:B------:R1:W-:Y:S01]  /*ad50*/  STL [R1+0x3b0], R13 ;  /* 0x0003b00d01007387 */ /* 0x0003e20000100800 */
[----:B------:R-:W-:-:S03]  /*ad60*/  LEA R140, P4, R155, R9, 0x2 ;  /* 0x000000099b8c7211 */ /* 0x000fc600078810ff */
[----:B------:R-:W-:Y:S01]  /*ad70*/  STL [R1+0x3ac], R155 ;  /* 0x0003ac9b01007387 */ /* 0x000fe20000100800 */
[----:B------:R-:W-:-:S03]  /*ad80*/  LEA.HI.X.SX32 R143, R12, R11, 0x2, P3 ;  /* 0x0000000b0c8f7211 */ /* 0x000fc600018f16ff */
[----:B------:R2:W-:Y:S01]  /*ad90*/  STL [R1+0x3a8], R12 ;  /* 0x0003a80c01007387 */ /* 0x0005e20000100800 */
[----:B-1----:R-:W-:Y:S01]  /*ada0*/  IMAD R13, R141, UR4, RZ ;  /* 0x000000048d0d7c24 */ /* 0x002fe2000f8e02ff */
[----:B------:R-:W-:Y:S02]  /*adb0*/  LEA.HI.X.SX32 R141, R155, R11, 0x2, P4 ;  /* 0x0000000b9b8d7211 */ /* 0x000fe400020f16ff */
[----:B------:R-:W-:Y:S01]  /*adc0*/  STL [R1+0x3a4], R153 ;  /* 0x0003a49901007387 */ /* 0x000fe20000100800 */
[-C--:B------:R-:W-:Y:S02]  /*add0*/  LEA R144, P4, R153, R9.reuse, 0x2 ;  /* 0x0000000999907211 */ /* 0x080fe400078810ff */
[----:B------:R-:W-:Y:S01]  /*ade0*/  LEA R146, P3, R2, R9, 0x2 ;  /* 0x0000000902927211 */ /* 0x000fe200078610ff */
[----:B------:R1:W-:Y:S01]  /*adf0*/  STL [R1+0x3a0], R2 ;  /* 0x0003a00201007387 */ /* 0x0003e20000100800 */
[----:B--2---:R-:W-:-:S03]  /*ae00*/  IMAD R12, R145, UR4, RZ ;  /* 0x00000004910c7c24 */ /* 0x004fc6000f8e02ff */
[----:B------:R2:W-:Y:S01]  /*ae10*/  STL [R1+0x39c], R152 ;  /* 0x00039c9801007387 */ /* 0x0005e20000100800 */
[----:B------:R-:W-:-:S03]  /*ae20*/  LEA.HI.X.SX32 R145, R153, R11, 0x2, P4 ;  /* 0x0000000b99917211 */ /* 0x000fc600020f16ff */
[----:B------:R4:W-:Y:S01]  /*ae30*/  STL [R1+0x398], R154 ;  /* 0x0003989a01007387 */ /* 0x0009e20000100800 */
[----:B------:R-:W-:-:S03]  /*ae40*/  LEA R148, P4, R152, R9, 0x2 ;  /* 0x0000000998947211 */ /* 0x000fc600078810ff */
[----:B------:R3:W-:Y:S01]  /*ae50*/  STL [R1+0x394], R156 ;  /* 0x0003949c01007387 */ /* 0x0007e20000100800 */
[----:B------:R-:W-:-:S03]  /*ae60*/  LEA.HI.X.SX32 R147, R2, R11, 0x2, P3 ;  /* 0x0000000b02937211 */ /* 0x000fc600018f16ff */
[----:B------:R3:W-:Y:S01]  /*ae70*/  STL [R1+0x390], R158 ;  /* 0x0003909e01007387 */ /* 0x0007e20000100800 */
[----:B------:R-:W-:-:S03]  /*ae80*/  LEA R150, P3, R154, R9, 0x2 ;  /* 0x000000099a967211 */ /* 0x000fc600078610ff */
[----:B------:R3:W-:Y:S01]  /*ae90*/  STL [R1+0x38c], R160 ;  /* 0x00038ca001007387 */ /* 0x0007e20000100800 */
[----:B-1----:R-:W-:-:S03]  /*aea0*/  IMAD R2, R149, UR4, RZ ;  /* 0x0000000495027c24 */ /* 0x002fc6000f8e02ff */
[----:B------:R-:W-:Y:S01]  /*aeb0*/  STL [R1+0x388], R23 ;  /* 0x0003881701007387 */ /* 0x000fe20000100800 */
[----:B------:R-:W-:-:S03]  /*aec0*/  LEA.HI.X.SX32 R149, R152, R11, 0x2, P4 ;  /* 0x0000000b98957211 */ /* 0x000fc600020f16ff */
[----:B------:R-:W-:Y:S01]  /*aed0*/  STL [R1+0x384], R22 ;  /* 0x0003841601007387 */ /* 0x000fe20000100800 */
[----:B--2---:R-:W-:-:S03]  /*aee0*/  LEA R152, P4, R156, R9, 0x2 ;  /* 0x000000099c987211 */ /* 0x004fc600078810ff */
[----:B------:R-:W-:Y:S01]  /*aef0*/  STL [R1+0x380], R21 ;  /* 0x0003801501007387 */ /* 0x000fe20000100800 */
[----:B------:R-:W-:-:S03]  /*af00*/  LEA.HI.X.SX32 R151, R154, R11, 0x2, P3 ;  /* 0x0000000b9a977211 */ /* 0x000fc600018f16ff */
[----:B------:R-:W-:Y:S01]  /*af10*/  STL [R1+0x37c], R20 ;  /* 0x00037c1401007387 */ /* 0x000fe20000100800 */
[----:B----4-:R-:W-:-:S03]  /*af20*/  LEA R154, P3, R158, R9, 0x2 ;  /* 0x000000099e9a7211 */ /* 0x010fc600078610ff */
[----:B------:R-:W-:Y:S01]  /*af30*/  STL [R1+0x378], R19 ;  /* 0x0003781301007387 */ /* 0x000fe20000100800 */
[----:B------:R-:W-:-:S03]  /*af40*/  LEA.HI.X.SX32 R153, R156, R11, 0x2, P4 ;  /* 0x0000000b9c997211 */ /* 0x000fc600020f16ff */
[----:B------:R-:W-:Y:S01]  /*af50*/  STL [R1+0x374], R18 ;  /* 0x0003741201007387 */ /* 0x000fe20000100800 */
[----:B------:R-:W-:-:S03]  /*af60*/  LEA.HI.X.SX32 R155, R158, R11, 0x2, P3 ;  /* 0x0000000b9e9b7211 */ /* 0x000fc600018f16ff */
[----:B------:R-:W-:Y:S04]  /*af70*/  STL [R1+0x370], R17 ;  /* 0x0003701101007387 */ /* 0x000fe80000100800 */
[----:B------:R-:W-:Y:S04]  /*af80*/  STL [R1+0x36c], R16 ;  /* 0x00036c1001007387 */ /* 0x000fe80000100800 */
[----:B------:R-:W-:Y:S01]  /*af90*/  STL [R1+0x368], R15 ;  /* 0x0003680f01007387 */ /* 0x000fe20000100800 */
[----:B---3--:R-:W-:-:S03]  /*afa0*/  LEA R156, P4, R160, R9, 0x2 ;  /* 0x00000009a09c7211 */ /* 0x008fc600078810ff */
[----:B------:R-:W-:Y:S01]  /*afb0*/  STL [R1+0x364], R14 ;  /* 0x0003640e01007387 */ /* 0x000fe20000100800 */
[----:B------:R-:W-:-:S03]  /*afc0*/  LEA R158, P3, R23, R9, 0x2 ;  /* 0x00000009179e7211 */ /* 0x000fc600078610ff */
[----:B------:R-:W-:Y:S04]  /*afd0*/  STL [R1+0x360], R13 ;  /* 0x0003600d01007387 */ /* 0x000fe80000100800 */
[----:B------:R-:W-:Y:S04]  /*afe0*/  STL [R1+0x35c], R12 ;  /* 0x00035c0c01007387 */ /* 0x000fe80000100800 */
[----:B------:R-:W-:Y:S01]  /*aff0*/  STL [R1+0x358], R2 ;  /* 0x0003580201007387 */ /* 0x000fe20000100800 */
[----:B------:R-:W-:-:S03]  /*b000*/  LEA.HI.X.SX32 R157, R160, R11, 0x2, P4 ;  /* 0x0000000ba09d7211 */ /* 0x000fc600020f16ff */
[----:B------:R-:W-:Y:S01]  /*b010*/  STL.64 [R1+0xa00], R152 ;  /* 0x000a009801007387 */ /* 0x000fe20000100a00 */
[----:B------:R-:W-:-:S03]  /*b020*/  LEA R160, P4, R22, R9, 0x2 ;  /* 0x0000000916a07211 */ /* 0x000fc600078810ff */
[----:B------:R1:W-:Y:S01]  /*b030*/  STL.64 [R1+0xa18], R154 ;  /* 0x000a189a01007387 */ /* 0x0003e20000100a00 */
[----:B------:R-:W-:Y:S02]  /*b040*/  LEA.HI.X.SX32 R159, R23, R11, 0x2, P3 ;  /* 0x0000000b179f7211 */ /* 0x000fe400018f16ff */
[----:B------:R-:W-:Y:S02]  /*b050*/  LEA R162, P3, R21, R9, 0x2 ;  /* 0x0000000915a27211 */ /* 0x000fe400078610ff */
[----:B------:R-:W-:Y:S01]  /*b060*/  LEA.HI.X.SX32 R161, R22, R11, 0x2, P4 ;  /* 0x0000000b16a17211 */ /* 0x000fe200020f16ff */
[----:B-1----:R-:W-:Y:S01]  /*b070*/  IMAD R155, R10, 0x2, R0 ;  /* 0x000000020a9b7824 */ /* 0x002fe200078e0200 */
[----:B------:R-:W-:-:S03]  /*b080*/  LEA R164, P4, R20, R9, 0x2 ;  /* 0x0000000914a47211 */ /* 0x000fc600078810ff */
[C---:B------:R-:W-:Y:S01]  /*b090*/  IMAD R154, R10.reuse, 0x2, R155 ;  /* 0x000000020a9a7824 */ /* 0x040fe200078e029b */
[----:B------:R-:W-:Y:S02]  /*b0a0*/  LEA.HI.X.SX32 R163, R21, R11, 0x2, P3 ;  /* 0x0000000b15a37211 */ /* 0x000fe400018f16ff */
[C---:B------:R-:W-:Y:S01]  /*b0b0*/  LEA R166, P3, R19.reuse, R9, 0x2 ;  /* 0x0000000913a67211 */ /* 0x040fe200078610ff */
[----:B------:R-:W-:Y:S01]  /*b0c0*/  IMAD R21, R10, 0x2, R154 ;  /* 0x000000020a157824 */ /* 0x000fe200078e029a */
[----:B------:R-:W-:Y:S02]  /*b0d0*/  LEA.HI.X.SX32 R165, R20, R11, 0x2, P4 ;  /* 0x0000000b14a57211 */ /* 0x000fe400020f16ff */
[----:B------:R-:W-:Y:S01]  /*b0e0*/  LEA R168, P4, R18, R9, 0x2 ;  /* 0x0000000912a87211 */ /* 0x000fe200078810ff */
[C---:B------:R-:W-:Y:S01]  /*b0f0*/  IMAD R20, R10.reuse, 0x2, R21 ;  /* 0x000000020a147824 */ /* 0x040fe200078e0215 */
[----:B------:R-:W-:Y:S02]  /*b100*/  LEA.HI.X.SX32 R167, R19, R11, 0x2, P3 ;  /* 0x0000000b13a77211 */ /* 0x000fe400018f16ff */
[----:B------:R-:W-:Y:S01]  /*b110*/  LEA R170, P3, R17, R9, 0x2 ;  /* 0x0000000911aa7211 */ /* 0x000fe200078610ff */
[----:B------:R-:W-:Y:S01]  /*b120*/  IMAD R19, R10, 0x2, R20 ;  /* 0x000000020a137824 */ /* 0x000fe200078e0214 */
[----:B------:R-:W-:-:S02]  /*b130*/  LEA.HI.X.SX32 R169, R18, R11, 0x2, P4 ;  /* 0x0000000b12a97211 */ /* 0x000fc400020f16ff */
[----:B------:R-:W-:Y:S02]  /*b140*/  LEA R172, P4, R16, R9, 0x2 ;  /* 0x0000000910ac7211 */ /* 0x000fe400078810ff */
[----:B------:R-:W-:Y:S01]  /*b150*/  LEA.HI.X.SX32 R171, R17, R11, 0x2, P3 ;  /* 0x0000000b11ab7211 */ /* 0x000fe200018f16ff */
[----:B------:R-:W-:Y:S01]  /*b160*/  IMAD R18, R10, 0x2, R19 ;  /* 0x000000020a127824 */ /* 0x000fe200078e0213 */
[C---:B------:R-:W-:Y:S02]  /*b170*/  LEA R174, P3, R15.reuse, R9, 0x2 ;  /* 0x000000090fae7211 */ /* 0x040fe400078610ff */
[----:B------:R-:W-:Y:S02]  /*b180*/  LEA.HI.X.SX32 R173, R16, R11, 0x2, P4 ;  /* 0x0000000b10ad7211 */ /* 0x000fe400020f16ff */
[----:B------:R-:W-:Y:S02]  /*b190*/  LEA R176, P4, R14, R9, 0x2 ;  /* 0x000000090eb07211 */ /* 0x000fe400078810ff */
[----:B------:R-:W-:Y:S01]  /*b1a0*/  LEA.HI.X.SX32 R175, R15, R11, 0x2, P3 ;  /* 0x0000000b0faf7211 */ /* 0x000fe200018f16ff */
[----:B------:R-:W-:Y:S01]  /*b1b0*/  IMAD R15, R10, 0x2, R18 ;  /* 0x000000020a0f7824 */ /* 0x000fe200078e0212 */
[----:B------:R-:W-:-:S02]  /*b1c0*/  LEA R152, P3, R13, R9, 0x2 ;  /* 0x000000090d987211 */ /* 0x000fc400078610ff */
[----:B------:R-:W-:Y:S01]  /*b1d0*/  LEA.HI.X.SX32 R177, R14, R11, 0x2, P4 ;  /* 0x0000000b0eb17211 */ /* 0x000fe200020f16ff */
[----:B------:R-:W-:Y:S01]  /*b1e0*/  IMAD R14, R10, 0x2, R15 ;  /* 0x000000020a0e7824 */ /* 0x000fe200078e020f */
[----:B------:R-:W-:Y:S02]  /*b1f0*/  LEA R22, P4, R12, R9, 0x2 ;  /* 0x000000090c167211 */ /* 0x000fe400078810ff */
[----:B------:R-:W-:Y:S01]  /*b200*/  LEA.HI.X.SX32 R153, R13, R11, 0x2, P3 ;  /* 0x0000000b0d997211 */ /* 0x000fe200018f16ff */
[----:B------:R-:W-:Y:S01]  /*b210*/  IMAD R13, R10, 0x2, R14 ;  /* 0x000000020a0d7824 */ /* 0x000fe200078e020e */
[----:B------:R-:W-:Y:S02]  /*b220*/  LEA R16, P3, R2, R9, 0x2 ;  /* 0x0000000902107211 */ /* 0x000fe400078610ff */
[-C--:B------:R-:W-:Y:S01]  /*b230*/  LEA.HI.X.SX32 R23, R12, R11.reuse, 0x2, P4 ;  /* 0x0000000b0c177211 */ /* 0x080fe200020f16ff */
[----:B------:R-:W-:Y:S01]  /*b240*/  IMAD R12, R10, 0x2, R13 ;  /* 0x000000020a0c7824 */ /* 0x000fe200078e020d */
[----:B------:R-:W-:-:S03]  /*b250*/  LEA.HI.X.SX32 R17, R2, R11, 0x2, P3 ;  /* 0x0000000b02117211 */ /* 0x000fc600018f16ff */
[----:B------:R-:W-:-:S04]  /*b260*/  IMAD R2, R10, 0x2, R12 ;  /* 0x000000020a027824 */ /* 0x000fc800078e020c */
[----:B------:R-:W-:Y:S01]  /*b270*/  IMAD R9, R10, 0x2, R2 ;  /* 0x000000020a097824 */ /* 0x000fe200078e0202 */
[----:B------:R-:W-:-:S04]  /*b280*/  ISETP.NE.U32.AND P3, PT, R178, RZ, PT ;  /* 0x000000ffb200720c */ /* 0x000fc80003f65070 */
[----:B------:R-:W-:Y:S02]  /*b290*/  LEA R178, P6, R9, R242, 0x2 ;  /* 0x000000f209b27211 */ /* 0x000fe400078c10ff */
[----:B------:R-:W-:Y:S02]  /*b2a0*/  ISETP.NE.U32.AND P4, PT, R179, RZ, PT ;  /* 0x000000ffb300720c */ /* 0x000fe40003f85070 */
[----:B------:R-:W-:Y:S01]  /*b2b0*/  LEA.HI.X.SX32 R179, R9, R5, 0x2, P6 ;  /* 0x0000000509b37211 */ /* 0x000fe200030f16ff */
[----:B------:R-:W-:-:S05]  /*b2c0*/  IMAD R9, R10, 0x2, R9 ;  /* 0x000000020a097824 */ /* 0x000fca00078e0209 */
[----:B------:R-:W-:-:S04]  /*b2d0*/  LEA R180, P6, R9, R242, 0x2 ;  /* 0x000000f209b47211 */ /* 0x000fc800078c10ff */
        /* <DEDUP_REMOVED lines=54> */
[----:B------:R-:W-:Y:S02]  /*b640*/  LEA.HI.X.SX32 R219, R9, R5, 0x2, P6 ;  /* 0x0000000509db7211 */ /* 0x000fe400030f16ff */
[----:B------:R-:W-:-:S04]  /*b650*/  LEA R220, P6, R0, R242, 0x2 ;  /* 0x000000f200dc7211 */ /* 0x000fc800078c10ff */
[----:B------:R-:W-:Y:S02]  /*b660*/  LEA.HI.X.SX32 R221, R0, R5, 0x2, P6 ;  /* 0x0000000500dd7211 */ /* 0x000fe400030f16ff */
[----:B------:R-:W-:-:S04]  /*b670*/  LEA R222, P6, R155, R242, 0x2 ;  /* 0x000000f29bde7211 */ /* 0x000fc800078c10ff */
[----:B------:R-:W-:Y:S02]  /*b680*/  LEA.HI.X.SX32 R223, R155, R5, 0x2, P6 ;  /* 0x000000059bdf7211 */ /* 0x000fe400030f16ff */
[----:B------:R-:W-:-:S04]  /*b690*/  LEA R224, P6, R154, R242, 0x2 ;  /* 0x000000f29ae07211 */ /* 0x000fc800078c10ff */
[----:B------:R-:W-:Y:S02]  /*b6a0*/  LEA.HI.X.SX32 R225, R154, R5, 0x2, P6 ;  /* 0x000000059ae17211 */ /* 0x000fe400030f16ff */
[----:B------:R-:W-:-:S04]  /*b6b0*/  LEA R226, P6, R21, R242, 0x2 ;  /* 0x000000f215e27211 */ /* 0x000fc800078c10ff */
[-C--:B------:R-:W-:Y:S02]  /*b6c0*/  LEA.HI.X.SX32 R227, R21, R5.reuse, 0x2, P6 ;  /* 0x0000000515e37211 */ /* 0x080fe400030f16ff */
[-C--:B------:R-:W-:Y:S02]  /*b6d0*/  LEA R228, P6, R20, R242.reuse, 0x2 ;  /* 0x000000f214e47211 */ /* 0x080fe400078c10ff */
[----:B------:R-:W-:Y:S02]  /*b6e0*/  LOP3.LUT R6, R6, 0xfffffffb, RZ, 0xc0, !PT ;  /* 0xfffffffb06067812 */ /* 0x000fe400078ec0ff */
[----:B------:R-:W-:Y:S02]  /*b6f0*/  LEA.HI.X.SX32 R229, R20, R5, 0x2, P6 ;  /* 0x0000000514e57211 */ /* 0x000fe400030f16ff */
[----:B------:R-:W-:Y:S02]  /*b700*/  LEA R230, P6, R19, R242, 0x2 ;  /* 0x000000f213e67211 */ /* 0x000fe400078c10ff */
[----:B------:R-:W-:-:S02]  /*b710*/  @P2 LOP3.LUT R6, R6, 0x4, RZ, 0xfc, !PT ;  /* 0x0000000406062812 */ /* 0x000fc400078efcff */
[-C--:B------:R-:W-:Y:S02]  /*b720*/  LEA.HI.X.SX32 R231, R19, R5.reuse, 0x2, P6 ;  /* 0x0000000513e77211 */ /* 0x080fe400030f16ff */
[-C--:B------:R-:W-:Y:S01]  /*b730*/  LEA R232, P6, R18, R242.reuse, 0x2 ;  /* 0x000000f212e87211 */ /* 0x080fe200078c10ff */
[----:B------:R-:W-:Y:S01]  /*b740*/  STL.64 [R1+0xa20], R156 ;  /* 0x000a209c01007387 */ /* 0x000fe20000100a00 */
[----:B------:R-:W-:Y:S02]  /*b750*/  LOP3.LUT R6, R6, 0xfffffff7, RZ, 0xc0, !PT ;  /* 0xfffffff706067812 */ /* 0x000fe400078ec0ff */
[----:B------:R-:W-:Y:S01]  /*b760*/  LEA.HI.X.SX32 R233, R18, R5, 0x2, P6 ;  /* 0x0000000512e97211 */ /* 0x000fe200030f16ff */
[----:B------:R-:W-:Y:S01]  /*b770*/  STL.64 [R1+0x148], R152 ;  /* 0x0001489801007387 */ /* 0x000fe20000100a00 */
[----:B------:R-:W-:-:S03]  /*b780*/  LEA R234, P6, R15, R242, 0x2 ;  /* 0x000000f20fea7211 */ /* 0x000fc600078c10ff */
[----:B------:R-:W-:Y:S01]  /*b790*/  STL.64 [R1+0x158], R22 ;  /* 0x0001581601007387 */ /* 0x000fe20000100a00 */
[----:B------:R-:W-:-:S03]  /*b7a0*/  @P1 LOP3.LUT R6, R6, 0x8, RZ, 0xfc, !PT ;  /* 0x0000000806061812 */ /* 0x000fc600078efcff */
[----:B------:R-:W-:Y:S01]  /*b7b0*/  STL [R1+0x2e0], R0 ;  /* 0x0002e00001007387 */ /* 0x000fe20000100800 */
[----:B------:R-:W-:Y:S02]  /*b7c0*/  LEA.HI.X.SX32 R235, R15, R5, 0x2, P6 ;  /* 0x000000050feb7211 */ /* 0x000fe400030f16ff */
[----:B------:R-:W-:Y:S01]  /*b7d0*/  ISETP.NE.U32.AND P1, PT, R236, RZ, PT ;  /* 0x000000ffec00720c */ /* 0x000fe20003f25070 */
[----:B------:R-:W-:Y:S01]  /*b7e0*/  STL.64 [R1+0x150], R16 ;  /* 0x0001501001007387 */ /* 0x000fe20000100a00 */
[----:B------:R-:W-:-:S03]  /*b7f0*/  LEA R236, P6, R14, R242, 0x2 ;  /* 0x000000f20eec7211 */ /* 0x000fc600078c10ff */
[----:B------:R-:W-:Y:S04]  /*b800*/  STL [R1+0x2dc], R155 ;  /* 0x0002dc9b01007387 */ /* 0x000fe80000100800 */
[----:B------:R-:W-:Y:S01]  /*b810*/  STL [R1+0x2d8], R154 ;  /* 0x0002d89a01007387 */ /* 0x000fe20000100800 */
[----:B------:R-:W-:-:S03]  /*b820*/  LEA.HI.X.SX32 R237, R14, R5, 0x2, P6 ;  /* 0x000000050eed7211 */ /* 0x000fc600030f16ff */
[----:B------:R-:W-:Y:S01]  /*b830*/  STL [R1+0x2d4], R21 ;  /* 0x0002d41501007387 */ /* 0x000fe20000100800 */
[----:B------:R-:W-:-:S03]  /*b840*/  ISETP.NE.U32.AND P2, PT, R238, RZ, PT ;  /* 0x000000ffee00720c */ /* 0x000fc60003f45070 */
[----:B------:R-:W-:Y:S01]  /*b850*/  STL [R1+0x314], R20 ;  /* 0x0003141401007387 */ /* 0x000fe20000100800 */
[----:B------:R-:W-:-:S03]  /*b860*/  LEA R238, P6, R13, R242, 0x2 ;  /* 0x000000f20dee7211 */ /* 0x000fc600078c10ff */
[----:B------:R-:W-:Y:S04]  /*b870*/  STL [R1+0x2d0], R19 ;  /* 0x0002d01301007387 */ /* 0x000fe80000100800 */
[----:B------:R-:W-:Y:S04]  /*b880*/  STL [R1+0x2cc], R18 ;  /* 0x0002cc1201007387 */ /* 0x000fe80000100800 */
[----:B------:R-:W-:Y:S01]  /*b890*/  STL [R1+0x2c8], R15 ;  /* 0x0002c80f01007387 */ /* 0x000fe20000100800 */
[----:B------:R-:W-:-:S03]  /*b8a0*/  LEA.HI.X.SX32 R239, R13, R5, 0x2, P6 ;  /* 0x000000050def7211 */ /* 0x000fc600030f16ff */
[----:B------:R-:W-:Y:S04]  /*b8b0*/  STL [R1+0x2c4], R14 ;  /* 0x0002c40e01007387 */ /* 0x000fe80000100800 */
[----:B------:R1:W-:Y:S04]  /*b8c0*/  STL [R1+0x2c0], R13 ;  /* 0x0002c00d01007387 */ /* 0x0003e80000100800 */
[----:B------:R-:W-:Y:S04]  /*b8d0*/  STL [R1+0x2bc], R12 ;  /* 0x0002bc0c01007387 */ /* 0x000fe80000100800 */
[----:B------:R2:W-:Y:S04]  /*b8e0*/  STL [R1+0x2b8], R2 ;  /* 0x0002b80201007387 */ /* 0x0005e80000100800 */
[----:B-1----:R-:W3:Y:S04]  /*b8f0*/  LDL.LU R13, [R1+0x170] ;  /* 0x00017000010d7983 */ /* 0x002ee80000300800 */
[----:B------:R-:W4:Y:S04]  /*b900*/  LDL.LU R188, [R1+0x16c] ;  /* 0x00016c0001bc7983 */ /* 0x000f280000300800 */
[----:B------:R-:W4:Y:S04]  /*b910*/  LDL.LU R189, [R1+0x168] ;  /* 0x0001680001bd7983 */ /* 0x000f280000300800 */
[----:B------:R1:W-:Y:S04]  /*b920*/  STL.64 [R1+0x9b0], R220 ;  /* 0x0009b0dc01007387 */ /* 0x0003e80000100a00 */
[----:B------:R-:W4:Y:S04]  /*b930*/  LDL.LU R155, [R1+0x180] ;  /* 0x00018000019b7983 */ /* 0x000f280000300800 */
[----:B------:R-:W4:Y:S04]  /*b940*/  LDL.LU R20, [R1+0x17c] ;  /* 0x00017c0001147983 */ /* 0x000f280000300800 */
[----:B------:R-:W4:Y:S04]  /*b950*/  LDL.LU R21, [R1+0x178] ;  /* 0x0001780001157983 */ /* 0x000f280000300800 */
[----:B------:R-:W4:Y:S01]  /*b960*/  LDL.LU R18, [R1+0x174] ;  /* 0x0001740001127983 */ /* 0x000f220000300800 */
[----:B------:R-:W-:-:S03]  /*b970*/  LEA R240, P6, R12, R242, 0x2 ;  /* 0x000000f20cf07211 */ /* 0x000fc600078c10ff */
[----:B------:R-:W4:Y:S01]  /*b980*/  LDL.LU R19, [R1+0x190] ;  /* 0x0001900001137983 */ /* 0x000f220000300800 */
[-C--:B------:R-:W-:Y:S02]  /*b990*/  LEA.HI.X.SX32 R241, R12, R5.reuse, 0x2, P6 ;  /* 0x000000050cf17211 */ /* 0x080fe400030f16ff */
[C---:B------:R-:W-:Y:S01]  /*b9a0*/  LEA R242, P6, R2.reuse, R242, 0x2 ;  /* 0x000000f202f27211 */ /* 0x040fe200078c10ff */
[----:B------:R-:W4:Y:S03]  /*b9b0*/  LDL.LU R14, [R1+0x18c] ;  /* 0x00018c00010e7983 */ /* 0x000f260000300800 */
[----:B------:R-:W-:Y:S01]  /*b9c0*/  LEA.HI.X.SX32 R243, R2, R5, 0x2, P6 ;  /* 0x0000000502f37211 */ /* 0x000fe200030f16ff */
[----:B------:R-:W4:Y:S04]  /*b9d0*/  LDL.LU R15, [R1+0x188] ;  /* 0x00018800010f7983 */ /* 0x000f280000300800 */
[----:B--2---:R-:W2:Y:S01]  /*b9e0*/  LDL.LU R2, [R1+0x184] ;  /* 0x0001840001027983 */ /* 0x004ea20000300800 */
[----:B------:R-:W1:Y:S01]  /*b9f0*/  S2UR UR4, SR_CgaCtaId ;  /* 0x00000000000479c3 */ /* 0x000e620000008800 */
[----:B------:R-:W-:Y:S01]  /*ba00*/  LOP3.LUT R6, R6, 0xffffffef, RZ, 0xc0, !PT ;  /* 0xffffffef06067812 */ /* 0x000fe200078ec0ff */
[----:B------:R-:W-:Y:S01]  /*ba10*/  UMOV UR7, 0x400 ;  /* 0x0000040000077882 */ /* 0x000fe20000000000 */
[----:B------:R-:W-:Y:S01]  /*ba20*/  ULDC.64 UR16, c[0x0][0x208] ;  /* 0x0000820000107ab9 */ /* 0x000fe20000000a00 */
[----:B------:R-:W-:Y:S01]  /*ba30*/  ISETP.NE.U32.AND P6, PT, R246, RZ, PT ;  /* 0x000000fff600720c */ /* 0x000fe20003fc5070 */
[----:B------:R-:W2:Y:S01]  /*ba40*/  LDL.LU R12, [R1+0x1a0] ;  /* 0x0001a000010c7983 */ /* 0x000ea20000300800 */
[----:B------:R-:W-:-:S02]  /*ba50*/  @P1 LOP3.LUT R6, R6, 0x10, RZ, 0xfc, !PT ;  /* 0x0000001006061812 */ /* 0x000fc400078efcff */
[----:B------:R-:W-:Y:S01]  /*ba60*/  ISETP.NE.U32.AND P1, PT, R244, RZ, PT ;  /* 0x000000fff400720c */ /* 0x000fe20003f25070 */
[----:B-1----:R-:W-:Y:S01]  /*ba70*/  ULEA UR7, UR4, UR7, 0x18 ;  /* 0x0000000704077291 */ /* 0x002fe2000f8ec03f */
[C---:B------:R-:W-:Y:S02]  /*ba80*/  LOP3.LUT R0, R3.reuse, 0x10, RZ, 0x3c, !PT ;  /* 0x0000001003007812 */ /* 0x040fe400078e3cff */
[C---:B------:R-:W-:Y:S01]  /*ba90*/  LOP3.LUT R10, R3.reuse, 0x60, RZ, 0x3c, !PT ;  /* 0x00000060030a7812 */ /* 0x040fe200078e3cff */
[----:B------:R-:W-:Y:S02]  /*baa0*/  ULDC UR4, c[0x0][0x230] ;  /* 0x00008c0000047ab9 */ /* 0x000fe40000000800 */
[----:B------:R-:W-:-:S06]  /*bab0*/  VIADD R252, R3, UR7 ;  /* 0x0000000703fc7c36 */ /* 0x000fcc0008000000 */
[----:B------:R-:W-:Y:S01]  /*bac0*/  @!PT LDS RZ, [RZ] ;  /* 0x00000000fffff984 */ /* 0x000fe20000000800 */
[----:B------:R-:W-:Y:S01]  /*bad0*/  @!PT LDS RZ, [RZ] ;  /* 0x00000000fffff984 */ /* 0x000fe20000000800 */
[----:B------:R-:W-:Y:S01]  /*bae0*/  @!PT LDS RZ, [RZ] ;  /* 0x00000000fffff984 */ /* 0x000fe20000000800 */
[----:B------:R-:W-:Y:S04]  /*baf0*/  LDGSTS.E [R252+0x60000], desc[UR16][R220.64], P1 ;  /* 0x60000000dcfc7fae */ /* 0x000fe80008921850 */
[----:B------:R-:W-:Y:S01]  /*bb00*/  LDGSTS.E [R252+0x60008], desc[UR16][R222.64], P5 ;  /* 0x60008000defc7fae */ /* 0x000fe2000a921850 */
[----:B------:R-:W-:-:S03]  /*bb10*/  ISETP.NE.U32.AND P5, PT, R247, RZ, PT ;  /* 0x000000fff700720c */ /* 0x000fc60003fa5070 */
[----:B------:R-:W-:Y:S01]  /*bb20*/  LDGSTS.E [R252+0x62000], desc[UR16][R186.64], P4 ;  /* 0x62000000bafc7fae */ /* 0x000fe2000a121850 */
[----:B------:R-:W-:Y:S02]  /*bb30*/  ISETP.NE.U32.AND P4, PT, R248, RZ, PT ;  /* 0x000000fff800720c */ /* 0x000fe40003f85070 */
[----:B------:R-:W-:Y:S01]  /*bb40*/  ISETP.NE.U32.AND P1, PT, R245, RZ, PT ;  /* 0x000000fff500720c */ /* 0x000fe20003f25070 */
[----:B------:R-:W-:Y:S01]  /*bb50*/  VIADD R251, R0, UR7 ;  /* 0x0000000700fb7c36 */ /* 0x000fe20008000000 */
[----:B------:R-:W-:Y:S01]  /*bb60*/  LDGSTS.E [R252+0x62008], desc[UR16][R190.64], P3 ;  /* 0x62008000befc7fae */ /* 0x000fe20009921850 */
[----:B------:R-:W-:-:S08]  /*bb70*/  LOP3.LUT R0, R3, 0x20, RZ, 0x3c, !PT ;  /* 0x0000002003007812 */ /* 0x000fd000078e3cff */
[----:B------:R-:W-:Y:S04]  /*bb80*/  LDGSTS.E [R251+0x60000], desc[UR16][R224.64], P4 ;  /* 0x60000000e0fb7fae */ /* 0x000fe8000a121850 */
[----:B------:R-:W-:Y:S04]  /*bb90*/  LDGSTS.E [R251+0x60008], desc[UR16][R226.64], P5 ;  /* 0x60008000e2fb7fae */ /* 0x000fe8000a921850 */
[----:B------:R-:W-:Y:S04]  /*bba0*/  LDGSTS.E [R251+0x62000], desc[UR16][R192.64], P6 ;  /* 0x62000000c0fb7fae */ /* 0x000fe8000b121850 */
[----:B------:R-:W-:Y:S01]  /*bbb0*/  LDGSTS.E [R251+0x62008], desc[UR16][R194.64], P1 ;  /* 0x62008000c2fb7fae */ /* 0x000fe20008921850 */
[----:B------:R-:W-:Y:S01]  /*bbc0*/  ISETP.NE.U32.AND P1, PT, R249, RZ, PT ;  /* 0x000000fff900720c */ /* 0x000fe20003f25070 */
[----:B------:R-:W-:Y:S01]  /*bbd0*/  VIADD R250, R0, UR7 ;  /* 0x0000000700fa7c36 */ /* 0x000fe20008000000 */
[----:B------:R-:W-:-:S05]  /*bbe0*/  LOP3.LUT R0, R3, 0x30, RZ, 0x3c, !PT ;  /* 0x0000003003007812 */ /* 0x000fca00078e3cff */
[----:B------:R-:W-:Y:S01]  /*bbf0*/  VIADD R249, R0, UR7 ;  /* 0x0000000700f97c36 */ /* 0x000fe20008000000 */
[----:B---3--:R-:W-:Y:S02]  /*bc00*/  ISETP.NE.U32.AND P4, PT, R13, RZ, PT ;  /* 0x000000ff0d00720c */ /* 0x008fe40003f85070 */
[----:B------:R-:W3:Y:S01]  /*bc10*/  LDL.LU R13, [R1+0x19c] ;  /* 0x00019c00010d7983 */ /* 0x000ee20000300800 */
[----:B----4-:R-:W-:-:S03]  /*bc20*/  ISETP.NE.U32.AND P5, PT, R188, RZ, PT ;  /* 0x000000ffbc00720c */ /* 0x010fc60003fa5070 */
[----:B------:R-:W4:Y:S01]  /*bc30*/  LDL.LU R188, [R1+0x198] ;  /* 0x0001980001bc7983 */ /* 0x000f220000300800 */
[----:B------:R-:W-:-:S03]  /*bc40*/  ISETP.NE.U32.AND P6, PT, R189, RZ, PT ;  /* 0x000000ffbd00720c */ /* 0x000fc60003fc5070 */
[----:B------:R-:W4:Y:S04]  /*bc50*/  LDL.LU R189, [R1+0x194] ;  /* 0x0001940001bd7983 */ /* 0x000f280000300800 */
[----:B------:R-:W-:Y:S01]  /*bc60*/  LDGSTS.E [R250+0x60000], desc[UR16][R228.64], P4 ;  /* 0x60000000e4fa7fae */ /* 0x000fe2000a121850 */
[----:B------:R-:W-:-:S03]  /*bc70*/  ISETP.NE.U32.AND P4, PT, R155, RZ, PT ;  /* 0x000000ff9b00720c */ /* 0x000fc60003f85070 */
[----:B------:R-:W-:Y:S01]  /*bc80*/  LDGSTS.E [R250+0x60008], desc[UR16][R230.64], P5 ;  /* 0x60008000e6fa7fae */ /* 0x000fe2000a921850 */
[----:B------:R-:W-:-:S03]  /*bc90*/  ISETP.NE.U32.AND P5, PT, R20, RZ, PT ;  /* 0x000000ff1400720c */ /* 0x000fc60003fa5070 */
[----:B------:R-:W-:Y:S01]  /*bca0*/  LDGSTS.E [R250+0x62000], desc[UR16][R196.64], P6 ;  /* 0x62000000c4fa7fae */ /* 0x000fe2000b121850 */
[----:B------:R-:W-:-:S03]  /*bcb0*/  ISETP.NE.U32.AND P6, PT, R21, RZ, PT ;  /* 0x000000ff1500720c */ /* 0x000fc60003fc5070 */
[----:B------:R-:W-:Y:S01]  /*bcc0*/  LDGSTS.E [R250+0x62008], desc[UR16][R198.64], P1 ;  /* 0x62008000c6fa7fae */ /* 0x000fe20008921850 */
[----:B------:R-:W-:-:S03]  /*bcd0*/  ISETP.NE.U32.AND P1, PT, R18, RZ, PT ;  /* 0x000000ff1200720c */ /* 0x000fc60003f25070 */
[----:B------:R-:W-:Y:S04]  /*bce0*/  LDGSTS.E [R249+0x60000], desc[UR16][R232.64], P4 ;  /* 0x60000000e8f97fae */ /* 0x000fe8000a121850 */
[----:B------:R-:W-:Y:S04]  /*bcf0*/  LDGSTS.E [R249+0x60008], desc[UR16][R234.64], P5 ;  /* 0x60008000eaf97fae */ /* 0x000fe8000a921850 */
[----:B------:R-:W-:Y:S04]  /*bd00*/  LDGSTS.E [R249+0x62000], desc[UR16][R200.64], P6 ;  /* 0x62000000c8f97fae */ /* 0x000fe8000b121850 */
[----:B------:R-:W-:Y:S01]  /*bd10*/  LDGSTS.E [R249+0x62008], desc[UR16][R202.64], P1 ;  /* 0x62008000caf97fae */ /* 0x000fe20008921850 */
[----:B--2---:R-:W-:-:S03]  /*bd20*/  ISETP.NE.U32.AND P1, PT, R2, RZ, PT ;  /* 0x000000ff0200720c */ /* 0x004fc60003f25070 */
[----:B------:R-:W2:Y:S01]  /*bd30*/  LDL.LU R2, [R1+0x1b0] ;  /* 0x0001b00001027983 */ /* 0x000ea20000300800 */
[----:B------:R-:W-:Y:S02]  /*bd40*/  ISETP.NE.U32.AND P4, PT, R19, RZ, PT ;  /* 0x000000ff1300720c */ /* 0x000fe40003f85070 */
[----:B------:R-:W-:Y:S01]  /*bd50*/  LOP3.LUT R0, R3, 0x40, RZ, 0x3c, !PT ;  /* 0x0000004003007812 */ /* 0x000fe200078e3cff */
[----:B------:R-:W2:Y:S01]  /*bd60*/  LDL.LU R245, [R1+0x1a8] ;  /* 0x0001a80001f57983 */ /* 0x000ea20000300800 */
[----:B------:R-:W-:-:S03]  /*bd70*/  ISETP.NE.U32.AND P5, PT, R14, RZ, PT ;  /* 0x000000ff0e00720c */ /* 0x000fc60003fa5070 */
[----:B------:R-:W-:Y:S01]  /*bd80*/  VIADD R248, R0, UR7 ;  /* 0x0000000700f87c36 */ /* 0x000fe20008000000 */
[----:B------:R-:W-:Y:S01]  /*bd90*/  ISETP.NE.U32.AND P6, PT, R15, RZ, PT ;  /* 0x000000ff0f00720c */ /* 0x000fe20003fc5070 */
[----:B------:R-:W2:Y:S04]  /*bda0*/  LDL.LU R244, [R1+0x1c0] ;  /* 0x0001c00001f47983 */ /* 0x000ea80000300800 */
[----:B------:R-:W-:Y:S01]  /*bdb0*/  LDGSTS.E [R248+0x60000], desc[UR16][R236.64], P4 ;  /* 0x60000000ecf87fae */ /* 0x000fe2000a121850 */
[----:B------:R-:W-:Y:S02]  /*bdc0*/  ISETP.NE.U32.AND P4, PT, R12, RZ, PT ;  /* 0x000000ff0c00720c */ /* 0x000fe40003f85070 */
[----:B------:R-:W-:Y:S01]  /*bdd0*/  LOP3.LUT R0, R3, 0x50, RZ, 0x3c, !PT ;  /* 0x0000005003007812 */ /* 0x000fe200078e3cff */
[----:B------:R-:W-:Y:S04]  /*bde0*/  LDGSTS.E [R248+0x60008], desc[UR16][R238.64], P5 ;  /* 0x60008000eef87fae */ /* 0x000fe8000a921850 */
[----:B------:R-:W-:Y:S01]  /*bdf0*/  VIADD R247, R0, UR7 ;  /* 0x0000000700f77c36 */ /* 0x000fe20008000000 */
[----:B------:R-:W-:Y:S01]  /*be00*/  LDGSTS.E [R248+0x62000], desc[UR16][R204.64], P6 ;  /* 0x62000000ccf87fae */ /* 0x000fe2000b121850 */
[----:B------:R-:W-:-:S03]  /*be10*/  VIADD R246, R10, UR7 ;  /* 0x000000070af67c36 */ /* 0x000fc60008000000 */
[----:B------:R-:W2:Y:S04]  /*be20*/  LDL.LU R5, [R1+0x1bc] ;  /* 0x0001bc0001057983 */ /* 0x000ea80000300800 */
[----:B------:R-:W-:Y:S04]  /*be30*/  LDGSTS.E [R248+0x62008], desc[UR16][R206.64], P1 ;  /* 0x62008000cef87fae */ /* 0x000fe80008921850 */
[----:B------:R-:W2:Y:S04]  /*be40*/  LDL.LU R9, [R1+0x1b8] ;  /* 0x0001b80001097983 */ /* 0x000ea80000300800 */
[----:B------:R-:W2:Y:S04]  /*be50*/  LDL.LU R0, [R1+0x1b4] ;  /* 0x0001b40001007983 */ /* 0x000ea80000300800 */
[----:B------:R-:W-:Y:S04]  /*be60*/  LDGSTS.E [R247+0x60000], desc[UR16][R240.64], P4 ;  /* 0x60000000f0f77fae */ /* 0x000fe8000a121850 */
[----:B------:R-:W2:Y:S04]  /*be70*/  LDL.64 R156, [R1+0x140] ;  /* 0x00014000019c7983 */ /* 0x000ea80000100a00 */
[----:B------:R-:W2:Y:S04]  /*be80*/  LDL.64 R154, [R1+0x120] ;  /* 0x00012000019a7983 */ /* 0x000ea80000100a00 */
[----:B------:R-:W2:Y:S04]  /*be90*/  LDL.64 R18, [R1+0x100] ;  /* 0x0001000001127983 */ /* 0x000ea80000100a00 */
[----:B------:R-:W2:Y:S04]  /*bea0*/  LDL.64 R220, [R1+0xa0] ;  /* 0x0000a00001dc7983 */ /* 0x000ea80000100a00 */
[----:B------:R-:W2:Y:S04]  /*beb0*/  LDL.64 R10, [R1+0x80] ;  /* 0x00008000010a7983 */ /* 0x000ea80000100a00 */
[----:B------:R-:W2:Y:S04]  /*bec0*/  LDL.64 R20, [R1+0x60] ;  /* 0x0000600001147983 */ /* 0x000ea80000100a00 */
[----:B------:R-:W2:Y:S01]  /*bed0*/  LDL.64 R14, [R1+0x40] ;  /* 0x00004000010e7983 */ /* 0x000ea20000100a00 */
[----:B---3--:R-:W-:-:S03]  /*bee0*/  ISETP.NE.U32.AND P5, PT, R13, RZ, PT ;  /* 0x000000ff0d00720c */ /* 0x008fc60003fa5070 */
[----:B------:R-:W3:Y:S01]  /*bef0*/  LDL.64 R12, [R1+0x20] ;  /* 0x00002000010c7983 */ /* 0x000ee20000100a00 */
[----:B----4-:R-:W-:Y:S02]  /*bf00*/  ISETP.NE.U32.AND P6, PT, R188, RZ, PT ;  /* 0x000000ffbc00720c */ /* 0x010fe40003fc5070 */
[----:B------:R-:W-:Y:S02]  /*bf10*/  ISETP.NE.U32.AND P1, PT, R189, RZ, PT ;  /* 0x000000ffbd00720c */ /* 0x000fe40003f25070 */
[----:B------:R-:W4:Y:S05]  /*bf20*/  LDL.64 R188, [R1+0xe0] ;  /* 0x0000e00001bc7983 */ /* 0x000f2a0000100a00 */
[----:B------:R-:W-:Y:S04]  /*bf30*/  LDGSTS.E [R247+0x60008], desc[UR16][R242.64], P5 ;  /* 0x60008000f2f77fae */ /* 0x000fe8000a921850 */
[----:B------:R-:W-:Y:S04]  /*bf40*/  LDGSTS.E [R247+0x62000], desc[UR16][R208.64], P6 ;  /* 0x62000000d0f77fae */ /* 0x000fe8000b121850 */
[----:B------:R-:W-:Y:S01]  /*bf50*/  LDGSTS.E [R247+0x62008], desc[UR16][R210.64], P1 ;  /* 0x62008000d2f77fae */ /* 0x000fe20008921850 */
[----:B--2---:R-:W-:-:S03]  /*bf60*/  ISETP.NE.U32.AND P4, PT, R2, RZ, PT ;  /* 0x000000ff0200720c */ /* 0x004fc60003f85070 */
[----:B------:R-:W2:Y:S01]  /*bf70*/  LDL.LU R2, [R1+0xa30] ;  /* 0x000a300001027983 */ /* 0x000ea20000300800 */
[----:B------:R-:W-:Y:S02]  /*bf80*/  ISETP.NE.U32.AND P1, PT, R4, RZ, PT ;  /* 0x000000ff0400720c */ /* 0x000fe40003f25070 */
[----:B------:R-:W-:Y:S02]  /*bf90*/  ISETP.NE.U32.AND P6, PT, R245, RZ, PT ;  /* 0x000000fff500720c */ /* 0x000fe40003fc5070 */
[----:B------:R-:W-:-:S05]  /*bfa0*/  LOP3.LUT R245, R3, 0x70, RZ, 0x3c, !PT ;  /* 0x0000007003f57812 */ /* 0x000fca00078e3cff */
[----:B------:R-:W-:Y:S01]  /*bfb0*/  LDGSTS.E [R246+0x60000], desc[UR16][R178.64], P4 ;  /* 0x60000000b2f67fae */ /* 0x000fe2000a121850 */
[----:B--2---:R-:W-:-:S03]  /*bfc0*/  ISETP.NE.U32.AND P5, PT, R2, RZ, PT ;  /* 0x000000ff0200720c */ /* 0x004fc60003fa5070 */
[----:B------:R-:W2:Y:S04]  /*bfd0*/  LDL.LU R2, [R1+0xa2c] ;  /* 0x000a2c0001027983 */ /* 0x000ea80000300800 */
[----:B------:R-:W3:Y:S01]  /*bfe0*/  LDL.LU R4, [R1+0xa28] ;  /* 0x000a280001047983 */ /* 0x000ee20000300800 */
[----:B------:R-:W-:-:S05]  /*bff0*/  ISETP.NE.U32.AND P4, PT, R244, RZ, PT ;  /* 0x000000fff400720c */ /* 0x000fca0003f85070 */
[----:B------:R-:W-:Y:S01]  /*c000*/  LDGSTS.E [R246+0x60008], desc[UR16][R180.64], P5 ;  /* 0x60008000b4f67fae */ /* 0x000fe2000a921850 */
[----:B------:R-:W-:-:S03]  /*c010*/  ISETP.NE.U32.AND P5, PT, R5, RZ, PT ;  /* 0x000000ff0500720c */ /* 0x000fc60003fa5070 */
[----:B------:R-:W-:Y:S01]  /*c020*/  LDGSTS.E [R246+0x62000], desc[UR16][R212.64], P6 ;  /* 0x62000000d4f67fae */ /* 0x000fe2000b121850 */
[----:B------:R-:W-:-:S03]  /*c030*/  ISETP.NE.U32.AND P6, PT, R9, RZ, PT ;  /* 0x000000ff0900720c */ /* 0x000fc60003fc5070 */
[----:B------:R-:W-:Y:S01]  /*c040*/  LDGSTS.E [R246+0x62008], desc[UR16][R214.64], P1 ;  /* 0x62008000d6f67fae */ /* 0x000fe20008921850 */
[----:B------:R-:W-:Y:S01]  /*c050*/  ISETP.NE.U32.AND P1, PT, R0, RZ, PT ;  /* 0x000000ff0000720c */ /* 0x000fe20003f25070 */
[----:B------:R-:W-:-:S05]  /*c060*/  VIADD R245, R245, UR7 ;  /* 0x00000007f5f57c36 */ /* 0x000fca0008000000 */
[----:B------:R-:W-:Y:S04]  /*c070*/  LDGSTS.E [R245+0x60000], desc[UR16][R182.64], P4 ;  /* 0x60000000b6f57fae */ /* 0x000fe8000a121850 */
[----:B------:R-:W-:Y:S04]  /*c080*/  LDGSTS.E [R245+0x60008], desc[UR16][R184.64], P5 ;  /* 0x60008000b8f57fae */ /* 0x000fe8000a921850 */
[----:B------:R-:W-:Y:S04]  /*c090*/  LDGSTS.E [R245+0x62000], desc[UR16][R216.64], P6 ;  /* 0x62000000d8f57fae */ /* 0x000fe8000b121850 */
[----:B------:R-:W-:Y:S04]  /*c0a0*/  LDGSTS.E [R245+0x62008], desc[UR16][R218.64], P1 ;  /* 0x62008000daf57fae */ /* 0x000fe80008921850 */
[----:B------:R-:W0:Y:S04]  /*c0b0*/  LDGDEPBAR ;  /* 0x00000000000079af */ /* 0x000e280000000000 */
[----:B--2---:R1:W-:Y:S01]  /*c0c0*/  STL.64 [R1+0x810], R2 ;  /* 0x0008100201007387 */ /* 0x0043e20000100a00 */
[----:B---3--:R-:W-:-:S05]  /*c0d0*/  VIADD R244, R4, UR7 ;  /* 0x0000000704f47c36 */ /* 0x008fca0008000000 */
[----:B------:R-:W-:Y:S04]  /*c0e0*/  LDGSTS.E [R244], desc[UR16][R156.64], P0 ;  /* 0x000000009cf47fae */ /* 0x000fe80008121850 */
[----:B-1----:R-:W2:Y:S04]  /*c0f0*/  LDL.64 R2, [R1+0xc0] ;  /* 0x0000c00001027983 */ /* 0x002ea80000100a00 */
[----:B------:R-:W-:Y:S04]  /*c100*/  LDGSTS.E [R244+0x400], desc[UR16][R154.64], P0 ;  /* 0x004000009af47fae */ /* 0x000fe80008121850 */
[----:B------:R-:W3:Y:S04]  /*c110*/  LDL.LU.64 R156, [R1+0xa20] ;  /* 0x000a2000019c7983 */ /* 0x000ee80000300a00 */
[----:B------:R-:W-:Y:S04]  /*c120*/  LDGSTS.E [R244+0x800], desc[UR16][R18.64], P0 ;  /* 0x0080000012f47fae */ /* 0x000fe80008121850 */
[----:B------:R-:W3:Y:S04]  /*c130*/  LDL.LU.64 R154, [R1+0xa18] ;  /* 0x000a1800019a7983 */ /* 0x000ee80000300a00 */
[----:B----4-:R-:W-:Y:S04]  /*c140*/  LDGSTS.E [R244+0xc00], desc[UR16][R188.64], P0 ;  /* 0x00c00000bcf47fae */ /* 0x010fe80008121850 */
[----:B------:R-:W4:Y:S04]  /*c150*/  LDL.LU.64 R18, [R1+0xa10] ;  /* 0x000a100001127983 */ /* 0x000f280000300a00 */
[----:B------:R-:W3:Y:S04]  /*c160*/  LDL.LU.64 R188, [R1+0xa08] ;  /* 0x000a080001bc7983 */ /* 0x000ee80000300a00 */
[----:B--2---:R-:W-:Y:S04]  /*c170*/  LDGSTS.E [R244+0x1000], desc[UR16][R2.64], P0 ;  /* 0x0100000002f47fae */ /* 0x004fe80008121850 */
[----:B------:R-:W-:Y:S04]  /*c180*/  LDGSTS.E [R244+0x1400], desc[UR16][R220.64], P0 ;  /* 0x01400000dcf47fae */ /* 0x000fe80008121850 */
[----:B------:R1:W-:Y:S04]  /*c190*/  LDGSTS.E [R244+0x1800], desc[UR16][R10.64], P0 ;  /* 0x018000000af47fae */ /* 0x0003e80008121850 */
[----:B------:R-:W-:Y:S04]  /*c1a0*/  LDGSTS.E [R244+0x1c00], desc[UR16][R20.64], P0 ;  /* 0x01c0000014f47fae */ /* 0x000fe80008121850 */
[----:B------:R-:W-:Y:S04]  /*c1b0*/  LDGSTS.E [R244+0x2000], desc[UR16][R14.64], P0 ;  /* 0x020000000ef47fae */ /* 0x000fe80008121850 */
[----:B------:R-:W2:Y:S04]  /*c1c0*/  LDL.LU R11, [R1+0x1c4] ;  /* 0x0001c400010b7983 */ /* 0x000ea80000300800 */
[----:B------:R-:W-:Y:S04]  /*c1d0*/  LDGSTS.E [R244+0x2400], desc[UR16][R12.64], P0 ;  /* 0x024000000cf47fae */ /* 0x000fe80008121850 */
[----:B------:R-:W2:Y:S04]  /*c1e0*/  LDL.64 R20, [R1+0x138] ;  /* 0x0001380001147983 */ /* 0x000ea80000100a00 */
[----:B---3--:R-:W-:Y:S04]  /*c1f0*/  LDGSTS.E [R244+0x2800], desc[UR16][R188.64], P0 ;  /* 0x02800000bcf47fae */ /* 0x008fe80008121850 */
[----:B------:R-:W3:Y:S04]  /*c200*/  LDL.64 R12, [R1+0x118] ;  /* 0x00011800010c7983 */ /* 0x000ee80000100a00 */
[----:B----4-:R-:W-:Y:S04]  /*c210*/  LDGSTS.E [R244+0x2c00], desc[UR16][R18.64], P0 ;  /* 0x02c0000012f47fae */ /* 0x010fe80008121850 */
[----:B------:R-:W4:Y:S04]  /*c220*/  LDL.64 R188, [R1+0xf8] ;  /* 0x0000f80001bc7983 */ /* 0x000f280000100a00 */
[----:B------:R-:W-:Y:S04]  /*c230*/  LDGSTS.E [R244+0x3000], desc[UR16][R26.64], P0 ;  /* 0x030000001af47fae */ /* 0x000fe80008121850 */
        /* <DEDUP_REMOVED lines=9> */
[----:B------:R-:W-:Y:S01]  /*c2d0*/  LDGSTS.E [R244+0x5800], desc[UR16][R106.64], P0 ;  /* 0x058000006af47fae */ /* 0x000fe20008121850 */
[----:B------:R-:W-:-:S03]  /*c2e0*/  LOP3.LUT R0, R4, 0x20, RZ, 0x3c, !PT ;  /* 0x0000002004007812 */ /* 0x000fc600078e3cff */
[----:B------:R-:W-:Y:S04]  /*c2f0*/  LDGSTS.E [R244+0x5c00], desc[UR16][R114.64], P0 ;  /* 0x05c0000072f47fae */ /* 0x000fe80008121850 */
[----:B------:R-:W-:Y:S04]  /*c300*/  LDGSTS.E [R244+0x6000], desc[UR16][R122.64], P0 ;  /* 0x060000007af47fae */ /* 0x000fe80008121850 */
[----:B------:R-:W-:Y:S04]  /*c310*/  LDGSTS.E [R244+0x6400], desc[UR16][R130.64], P0 ;  /* 0x0640000082f47fae */ /* 0x000fe80008121850 */
[----:B------:R-:W4:Y:S04]  /*c320*/  LDL.64 R2, [R1+0x78] ;  /* 0x0000780001027983 */ /* 0x000f280000100a00 */
[----:B------:R-:W4:Y:S04]  /*c330*/  LDL.64 R220, [R1+0x58] ;  /* 0x0000580001dc7983 */ /* 0x000f280000100a00 */
[----:B------:R-:W4:Y:S04]  /*c340*/  LDL.64 R14, [R1+0x38] ;  /* 0x00003800010e7983 */ /* 0x000f280000100a00 */
[----:B------:R-:W-:Y:S04]  /*c350*/  LDGSTS.E [R244+0x6800], desc[UR16][R138.64], P0 ;  /* 0x068000008af47fae */ /* 0x000fe80008121850 */
[----:B------:R-:W-:Y:S04]  /*c360*/  STL.64 [R1+0x950], R18 ;  /* 0x0009501201007387 */ /* 0x000fe80000100a00 */
[----:B------:R-:W-:Y:S04]  /*c370*/  LDGSTS.E [R244+0x6c00], desc[UR16][R146.64], P0 ;  /* 0x06c0000092f47fae */ /* 0x000fe80008121850 */
[----:B------:R-:W-:Y:S04]  /*c380*/  LDGSTS.E [R244+0x7000], desc[UR16][R154.64], P0 ;  /* 0x070000009af47fae */ /* 0x000fe80008121850 */
[----:B------:R1:W-:Y:S04]  /*c390*/  STL.64 [R1+0x948], R154 ;  /* 0x0009489a01007387 */ /* 0x0003e80000100a00 */
[----:B------:R-:W-:Y:S04]  /*c3a0*/  LDGSTS.E [R244+0x7400], desc[UR16][R162.64], P0 ;  /* 0x07400000a2f47fae */ /* 0x000fe80008121850 */
[----:B------:R-:W-:Y:S04]  /*c3b0*/  LDGSTS.E [R244+0x7800], desc[UR16][R170.64], P0 ;  /* 0x07800000aaf47fae */ /* 0x000fe80008121850 */
[----:B-1----:R-:W4:Y:S04]  /*c3c0*/  LDL.64 R154, [R1+0x98] ;  /* 0x00009800019a7983 */ /* 0x002f280000100a00 */
[----:B------:R1:W-:Y:S04]  /*c3d0*/  STL.64 [R1+0x958], R162 ;  /* 0x000958a201007387 */ /* 0x0003e80000100a00 */
[----:B------:R-:W-:Y:S04]  /*c3e0*/  LDGSTS.E [R244+0x7c00], desc[UR16][R152.64], P0 ;  /* 0x07c0000098f47fae */ /* 0x000fe80008121850 */
[----:B-1----:R-:W4:Y:S04]  /*c3f0*/  LDL.64 R162, [R1+0xb8] ;  /* 0x0000b80001a27983 */ /* 0x002f280000100a00 */
[----:B------:R1:W-:Y:S04]  /*c400*/  STL.64 [R1+0x960], R170 ;  /* 0x000960aa01007387 */ /* 0x0003e80000100a00 */
[----:B-1----:R-:W4:Y:S04]  /*c410*/  LDL.64 R170, [R1+0xd8] ;  /* 0x0000d80001aa7983 */ /* 0x002f280000100a00 */
[----:B------:R-:W4:Y:S04]  /*c420*/  LDL.LU.64 R152, [R1+0xa00] ;  /* 0x000a000001987983 */ /* 0x000f280000300a00 */
[----:B------:R-:W4:Y:S01]  /*c430*/  LDL.LU.64 R18, [R1+0x10] ;  /* 0x0000100001127983 */ /* 0x000f220000300a00 */
[----:B--2---:R-:W-:Y:S01]  /*c440*/  ISETP.NE.U32.AND P3, PT, R11, RZ, PT ;  /* 0x000000ff0b00720c */ /* 0x004fe20003f65070 */
[----:B------:R-:W-:-:S05]  /*c450*/  VIADD R11, R0, UR7 ;  /* 0x00000007000b7c36 */ /* 0x000fca0008000000 */
[----:B------:R-:W-:Y:S04]  /*c460*/  LDGSTS.E [R11+0x100], desc[UR16][R20.64], P0 ;  /* 0x00100000140b7fae */ /* 0x000fe80008121850 */
[----:B---3--:R-:W-:Y:S04]  /*c470*/  LDGSTS.E [R11+0x500], desc[UR16][R12.64], P0 ;  /* 0x005000000c0b7fae */ /* 0x008fe80008121850 */
[----:B------:R-:W2:Y:S04]  /*c480*/  LDL.LU.64 R20, [R1+0x9f8] ;  /* 0x0009f80001147983 */ /* 0x000ea80000300a00 */
[----:B----4-:R-:W-:Y:S04]  /*c490*/  LDGSTS.E [R11+0x900], desc[UR16][R188.64], P0 ;  /* 0x00900000bc0b7fae */ /* 0x010fe80008121850 */
[----:B------:R-:W3:Y:S04]  /*c4a0*/  LDL.LU.64 R12, [R1+0x9f0] ;  /* 0x0009f000010c7983 */ /* 0x000ee80000300a00 */
[----:B------:R-:W4:Y:S04]  /*c4b0*/  LDL.LU.64 R188, [R1+0x9e8] ;  /* 0x0009e80001bc7983 */ /* 0x000f280000300a00 */
[----:B------:R-:W-:Y:S04]  /*c4c0*/  LDGSTS.E [R11+0xd00], desc[UR16][R170.64], P0 ;  /* 0x00d00000aa0b7fae */ /* 0x000fe80008121850 */
[----:B------:R-:W-:Y:S04]  /*c4d0*/  LDGSTS.E [R11+0x1100], desc[UR16][R162.64], P0 ;  /* 0x01100000a20b7fae */ /* 0x000fe80008121850 */
[----:B------:R-:W-:Y:S04]  /*c4e0*/  LDGSTS.E [R11+0x1500], desc[UR16][R154.64], P0 ;  /* 0x015000009a0b7fae */ /* 0x000fe80008121850 */
[----:B------:R-:W-:Y:S04]  /*c4f0*/  LDGSTS.E [R11+0x1900], desc[UR16][R2.64], P0 ;  /* 0x01900000020b7fae */ /* 0x000fe80008121850 */
[----:B------:R-:W-:Y:S04]  /*c500*/  LDGSTS.E [R11+0x1d00], desc[UR16][R220.64], P0 ;  /* 0x01d00000dc0b7fae */ /* 0x000fe80008121850 */
[----:B------:R-:W-:Y:S04]  /*c510*/  LDGSTS.E [R11+0x2100], desc[UR16][R14.64], P0 ;  /* 0x021000000e0b7fae */ /* 0x000fe80008121850 */
[----:B------:R-:W2:Y:S04]  /*c520*/  LDL.64 R2, [R1+0xb0] ;  /* 0x0000b00001027983 */ /* 0x000ea80000100a00 */
[----:B------:R-:W2:Y:S04]  /*c530*/  LDL.64 R220, [R1+0x90] ;  /* 0x0000900001dc7983 */ /* 0x000ea80000100a00 */
[----:B------:R-:W2:Y:S04]  /*c540*/  LDL.64 R14, [R1+0x130] ;  /* 0x00013000010e7983 */ /* 0x000ea80000100a00 */
[----:B----4-:R-:W-:Y:S04]  /*c550*/  LDGSTS.E [R11+0x2500], desc[UR16][R188.64], P0 ;  /* 0x02500000bc0b7fae */ /* 0x010fe80008121850 */
[----:B---3--:R-:W-:Y:S04]  /*c560*/  LDGSTS.E [R11+0x2900], desc[UR16][R12.64], P0 ;  /* 0x029000000c0b7fae */ /* 0x008fe80008121850 */
[----:B--2---:R-:W-:Y:S04]  /*c570*/  LDGSTS.E [R11+0x2d00], desc[UR16][R20.64], P0 ;  /* 0x02d00000140b7fae */ /* 0x004fe80008121850 */
[----:B------:R-:W2:Y:S04]  /*c580*/  LDL.64 R188, [R1+0x110] ;  /* 0x0001100001bc7983 */ /* 0x000ea80000100a00 */
        /* <DEDUP_REMOVED lines=11> */
[----:B------:R-:W-:-:S03]  /*c640*/  ISETP.NE.U32.AND P4, PT, R8, RZ, PT ;  /* 0x000000ff0800720c */ /* 0x000fc60003f85070 */
[----:B------:R-:W3:Y:S04]  /*c650*/  LDL.LU.64 R170, [R1+0x30] ;  /* 0x0000300001aa7983 */ /* 0x000ee80000300a00 */
[----:B------:R-:W-:Y:S01]  /*c660*/  LDGSTS.E [R11+0x5d00], desc[UR16][R116.64], P0 ;  /* 0x05d00000740b7fae */ /* 0x000fe20008121850 */
[----:B------:R-:W-:-:S03]  /*c670*/  LOP3.LUT R0, R4, 0x40, RZ, 0x3c, !PT ;  /* 0x0000004004007812 */ /* 0x000fc600078e3cff */
[----:B------:R-:W-:Y:S04]  /*c680*/  STL.64 [R1+0x968], R12 ;  /* 0x0009680c01007387 */ /* 0x000fe80000100a00 */
[----:B------:R-:W-:Y:S04]  /*c690*/  LDGSTS.E [R11+0x6100], desc[UR16][R124.64], P0 ;  /* 0x061000007c0b7fae */ /* 0x000fe80008121850 */
[----:B------:R1:W-:Y:S04]  /*c6a0*/  STL.64 [R1+0x970], R20 ;  /* 0x0009701401007387 */ /* 0x0003e80000100a00 */
[----:B------:R-:W-:Y:S04]  /*c6b0*/  LDGSTS.E [R11+0x6500], desc[UR16][R132.64], P0 ;  /* 0x06500000840b7fae */ /* 0x000fe80008121850 */
[----:B------:R-:W-:Y:S04]  /*c6c0*/  LDGSTS.E [R11+0x6900], desc[UR16][R140.64], P0 ;  /* 0x069000008c0b7fae */ /* 0x000fe80008121850 */
[----:B-1----:R-:W4:Y:S04]  /*c6d0*/  LDL.LU.64 R20, [R1+0x50] ;  /* 0x0000500001147983 */ /* 0x002f280000300a00 */
[----:B------:R-:W-:Y:S04]  /*c6e0*/  LDGSTS.E [R11+0x6d00], desc[UR16][R148.64], P0 ;  /* 0x06d00000940b7fae */ /* 0x000fe80008121850 */
[----:B------:R-:W3:Y:S04]  /*c6f0*/  LDL.LU R8, [R1+0x9e0] ;  /* 0x0009e00001087983 */ /* 0x000ee80000300800 */
[----:B------:R-:W-:Y:S04]  /*c700*/  LDGSTS.E [R11+0x7100], desc[UR16][R156.64], P0 ;  /* 0x071000009c0b7fae */ /* 0x000fe80008121850 */
[----:B------:R-:W-:Y:S01]  /*c710*/  STL.64 [R1+0x978], R156 ;  /* 0x0009789c01007387 */ /* 0x000fe20000100a00 */
[----:B------:R-:W-:-:S03]  /*c720*/  VIADD R10, R0, UR7 ;  /* 0x00000007000a7c36 */ /* 0x000fc60008000000 */
[----:B------:R-:W-:Y:S04]  /*c730*/  LDGSTS.E [R11+0x7500], desc[UR16][R164.64], P0 ;  /* 0x07500000a40b7fae */ /* 0x000fe80008121850 */
[----:B------:R1:W-:Y:S04]  /*c740*/  STL.64 [R1+0x980], R164 ;  /* 0x000980a401007387 */ /* 0x0003e80000100a00 */
[----:B------:R-:W-:Y:S04]  /*c750*/  LDGSTS.E [R11+0x7900], desc[UR16][R172.64], P0 ;  /* 0x07900000ac0b7fae */ /* 0x000fe80008121850 */
[----:B------:R-:W-:Y:S04]  /*c760*/  LDGSTS.E [R11+0x7d00], desc[UR16][R22.64], P0 ;  /* 0x07d00000160b7fae */ /* 0x000fe80008121850 */
[----:B-1----:R-:W4:Y:S04]  /*c770*/  LDL.64 R164, [R1+0xd0] ;  /* 0x0000d00001a47983 */ /* 0x002f280000100a00 */
[----:B------:R1:W-:Y:S04]  /*c780*/  STL.64 [R1+0x988], R172 ;  /* 0x000988ac01007387 */ /* 0x0003e80000100a00 */
[----:B-1----:R-:W3:Y:S04]  /*c790*/  LDL.64 R172, [R1+0xf0] ;  /* 0x0000f00001ac7983 */ /* 0x002ee80000100a00 */
[----:B------:R-:W4:Y:S04]  /*c7a0*/  LDL.LU.64 R22, [R1+0x9d8] ;  /* 0x0009d80001167983 */ /* 0x000f280000300a00 */
[----:B------:R-:W4:Y:S04]  /*c7b0*/  LDL.LU.64 R156, [R1+0x68] ;  /* 0x00006800019c7983 */ /* 0x000f280000300a00 */
[----:B------:R-:W4:Y:S04]  /*c7c0*/  LDL.LU.64 R12, [R1+0x48] ;  /* 0x00004800010c7983 */ /* 0x000f280000300a00 */
[----:B------:R-:W4:Y:S04]  /*c7d0*/  LDL.LU.64 R162, [R1+0x28] ;  /* 0x0000280001a27983 */ /* 0x000f280000300a00 */
[----:B------:R-:W4:Y:S04]  /*c7e0*/  LDL.LU.64 R154, [R1+0x8] ;  /* 0x00000800019a7983 */ /* 0x000f280000300a00 */
[----:B------:R-:W-:Y:S04]  /*c7f0*/  LDGSTS.E [R10+0x200], desc[UR16][R14.64], P0 ;  /* 0x002000000e0a7fae */ /* 0x000fe80008121850 */
[----:B------:R-:W4:Y:S04]  /*c800*/  LDL.LU.64 R14, [R1+0x9d0] ;  /* 0x0009d000010e7983 */ /* 0x000f280000300a00 */
[----:B--2---:R-:W-:Y:S04]  /*c810*/  LDGSTS.E [R10+0x600], desc[UR16][R188.64], P0 ;  /* 0x00600000bc0a7fae */ /* 0x004fe80008121850 */
[----:B------:R-:W2:Y:S04]  /*c820*/  LDL.LU.64 R188, [R1+0x9c8] ;  /* 0x0009c80001bc7983 */ /* 0x000ea80000300a00 */
[----:B---3--:R-:W-:Y:S04]  /*c830*/  LDGSTS.E [R10+0xa00], desc[UR16][R172.64], P0 ;  /* 0x00a00000ac0a7fae */ /* 0x008fe80008121850 */
[----:B----4-:R-:W-:Y:S04]  /*c840*/  LDGSTS.E [R10+0xe00], desc[UR16][R164.64], P0 ;  /* 0x00e00000a40a7fae */ /* 0x010fe80008121850 */
[----:B------:R-:W-:Y:S04]  /*c850*/  LDGSTS.E [R10+0x1200], desc[UR16][R2.64], P0 ;  /* 0x01200000020a7fae */ /* 0x000fe80008121850 */
[----:B------:R-:W-:Y:S04]  /*c860*/  LDGSTS.E [R10+0x1600], desc[UR16][R220.64], P0 ;  /* 0x01600000dc0a7fae */ /* 0x000fe80008121850 */
[----:B--2---:R-:W-:Y:S04]  /*c870*/  LDGSTS.E [R10+0x1a00], desc[UR16][R188.64], P0 ;  /* 0x01a00000bc0a7fae */ /* 0x004fe80008121850 */
[----:B------:R-:W-:Y:S04]  /*c880*/  LDGSTS.E [R10+0x1e00], desc[UR16][R20.64], P0 ;  /* 0x01e00000140a7fae */ /* 0x000fe80008121850 */
[----:B------:R-:W-:Y:S04]  /*c890*/  LDGSTS.E [R10+0x2200], desc[UR16][R170.64], P0 ;  /* 0x02200000aa0a7fae */ /* 0x000fe80008121850 */
[----:B------:R-:W2:Y:S04]  /*c8a0*/  LDL.LU.64 R188, [R1+0x9c0] ;  /* 0x0009c00001bc7983 */ /* 0x000ea80000300a00 */
        /* <DEDUP_REMOVED lines=14> */
[----:B------:R-:W3:Y:S04]  /*c990*/  LDL.LU.64 R172, [R1+0xa8] ;  /* 0x0000a80001ac7983 */ /* 0x000ee80000300a00 */
[----:B------:R-:W-:Y:S04]  /*c9a0*/  LDGSTS.E [R10+0x5e00], desc[UR16][R118.64], P0 ;  /* 0x05e00000760a7fae */ /* 0x000fe80008121850 */
[----:B------:R-:W4:Y:S04]  /*c9b0*/  LDL.LU.64 R164, [R1+0x88] ;  /* 0x0000880001a47983 */ /* 0x000f280000300a00 */
[----:B------:R-:W-:Y:S04]  /*c9c0*/  LDGSTS.E [R10+0x6200], desc[UR16][R126.64], P0 ;  /* 0x062000007e0a7fae */ /* 0x000fe80008121850 */
[----:B------:R1:W-:Y:S04]  /*c9d0*/  STL.64 [R1+0x990], R20 ;  /* 0x0009901401007387 */ /* 0x0003e80000100a00 */
[----:B------:R-:W-:Y:S04]  /*c9e0*/  LDGSTS.E [R10+0x6600], desc[UR16][R134.64], P0 ;  /* 0x06600000860a7fae */ /* 0x000fe80008121850 */
[----:B------:R-:W-:Y:S04]  /*c9f0*/  LDGSTS.E [R10+0x6a00], desc[UR16][R142.64], P0 ;  /* 0x06a000008e0a7fae */ /* 0x000fe80008121850 */
[----:B-1----:R-:W3:Y:S04]  /*ca00*/  LDL.LU.64 R20, [R1+0xc8] ;  /* 0x0000c80001147983 */ /* 0x002ee80000300a00 */
[----:B------:R1:W-:Y:S04]  /*ca10*/  STL.64 [R1+0x998], R170 ;  /* 0x000998aa01007387 */ /* 0x0003e80000100a00 */
[----:B------:R-:W-:Y:S04]  /*ca20*/  LDGSTS.E [R10+0x6e00], desc[UR16][R150.64], P0 ;  /* 0x06e00000960a7fae */ /* 0x000fe80008121850 */
[----:B------:R-:W-:Y:S04]  /*ca30*/  LDGSTS.E [R10+0x7200], desc[UR16][R158.64], P0 ;  /* 0x072000009e0a7fae */ /* 0x000fe80008121850 */
[----:B-1----:R-:W4:Y:S04]  /*ca40*/  LDL.LU.64 R170, [R1+0xe8] ;  /* 0x0000e80001aa7983 */ /* 0x002f280000300a00 */
[----:B------:R1:W-:Y:S04]  /*ca50*/  STL.64 [R1+0x9a0], R18 ;  /* 0x0009a01201007387 */ /* 0x0003e80000100a00 */
[----:B------:R-:W-:Y:S04]  /*ca60*/  LDGSTS.E [R10+0x7600], desc[UR16][R166.64], P0 ;  /* 0x07600000a60a7fae */ /* 0x000fe80008121850 */
[----:B------:R-:W-:Y:S04]  /*ca70*/  LDGSTS.E [R10+0x7a00], desc[UR16][R174.64], P0 ;  /* 0x07a00000ae0a7fae */ /* 0x000fe80008121850 */
[----:B-1----:R-:W3:Y:S01]  /*ca80*/  LDL.LU.64 R18, [R1+0x108] ;  /* 0x0001080001127983 */ /* 0x002ee20000300a00 */
[----:B------:R-:W-:-:S03]  /*ca90*/  LOP3.LUT R0, R4, 0x60, RZ, 0x3c, !PT ;  /* 0x0000006004007812 */ /* 0x000fc600078e3cff */
[----:B------:R1:W-:Y:S04]  /*caa0*/  STL [R1+0x830], R4 ;  /* 0x0008300401007387 */ /* 0x0003e80000100800 */
[----:B------:R-:W-:Y:S04]  /*cab0*/  LDGSTS.E [R10+0x7e00], desc[UR16][R16.64], P0 ;  /* 0x07e00000100a7fae */ /* 0x000fe80008121850 */
[----:B------:R-:W4:Y:S04]  /*cac0*/  LDL.LU.64 R16, [R1+0x9b8] ;  /* 0x0009b80001107983 */ /* 0x000f280000300a00 */
[----:B------:R-:W4:Y:S01]  /*cad0*/  LDL.64 R220, [R1+0x160] ;  /* 0x0001600001dc7983 */ /* 0x000f220000100a00 */
[----:B--2---:R-:W-:-:S03]  /*cae0*/  ISETP.NE.U32.AND P6, PT, R189, RZ, PT ;  /* 0x000000ffbd00720c */ /* 0x004fc60003fc5070 */
[----:B------:R-:W2:Y:S04]  /*caf0*/  LDL.LU R189, [R1+0x1d8] ;  /* 0x0001d80001bd7983 */ /* 0x000ea80000300800 */
[----:B-1----:R-:W2:Y:S04]  /*cb00*/  LDL.LU R4, [R1+0x1e8] ;  /* 0x0001e80001047983 */ /* 0x002ea80000300800 */
[----:B------:R1:W-:Y:S04]  /*cb10*/  STL.64 [R1+0x930], R10 ;  /* 0x0009300a01007387 */ /* 0x0003e80000100a00 */
[----:B-1----:R-:W3:Y:S01]  /*cb20*/  LDL.LU.64 R10, [R1+0x128] ;  /* 0x00012800010a7983 */ /* 0x002ee20000300a00 */
[----:B------:R-:W-:Y:S01]  /*cb30*/  VIADD R9, R0, UR7 ;  /* 0x0000000700097c36 */ /* 0x000fe20008000000 */
[----:B------:R-:W-:-:S02]  /*cb40*/  ISETP.NE.U32.AND P5, PT, R7, RZ, PT ;  /* 0x000000ff0700720c */ /* 0x000fc40003fa5070 */
[----:B------:R-:W2:Y:S04]  /*cb50*/  LDL.LU R7, [R1+0x1ec] ;  /* 0x0001ec0001077983 */ /* 0x000ea80000300800 */
[----:B------:R1:W-:Y:S04]  /*cb60*/  STL.64 [R1+0x908], R8 ;  /* 0x0009080801007387 */ /* 0x0003e80000100a00 */
[----:B-1----:R-:W2:Y:S04]  /*cb70*/  LDL.LU R8, [R1+0x1d4] ;  /* 0x0001d40001087983 */ /* 0x002ea80000300800 */
[----:B---3--:R-:W-:Y:S04]  /*cb80*/  LDGSTS.E [R9+0x300], desc[UR16][R10.64], P0 ;  /* 0x003000000a097fae */ /* 0x008fe80008121850 */
[----:B------:R-:W-:Y:S04]  /*cb90*/  LDGSTS.E [R9+0x700], desc[UR16][R18.64], P0 ;  /* 0x0070000012097fae */ /* 0x000fe80008121850 */
[----:B----4-:R-:W-:Y:S04]  /*cba0*/  LDGSTS.E [R9+0xb00], desc[UR16][R170.64], P0 ;  /* 0x00b00000aa097fae */ /* 0x010fe80008121850 */
        /* <DEDUP_REMOVED lines=28> */
[----:B------:R1:W-:Y:S04]  /*cd70*/  LDGSTS.E [R9+0x7f00], desc[UR16][R220.64], P0 ;  /* 0x07f00000dc097fae */ /* 0x0003e80008121850 */
[----:B------:R-:W0:Y:S01]  /*cd80*/  LDGDEPBAR ;  /* 0x00000000000079af */ /* 0x000e220000000000 */
[----:B-1----:R-:W1:Y:S03]  /*cd90*/  LDC.64 R220, c[0x0][0x238] ;  /* 0x00008e00ffdc7b82 */ /* 0x002e660000000a00 */
[----:B------:R-:W3:Y:S01]  /*cda0*/  LDL.LU R9, [R1+0x1dc] ;  /* 0x0001dc0001097983 */ /* 0x000ee20000300800 */
[----:B-1----:R-:W-:-:S03]  /*cdb0*/  IMAD.MOV.U32 R2, RZ, RZ, R220 ;  /* 0x000000ffff027224 */ /* 0x002fc600078e00dc */
[----:B------:R1:W-:Y:S01]  /*cdc0*/  STL [R1+0x268], R220 ;  /* 0x000268dc01007387 */ /* 0x0003e20000100800 */
[----:B------:R-:W-:-:S03]  /*cdd0*/  IMAD.MOV.U32 R0, RZ, RZ, R221 ;  /* 0x000000ffff007224 */ /* 0x000fc600078e00dd */
[----:B-1----:R-:W4:Y:S01]  /*cde0*/  LDL.LU.64 R220, [R1+0x9b0] ;  /* 0x0009b00001dc7983 */ /* 0x002f220000300a00 */
[----:B------:R-:W-:Y:S01]  /*cdf0*/  IMAD.SHL.U32 R5, R2, 0x40, RZ ;  /* 0x0000004002057824 */ /* 0x000fe200078e00ff */
[----:B------:R-:W-:Y:S01]  /*ce00*/  BAR.SYNC.DEFER_BLOCKING 0x0 ;  /* 0x0000000000007b1d */ /* 0x000fe20000010000 */
[----:B--2---:R-:W-:Y:S02]  /*ce10*/  ISETP.NE.U32.AND P1, PT, R189, RZ, PT ;  /* 0x000000ffbd00720c */ /* 0x004fe40003f25070 */
[----:B------:R-:W-:Y:S01]  /*ce20*/  ISETP.NE.U32.AND P0, PT, R8, RZ, PT ;  /* 0x000000ff0800720c */ /* 0x000fe20003f05070 */
[C---:B----4-:R-:W-:Y:S02]  /*ce30*/  IMAD.WIDE R2, R5.reuse, 0x4, R220 ;  /* 0x0000000405027825 */ /* 0x050fe400078e02dc */
[----:B------:R-:W2:Y:S04]  /*ce40*/  LDL.LU R220, [R1+0x1e0] ;  /* 0x0001e00001dc7983 */ /* 0x000ea80000300800 */
[----:B------:R-:W4:Y:S04]  /*ce50*/  LDL.LU R221, [R1+0x1e4] ;  /* 0x0001e40001dd7983 */ /* 0x000f280000300800 */
[----:B------:R-:W4:Y:S04]  /*ce60*/  LDL.LU R189, [R1+0x9a8] ;  /* 0x0009a80001bd7983 */ /* 0x000f280000300800 */
[----:B------:R1:W-:Y:S04]  /*ce70*/  STL.64 [R1+0x260], R2 ;  /* 0x0002600201007387 */ /* 0x0003e80000100a00 */
[----:B------:R-:W-:Y:S01]  /*ce80*/  @!PT LDS RZ, [RZ] ;  /* 0x00000000fffff984 */ /* 0x000fe20000000800 */
[----:B------:R-:W-:Y:S01]  /*ce90*/  @!PT LDS RZ, [RZ] ;  /* 0x00000000fffff984 */ /* 0x000fe20000000800 */
[----:B------:R-:W-:Y:S01]  /*cea0*/  @!PT LDS RZ, [RZ] ;  /* 0x00000000fffff984 */ /* 0x000fe20000000800 */
[----:B------:R1:W-:Y:S04]  /*ceb0*/  LDGSTS.E [R252+0x64000], desc[UR16][R2.64], P1 ;  /* 0x6400000002fc7fae */ /* 0x0003e80008921850 */
[----:B------:R-:W4:Y:S01]  /*cec0*/  LDL.LU R8, [R1+0x1f8] ;  /* 0x0001f80001087983 */ /* 0x000f220000300800 */
[----:B-1----:R-:W-:-:S03]  /*ced0*/  IMAD.WIDE R2, R5, 0x4, R222 ;  /* 0x0000000405027825 */ /* 0x002fc600078e02de */
[----:B------:R-:W4:Y:S04]  /*cee0*/  LDL.LU R222, [R1+0x1f0] ;  /* 0x0001f00001de7983 */ /* 0x000f280000300800 */
[----:B------:R-:W4:Y:S01]  /*cef0*/  LDL.LU R223, [R1+0x1f4] ;  /* 0x0001f40001df7983 */ /* 0x000f220000300800 */
[----:B---3--:R-:W-:-:S03]  /*cf00*/  ISETP.NE.U32.AND P1, PT, R9, RZ, PT ;  /* 0x000000ff0900720c */ /* 0x008fc60003f25070 */
[----:B------:R1:W-:Y:S04]  /*cf10*/  STL.64 [R1+0x258], R2 ;  /* 0x0002580201007387 */ /* 0x0003e80000100a00 */
[----:B------:R-:W3:Y:S04]  /*cf20*/  LDL.LU R9, [R1+0x1fc] ;  /* 0x0001fc0001097983 */ /* 0x000ee80000300800 */
[----:B------:R1:W-:Y:S02]  /*cf30*/  LDGSTS.E [R252+0x64008], desc[UR16][R2.64], P0 ;  /* 0x6400800002fc7fae */ /* 0x0003e40008121850 */
[----:B-1----:R-:W-:-:S05]  /*cf40*/  IMAD.WIDE R2, R5, 0x4, R186 ;  /* 0x0000000405027825 */ /* 0x002fca00078e02ba */
[----:B------:R1:W-:Y:S04]  /*cf50*/  STL.64 [R1+0x230], R2 ;  /* 0x0002300201007387 */ /* 0x0003e80000100a00 */
[----:B------:R1:W-:Y:S02]  /*cf60*/  LDGSTS.E [R252+0x66000], desc[UR16][R2.64], P1 ;  /* 0x6600000002fc7fae */ /* 0x0003e40008921850 */
[----:B-1----:R-:W-:Y:S01]  /*cf70*/  IMAD.WIDE R2, R5, 0x4, R190 ;  /* 0x0000000405027825 */ /* 0x002fe200078e02be */
[----:B--2---:R-:W-:Y:S02]  /*cf80*/  ISETP.NE.U32.AND P0, PT, R220, RZ, PT ;  /* 0x000000ffdc00720c */ /* 0x004fe40003f05070 */
[----:B------:R-:W2:Y:S01]  /*cf90*/  LDL.LU R220, [R1+0x200] ;  /* 0x0002000001dc7983 */ /* 0x000ea20000300800 */
[----:B----4-:R-:W-:-:S03]  /*cfa0*/  ISETP.NE.U32.AND P1, PT, R221, RZ, PT ;  /* 0x000000ffdd00720c */ /* 0x010fc60003f25070 */
[----:B------:R1:W-:Y:S04]  /*cfb0*/  STL.64 [R1+0x228], R2 ;  /* 0x0002280201007387 */ /* 0x0003e80000100a00 */
[----:B------:R-:W4:Y:S04]  /*cfc0*/  LDL.LU R221, [R1+0x210] ;  /* 0x0002100001dd7983 */ /* 0x000f280000300800 */
[----:B------:R1:W-:Y:S01]  /*cfd0*/  LDGSTS.E [R252+0x66008], desc[UR16][R2.64], P0 ;  /* 0x6600800002fc7fae */ /* 0x0003e20008121850 */
[----:B------:R-:W-:Y:S01]  /*cfe0*/  ISETP.NE.U32.AND P0, PT, R4, RZ, PT ;  /* 0x000000ff0400720c */ /* 0x000fe20003f05070 */
[----:B-1----:R-:W-:-:S05]  /*cff0*/  IMAD.WIDE R2, R5, 0x4, R224 ;  /* 0x0000000405027825 */ /* 0x002fca00078e02e0 */
        /* <DEDUP_REMOVED lines=11> */
[----:B------:R1:W-:Y:S04]  /*d0b0*/  LDGSTS.E [R251+0x66000], desc[UR16][R2.64], P1 ;  /* 0x6600000002fb7fae */ /* 0x0003e80008921850 */
[----:B------:R-:W4:Y:S01]  /*d0c0*/  LDL.LU R187, [R1+0x278] ;  /* 0x0002780001bb7983 */ /* 0x000f220000300800 */
[----:B-1----:R-:W-:Y:S01]  /*d0d0*/  IMAD.WIDE R2, R5, 0x4, R194 ;  /* 0x0000000405027825 */ /* 0x002fe200078e02c2 */
[----:B------:R-:W-:-:S04]  /*d0e0*/  ISETP.NE.U32.AND P1, PT, R223, RZ, PT ;  /* 0x000000ffdf00720c */ /* 0x000fc80003f25070 */
[----:B------:R1:W-:Y:S04]  /*d0f0*/  STL.64 [R1+0x218], R2 ;  /* 0x0002180201007387 */ /* 0x0003e80000100a00 */
[----:B------:R-:W4:Y:S04]  /*d100*/  LDL.LU R222, [R1+0x27c] ;  /* 0x00027c0001de7983 */ /* 0x000f280000300800 */
[----:B------:R1:W-:Y:S01]  /*d110*/  LDGSTS.E [R251+0x66008], desc[UR16][R2.64], P0 ;  /* 0x6600800002fb7fae */ /* 0x0003e20008121850 */
[----:B------:R-:W-:-:S03]  /*d120*/  ISETP.NE.U32.AND P0, PT, R8, RZ, PT ;  /* 0x000000ff0800720c */ /* 0x000fc60003f05070 */
[----:B------:R-:W4:Y:S01]  /*d130*/  LDL.LU R8, [R1+0x280] ;  /* 0x0002800001087983 */ /* 0x000f220000300800 */
[----:B-1----:R-:W-:-:S05]  /*d140*/  IMAD.WIDE R2, R5, 0x4, R228 ;  /* 0x0000000405027825 */ /* 0x002fca00078e02e4 */
[----:B------:R1:W-:Y:S04]  /*d150*/  STL.64 [R1+0x240], R2 ;  /* 0x0002400201007387 */ /* 0x0003e80000100a00 */
[----:B------:R-:W4:Y:S04]  /*d160*/  LDL.LU R223, [R1+0x284] ;  /* 0x0002840001df7983 */ /* 0x000f280000300800 */
[----:B------:R1:W-:Y:S01]  /*d170*/  LDGSTS.E [R250+0x64000], desc[UR16][R2.64], P1 ;  /* 0x6400000002fa7fae */ /* 0x0003e20008921850 */
[----:B---3--:R-:W-:Y:S01]  /*d180*/  ISETP.NE.U32.AND P1, PT, R9, RZ, PT ;  /* 0x000000ff0900720c */ /* 0x008fe20003f25070 */
[----:B-1----:R-:W-:-:S05]  /*d190*/  IMAD.WIDE R2, R5, 0x4, R230 ;  /* 0x0000000405027825 */ /* 0x002fca00078e02e6 */
[----:B------:R1:W-:Y:S04]  /*d1a0*/  STL.64 [R1+0x238], R2 ;  /* 0x0002380201007387 */ /* 0x0003e80000100a00 */
[----:B------:R1:W-:Y:S04]  /*d1b0*/  LDGSTS.E [R250+0x64008], desc[UR16][R2.64], P0 ;  /* 0x6400800002fa7fae */ /* 0x0003e80008121850 */
[----:B------:R-:W3:Y:S01]  /*d1c0*/  LDL.LU R9, [R1+0x288] ;  /* 0x0002880001097983 */ /* 0x000ee20000300800 */
[----:B-1----:R-:W-:-:S05]  /*d1d0*/  IMAD.WIDE R2, R5, 0x4, R196 ;  /* 0x0000000405027825 */ /* 0x002fca00078e02c4 */
[----:B------:R1:W-:Y:S04]  /*d1e0*/  STL.64 [R1+0x208], R2 ;  /* 0x0002080201007387 */ /* 0x0003e80000100a00 */
[----:B------:R1:W-:Y:S02]  /*d1f0*/  LDGSTS.E [R250+0x66000], desc[UR16][R2.64], P1 ;  /* 0x6600000002fa7fae */ /* 0x0003e40008921850 */
[----:B-1----:R-:W-:Y:S01]  /*d200*/  IMAD.WIDE R2, R5, 0x4, R198 ;  /* 0x0000000405027825 */ /* 0x002fe200078e02c6 */
[----:B--2---:R-:W-:Y:S02]  /*d210*/  ISETP.NE.U32.AND P0, PT, R220, RZ, PT ;  /* 0x000000ffdc00720c */ /* 0x004fe40003f05070 */
[----:B------:R-:W2:Y:S04]  /*d220*/  LDL.LU R220, [R1+0x28c] ;  /* 0x00028c0001dc7983 */ /* 0x000ea80000300800 */
[----:B------:R1:W-:Y:S01]  /*d230*/  STL.64 [R1+0x200], R2 ;  /* 0x0002000201007387 */ /* 0x0003e20000100a00 */
[----:B----4-:R-:W-:-:S03]  /*d240*/  ISETP.NE.U32.AND P1, PT, R221, RZ, PT ;  /* 0x000000ffdd00720c */ /* 0x010fc60003f25070 */
[----:B------:R-:W4:Y:S04]  /*d250*/  LDL.LU R221, [R1+0x290] ;  /* 0x0002900001dd7983 */ /* 0x000f280000300800 */
[----:B------:R1:W-:Y:S04]  /*d260*/  LDGSTS.E [R250+0x66008], desc[UR16][R2.64], P0 ;  /* 0x6600800002fa7fae */ /* 0x0003e80008121850 */
[----:B------:R-:W-:Y:S01]  /*d270*/  STL.64 [R1+0x910], R250 ;  /* 0x000910fa01007387 */ /* 0x000fe20000100a00 */
[----:B-1----:R-:W-:-:S05]  /*d280*/  IMAD.WIDE R2, R5, 0x4, R232 ;  /* 0x0000000405027825 */ /* 0x002fca00078e02e8 */
[----:B------:R1:W-:Y:S01]  /*d290*/  LDGSTS.E [R249+0x64000], desc[UR16][R2.64], P1 ;  /* 0x6400000002f97fae */ /* 0x0003e20008921850 */
[----:B------:R-:W-:-:S03]  /*d2a0*/  ISETP.NE.U32.AND P0, PT, R4, RZ, PT ;  /* 0x000000ff0400720c */ /* 0x000fc60003f05070 */
[----:B------:R-:W4:Y:S04]  /*d2b0*/  LDL.LU R4, [R1+0x294] ;  /* 0x0002940001047983 */ /* 0x000f280000300800 */
[----:B------:R1:W-:Y:S01]  /*d2c0*/  STL.64 [R1+0x210], R2 ;  /* 0x0002100201007387 */ /* 0x0003e20000100a00 */
[----:B------:R-:W-:-:S03]  /*d2d0*/  ISETP.NE.U32.AND P1, PT, R7, RZ, PT ;  /* 0x000000ff0700720c */ /* 0x000fc60003f25070 */
[----:B------:R-:W4:Y:S01]  /*d2e0*/  LDL.LU R7, [R1+0x298] ;  /* 0x0002980001077983 */ /* 0x000f220000300800 */
[----:B-1----:R-:W-:-:S05]  /*d2f0*/  IMAD.WIDE R2, R5, 0x4, R234 ;  /* 0x0000000405027825 */ /* 0x002fca00078e02ea */
[----:B------:R1:W-:Y:S04]  /*d300*/  STL.64 [R1+0x1f8], R2 ;  /* 0x0001f80201007387 */ /* 0x0003e80000100a00 */
[----:B------:R1:W-:Y:S02]  /*d310*/  LDGSTS.E [R249+0x64008], desc[UR16][R2.64], P0 ;  /* 0x6400800002f97fae */ /* 0x0003e40008121850 */
[----:B-1----:R-:W-:Y:S01]  /*d320*/  IMAD.WIDE R2, R5, 0x4, R200 ;  /* 0x0000000405027825 */ /* 0x002fe200078e02c8 */
[----:B------:R-:W-:-:S04]  /*d330*/  ISETP.NE.U32.AND P0, PT, R187, RZ, PT ;  /* 0x000000ffbb00720c */ /* 0x000fc80003f05070 */
[----:B------:R1:W-:Y:S04]  /*d340*/  LDGSTS.E [R249+0x66000], desc[UR16][R2.64], P1 ;  /* 0x6600000002f97fae */ /* 0x0003e80008921850 */
[----:B------:R1:W-:Y:S01]  /*d350*/  STL.64 [R1+0x1f0], R2 ;  /* 0x0001f00201007387 */ /* 0x0003e20000100a00 */
[----:B------:R-:W-:Y:S01]  /*d360*/  ISETP.NE.U32.AND P1, PT, R222, RZ, PT ;  /* 0x000000ffde00720c */ /* 0x000fe20003f25070 */
[----:B-1----:R-:W-:-:S05]  /*d370*/  IMAD.WIDE R2, R5, 0x4, R202 ;  /* 0x0000000405027825 */ /* 0x002fca00078e02ca */
[----:B------:R1:W-:Y:S04]  /*d380*/  STL.64 [R1+0x1e8], R2 ;  /* 0x0001e80201007387 */ /* 0x0003e80000100a00 */
[----:B------:R1:W-:Y:S01]  /*d390*/  LDGSTS.E [R249+0x66008], desc[UR16][R2.64], P0 ;  /* 0x6600800002f97fae */ /* 0x0003e20008121850 */
[----:B------:R-:W-:Y:S01]  /*d3a0*/  ISETP.NE.U32.AND P0, PT, R8, RZ, PT ;  /* 0x000000ff0800720c */ /* 0x000fe20003f05070 */
[----:B-1----:R-:W-:-:S05]  /*d3b0*/  IMAD.WIDE R2, R5, 0x4, R236 ;  /* 0x0000000405027825 */ /* 0x002fca00078e02ec */
[----:B------:R1:W-:Y:S01]  /*d3c0*/  LDGSTS.E [R248+0x64000], desc[UR16][R2.64], P1 ;  /* 0x6400000002f87fae */ /* 0x0003e20008921850 */
[----:B------:R-:W-:-:S03]  /*d3d0*/  ISETP.NE.U32.AND P1, PT, R223, RZ, PT ;  /* 0x000000ffdf00720c */ /* 0x000fc60003f25070 */
[----:B------:R1:W-:Y:S04]  /*d3e0*/  STL.64 [R1+0x1e0], R2 ;  /* 0x0001e00201007387 */ /* 0x0003e80000100a00 */
[----:B------:R-:W4:Y:S01]  /*d3f0*/  LDL.LU R8, [R1+0x2ac] ;  /* 0x0002ac0001087983 */ /* 0x000f220000300800 */
[----:B-1----:R-:W-:-:S05]  /*d400*/  IMAD.WIDE R2, R5, 0x4, R238 ;  /* 0x0000000405027825 */ /* 0x002fca00078e02ee */
[----:B------:R1:W-:Y:S04]  /*d410*/  STL.64 [R1+0x1d8], R2 ;  /* 0x0001d80201007387 */ /* 0x0003e80000100a00 */
[----:B------:R1:W-:Y:S01]  /*d420*/  LDGSTS.E [R248+0x64008], desc[UR16][R2.64], P0 ;  /* 0x6400800002f87fae */ /* 0x0003e20008121850 */
[----:B---3--:R-:W-:-:S03]  /*d430*/  ISETP.NE.U32.AND P0, PT, R9, RZ, PT ;  /* 0x000000ff0900720c */ /* 0x008fc60003f05070 */
[----:B------:R-:W3:Y:S01]  /*d440*/  LDL.LU R9, [R1+0x2a8] ;  /* 0x0002a80001097983 */ /* 0x000ee20000300800 */
[----:B-1----:R-:W-:-:S05]  /*d450*/  IMAD.WIDE R2, R5, 0x4, R204 ;  /* 0x0000000405027825 */ /* 0x002fca00078e02cc */
[----:B------:R1:W-:Y:S04]  /*d460*/  LDGSTS.E [R248+0x66000], desc[UR16][R2.64], P1 ;  /* 0x6600000002f87fae */ /* 0x0003e80008921850 */
[----:B------:R1:W-:Y:S02]  /*d470*/  STL.64 [R1+0x1d0], R2 ;  /* 0x0001d00201007387 */ /* 0x0003e40000100a00 */
[----:B-1----:R-:W-:-:S05]  /*d480*/  IMAD.WIDE R2, R5, 0x4, R206 ;  /* 0x0000000405027825 */ /* 0x002fca00078e02ce */
[----:B------:R1:W-:Y:S04]  /*d490*/  STL.64 [R1+0x1c8], R2 ;  /* 0x0001c80201007387 */ /* 0x0003e80000100a00 */
[----:B------:R1:W-:Y:S04]  /*d4a0*/  LDGSTS.E [R248+0x66008], desc[UR16][R2.64], P0 ;  /* 0x6600800002f87fae */ /* 0x0003e80008121850 */
[----:B------:R-:W-:Y:S01]  /*d4b0*/  STL.64 [R1+0x918], R248 ;  /* 0x000918f801007387 */ /* 0x000fe20000100a00 */
[----:B-1----:R-:W-:-:S05]  /*d4c0*/  IMAD.WIDE R2, R5, 0x4, R240 ;  /* 0x0000000405027825 */ /* 0x002fca00078e02f0 */
[----:B------:R1:W-:Y:S01]  /*d4d0*/  STL.64 [R1+0x1c0], R2 ;  /* 0x0001c00201007387 */ /* 0x0003e20000100a00 */
[----:B--2---:R-:W-:Y:S02]  /*d4e0*/  ISETP.NE.U32.AND P1, PT, R220, RZ, PT ;  /* 0x000000ffdc00720c */ /* 0x004fe40003f25070 */
[----:B----4-:R-:W-:-:S11]  /*d4f0*/  ISETP.NE.U32.AND P0, PT, R221, RZ, PT ;  /* 0x000000ffdd00720c */ /* 0x010fd60003f05070 */
[----:B------:R1:W-:Y:S02]  /*d500*/  LDGSTS.E [R247+0x64000], desc[UR16][R2.64], P1 ;  /* 0x6400000002f77fae */ /* 0x0003e40008921850 */
[----:B-1----:R-:W-:-:S05]  /*d510*/  IMAD.WIDE R2, R5, 0x4, R242 ;  /* 0x0000000405027825 */ /* 0x002fca00078e02f2 */
[----:B------:R1:W-:Y:S01]  /*d520*/  LDGSTS.E [R247+0x64008], desc[UR16][R2.64], P0 ;  /* 0x6400800002f77fae */ /* 0x0003e20008121850 */
[----:B------:R-:W-:-:S03]  /*d530*/  ISETP.NE.U32.AND P1, PT, R4, RZ, PT ;  /* 0x000000ff0400720c */ /* 0x000fc60003f25070 */
[----:B------:R-:W2:Y:S04]  /*d540*/  LDL.LU R4, [R1+0x2b0] ;  /* 0x0002b00001047983 */ /* 0x000ea80000300800 */
[----:B------:R1:W-:Y:S02]  /*d550*/  STL.64 [R1+0x1b8], R2 ;  /* 0x0001b80201007387 */ /* 0x0003e40000100a00 */
[----:B-1----:R-:W-:Y:S01]  /*d560*/  IMAD.WIDE R2, R5, 0x4, R208 ;  /* 0x0000000405027825 */ /* 0x002fe200078e02d0 */
[----:B------:R-:W-:-:S04]  /*d570*/  ISETP.NE.U32.AND P0, PT, R7, RZ, PT ;  /* 0x000000ff0700720c */ /* 0x000fc80003f05070 */
[----:B------:R1:W-:Y:S04]  /*d580*/  STL.64 [R1+0x1b0], R2 ;  /* 0x0001b00201007387 */ /* 0x0003e80000100a00 */
[----:B------:R1:W-:Y:S04]  /*d590*/  LDGSTS.E [R247+0x66000], desc[UR16][R2.64], P1 ;  /* 0x6600000002f77fae */ /* 0x0003e80008921850 */
[----:B------:R-:W4:Y:S01]  /*d5a0*/  LDL.LU R7, [R1+0x2b4] ;  /* 0x0002b40001077983 */ /* 0x000f220000300800 */
[----:B-1----:R-:W-:-:S05]  /*d5b0*/  IMAD.WIDE R2, R5, 0x4, R210 ;  /* 0x0000000405027825 */ /* 0x002fca00078e02d2 */
[----:B------:R1:W-:Y:S04]  /*d5c0*/  STL.64 [R1+0x1a8], R2 ;  /* 0x0001a80201007387 */ /* 0x0003e80000100a00 */
[----:B------:R1:W-:Y:S01]  /*d5d0*/  LDGSTS.E [R247+0x66008], desc[UR16][R2.64], P0 ;  /* 0x6600800002f77fae */ /* 0x0003e20008121850 */
[----:B------:R-:W-:Y:S02]  /*d5e0*/  ISETP.NE.U32.AND P1, PT, R189, RZ, PT ;  /* 0x000000ffbd00720c */ /* 0x000fe40003f25070 */
[----:B------:R-:W-:Y:S01]  /*d5f0*/  ISETP.NE.U32.AND P0, PT, R188, RZ, PT ;  /* 0x000000ffbc00720c */ /* 0x000fe20003f05070 */
[----:B------:R-:W-:-:S04]  /*d600*/  IMAD.WIDE R188, R5, 0x4, R180 ;  /* 0x0000000405bc7825 */ /* 0x000fc800078e02b4 */
[----:B-1----:R-:W-:-:S05]  /*d610*/  IMAD.WIDE R2, R5, 0x4, R178 ;  /* 0x0000000405027825 */ /* 0x002fca00078e02b2 */
[----:B------:R1:W-:Y:S04]  /*d620*/  STL.64 [R1+0x8f8], R2 ;  /* 0x0008f80201007387 */ /* 0x0003e80000100a00 */
[----:B------:R-:W4:Y:S04]  /*d630*/  LDL.LU.64 R194, [R1+0x140] ;  /* 0x0001400001c27983 */ /* 0x000f280000300a00 */
[----:B------:R-:W4:Y:S04]  /*d640*/  LDL.LU.64 R192, [R1+0x138] ;  /* 0x0001380001c07983 */ /* 0x000f280000300a00 */
[----:B------:R-:W4:Y:S04]  /*d650*/  LDL.LU.64 R226, [R1+0x130] ;  /* 0x0001300001e27983 */ /* 0x000f280000300a00 */
[----:B------:R-:W-:Y:S04]  /*d660*/  STL.64 [R1+0x920], R188 ;  /* 0x000920bc01007387 */ /* 0x000fe80000100a00 */
[----:B------:R-:W4:Y:S04]  /*d670*/  LDL.LU.64 R224, [R1+0x120] ;  /* 0x0001200001e07983 */ /* 0x000f280000300a00 */
[----:B------:R-:W4:Y:S04]  /*d680*/  LDL.LU.64 R220, [R1+0x118] ;  /* 0x0001180001dc7983 */ /* 0x000f280000300a00 */
[----:B------:R1:W-:Y:S04]  /*d690*/  LDGSTS.E [R246+0x64000], desc[UR16][R2.64], P1 ;  /* 0x6400000002f67fae */ /* 0x0003e80008921850 */
[----:B------:R-:W-:Y:S01]  /*d6a0*/  LDGSTS.E [R246+0x64008], desc[UR16][R188.64], P0 ;  /* 0x64008000bcf67fae */ /* 0x000fe20008121850 */
[----:B------:R-:W-:Y:S01]  /*d6b0*/  ISETP.NE.U32.AND P1, PT, R8, RZ, PT ;  /* 0x000000ff0800720c */ /* 0x000fe20003f25070 */
[----:B-1----:R-:W-:-:S05]  /*d6c0*/  IMAD.WIDE R2, R5, 0x4, R212 ;  /* 0x0000000405027825 */ /* 0x002fca00078e02d4 */
[----:B------:R1:W-:Y:S07]  /*d6d0*/  STL.64 [R1+0x190], R2 ;  /* 0x0001900201007387 */ /* 0x0003ee0000100a00 */
[----:B------:R1:W-:Y:S01]  /*d6e0*/  LDGSTS.E [R246+0x66000], desc[UR16][R2.64], P1 ;  /* 0x6600000002f67fae */ /* 0x0003e20008921850 */
[----:B---3--:R-:W-:-:S03]  /*d6f0*/  ISETP.NE.U32.AND P0, PT, R9, RZ, PT ;  /* 0x000000ff0900720c */ /* 0x008fc60003f05070 */
[----:B------:R-:W3:Y:S01]  /*d700*/  LDL.LU.64 R190, [R1+0x110] ;  /* 0x0001100001be7983 */ /* 0x000ee20000300a00 */
[----:B------:R-:W-:Y:S01]  /*d710*/  LOP3.LUT P1, RZ, R6, 0x10, RZ, 0xc0, !PT ;  /* 0x0000001006ff7812 */ /* 0x000fe2000782c0ff */
[----:B-1----:R-:W-:-:S05]  /*d720*/  IMAD.WIDE R2, R5, 0x4, R214 ;  /* 0x0000000405027825 */ /* 0x002fca00078e02d6 */
[----:B------:R1:W-:Y:S04]  /*d730*/  STL.64 [R1+0x188], R2 ;  /* 0x0001880201007387 */ /* 0x0003e80000100a00 */
[----:B------:R1:W-:Y:S04]  /*d740*/  LDGSTS.E [R246+0x66008], desc[UR16][R2.64], P0 ;  /* 0x6600800002f67fae */ /* 0x0003e80008121850 */
[----:B------:R-:W3:Y:S04]  /*d750*/  LDL.LU.64 R186, [R1+0x100] ;  /* 0x0001000001ba7983 */ /* 0x000ee80000300a00 */
[----:B------:R-:W-:Y:S01]  /*d760*/  STL.64 [R1+0x928], R246 ;  /* 0x000928f601007387 */ /* 0x000fe20000100a00 */
[----:B-1----:R-:W-:-:S05]  /*d770*/  IMAD.WIDE R2, R5, 0x4, R182 ;  /* 0x0000000405027825 */ /* 0x002fca00078e02b6 */
[----:B------:R1:W-:Y:S04]  /*d780*/  STL.64 [R1+0x180], R2 ;  /* 0x0001800201007387 */ /* 0x0003e80000100a00 */
[----:B------:R1:W-:Y:S04]  /*d790*/  LDGSTS.E [R245+0x64000], desc[UR16][R2.64], P1 ;  /* 0x6400000002f57fae */ /* 0x0003e80008921850 */
[----:B------:R-:W3:Y:S01]  /*d7a0*/  LDL.LU.64 R222, [R1+0xf8] ;  /* 0x0000f80001de7983 */ /* 0x000ee20000300a00 */
[----:B-1----:R-:W-:-:S05]  /*d7b0*/  IMAD.WIDE R2, R5, 0x4, R184 ;  /* 0x0000000405027825 */ /* 0x002fca00078e02b8 */
[----:B------:R1:W-:Y:S01]  /*d7c0*/  STL.64 [R1+0x178], R2 ;  /* 0x0001780201007387 */ /* 0x0003e20000100a00 */
[----:B------:R-:W-:-:S03]  /*d7d0*/  LOP3.LUT P1, RZ, R6, 0x8, RZ, 0xc0, !PT ;  /* 0x0000000806ff7812 */ /* 0x000fc6000782c0ff */
[----:B------:R-:W3:Y:S01]  /*d7e0*/  LDL.LU.64 R8, [R1+0xf0] ;  /* 0x0000f00001087983 */ /* 0x000ee20000300a00 */
[----:B--2---:R-:W-:-:S13]  /*d7f0*/  ISETP.NE.U32.AND P0, PT, R4, RZ, PT ;  /* 0x000000ff0400720c */ /* 0x004fda0003f05070 */
[----:B------:R1:W-:Y:S02]  /*d800*/  LDGSTS.E [R245+0x64008], desc[UR16][R2.64], P0 ;  /* 0x6400800002f57fae */ /* 0x0003e40008121850 */
[----:B-1----:R-:W-:Y:S01]  /*d810*/  IMAD.WIDE R2, R5, 0x4, R216 ;  /* 0x0000000405027825 */ /* 0x002fe200078e02d8 */
[----:B----4-:R-:W-:-:S04]  /*d820*/  ISETP.NE.U32.AND P0, PT, R7, RZ, PT ;  /* 0x000000ff0700720c */ /* 0x010fc80003f05070 */
[----:B------:R1:W-:Y:S04]  /*d830*/  STL.64 [R1+0x170], R2 ;  /* 0x0001700201007387 */ /* 0x0003e80000100a00 */
[----:B------:R1:W-:Y:S01]  /*d840*/  LDGSTS.E [R245+0x66000], desc[UR16][R2.64], P2 ;  /* 0x6600000002f57fae */ /* 0x0003e20009121850 */
[----:B------:R-:W-:Y:S01]  /*d850*/  LOP3.LUT P2, RZ, R6, 0x4, RZ, 0xc0, !PT ;  /* 0x0000000406ff7812 */ /* 0x000fe2000784c0ff */
[----:B------:R-:W-:Y:S02]  /*d860*/  IMAD.SHL.U32 R6, R0, 0x40, RZ ;  /* 0x0000004000067824 */ /* 0x000fe400078e00ff */
[----:B------:R2:W-:Y:S01]  /*d870*/  STL [R1+0x938], R5 ;  /* 0x0009380501007387 */ /* 0x0005e20000100800 */
[----:B-1----:R-:W-:-:S05]  /*d880*/  IMAD.WIDE R2, R5, 0x4, R218 ;  /* 0x0000000405027825 */ /* 0x002fca00078e02da */
[----:B------:R1:W-:Y:S04]  /*d890*/  STL.64 [R1+0x168], R2 ;  /* 0x0001680201007387 */ /* 0x0003e80000100a00 */
[----:B------:R1:W-:Y:S01]  /*d8a0*/  LDGSTS.E [R245+0x66008], desc[UR16][R2.64], P0 ;  /* 0x6600800002f57fae */ /* 0x0003e20008121850 */
[----:B------:R-:W-:-:S03]  /*d8b0*/  IMAD.WIDE R232, R6, 0x4, R10 ;  /* 0x0000000406e87825 */ /* 0x000fc600078e020a */
[----:B------:R-:W0:Y:S01]  /*d8c0*/  LDGDEPBAR ;  /* 0x00000000000079af */ /* 0x000e220000000000 */
[----:B--2---:R-:W-:-:S04]  /*d8d0*/  IMAD.WIDE R4, R6, 0x4, R194 ;  /* 0x0000000406047825 */ /* 0x004fc800078e02c2 */
[C---:B-1----:R-:W-:Y:S01]  /*d8e0*/  IMAD.WIDE R2, R6.reuse, 0x4, R192 ;  /* 0x0000000406027825 */ /* 0x042fe200078e02c0 */
[----:B------:R-:W-:Y:S04]  /*d8f0*/  STL.64 [R1+0x140], R4 ;  /* 0x0001400401007387 */ /* 0x000fe80000100a00 */
[----:B------:R1:W-:Y:S04]  /*d900*/  STL.64 [R1+0x138], R2 ;  /* 0x0001380201007387 */ /* 0x0003e80000100a00 */
[----:B------:R-:W2:Y:S01]  /*d910*/  LDL.LU.64 R10, [R1+0xe0] ;  /* 0x0000e000010a7983 */ /* 0x000ea20000300a00 */
[----:B-1----:R-:W-:-:S03]  /*d920*/  IMAD.WIDE R2, R6, 0x4, R220 ;  /* 0x0000000406027825 */ /* 0x002fc600078e02dc */
[----:B------:R-:W4:Y:S01]  /*d930*/  LDL.LU.64 R220, [R1+0xd8] ;  /* 0x0000d80001dc7983 */ /* 0x000f220000300a00 */
[----:B------:R-:W-:-:S04]  /*d940*/  IMAD.WIDE R4, R6, 0x4, R224 ;  /* 0x0000000406047825 */ /* 0x000fc800078e02e0 */
[C---:B------:R-:W-:Y:S01]  /*d950*/  IMAD.WIDE R248, R6.reuse, 0x4, R226 ;  /* 0x0000000406f87825 */ /* 0x040fe200078e02e2 */
[----:B------:R1:W-:Y:S04]  /*d960*/  STL.64 [R1+0x120], R4 ;  /* 0x0001200401007387 */ /* 0x0003e80000100a00 */
[----:B------:R-:W4:Y:S01]  /*d970*/  LDL.LU.64 R238, [R1+0xd0] ;  /* 0x0000d00001ee7983 */ /* 0x000f220000300a00 */
[----:B------:R-:W-:-:S03]  /*d980*/  IMAD.WIDE R228, R6, 0x4, R18 ;  /* 0x0000000406e47825 */ /* 0x000fc600078e0212 */
[----:B------:R1:W-:Y:S04]  /*d990*/  STL.64 [R1+0x118], R2 ;  /* 0x0001180201007387 */ /* 0x0003e80000100a00 */
[----:B------:R-:W-:Y:S04]  /*d9a0*/  STL.64 [R1+0x130], R248 ;  /* 0x000130f801007387 */ /* 0x000fe80000100a00 */
[----:B------:R-:W-:Y:S04]  /*d9b0*/  STL.64 [R1+0x940], R248 ;  /* 0x000940f801007387 */ /* 0x000fe80000100a00 */
[----:B------:R-:W-:Y:S01]  /*d9c0*/  STL.64 [R1+0x128], R232 ;  /* 0x000128e801007387 */ /* 0x000fe20000100a00 */
[----:B---3--:R-:W-:-:S03]  /*d9d0*/  IMAD.WIDE R250, R6, 0x4, R190 ;  /* 0x0000000406fa7825 */ /* 0x008fc600078e02be */
[----:B------:R-:W3:Y:S04]  /*d9e0*/  LDL.LU.64 R18, [R1+0x9a0] ;  /* 0x0009a00001127983 */ /* 0x000ee80000300a00 */
[----:B------:R-:W3:Y:S04]  /*d9f0*/  LDL.LU.64 R204, [R1+0xc0] ;  /* 0x0000c00001cc7983 */ /* 0x000ee80000300a00 */
[----:B------:R-:W3:Y:S04]  /*da00*/  LDL.LU.64 R236, [R1+0xb8] ;  /* 0x0000b80001ec7983 */ /* 0x000ee80000300a00 */
[----:B------:R-:W3:Y:S04]  /*da10*/  LDL.LU.64 R234, [R1+0xb0] ;  /* 0x0000b00001ea7983 */ /* 0x000ee80000300a00 */
[----:B------:R-:W-:Y:S01]  /*da20*/  STL.64 [R1+0x110], R250 ;  /* 0x000110fa01007387 */ /* 0x000fe20000100a00 */
[----:B-1----:R-:W-:-:S03]  /*da30*/  IMAD.WIDE R4, R6, 0x4, R186 ;  /* 0x0000000406047825 */ /* 0x002fc600078e02ba */
[----:B------:R-:W3:Y:S01]  /*da40*/  LDL.LU.64 R230, [R1+0xa0] ;  /* 0x0000a00001e67983 */ /* 0x000ee20000300a00 */
[----:B------:R-:W-:-:S04]  /*da50*/  IMAD.WIDE R2, R6, 0x4, R170 ;  /* 0x0000000406027825 */ /* 0x000fc800078e02aa */
[C---:B------:R-:W-:Y:S02]  /*da60*/  IMAD.WIDE R246, R6.reuse, 0x4, R222 ;  /* 0x0000000406f67825 */ /* 0x040fe400078e02de */
[----:B------:R-:W3:Y:S04]  /*da70*/  LDL.LU.64 R222, [R1+0x98] ;  /* 0x0000980001de7983 */ /* 0x000ee80000300a00 */
[----:B------:R-:W3:Y:S04]  /*da80*/  LDL.LU.64 R198, [R1+0x90] ;  /* 0x0000900001c67983 */ /* 0x000ee80000300a00 */
[----:B------:R-:W3:Y:S04]  /*da90*/  LDL.LU.64 R196, [R1+0x80] ;  /* 0x0000800001c47983 */ /* 0x000ee80000300a00 */
[----:B------:R-:W3:Y:S04]  /*daa0*/  LDL.LU.64 R190, [R1+0x78] ;  /* 0x0000780001be7983 */ /* 0x000ee80000300a00 */
[----:B------:R-:W3:Y:S04]  /*dab0*/  LDL.LU.64 R186, [R1+0x70] ;  /* 0x0000700001ba7983 */ /* 0x000ee80000300a00 */
[----:B------:R-:W3:Y:S04]  /*dac0*/  LDL.LU.64 R192, [R1+0x60] ;  /* 0x0000600001c07983 */ /* 0x000ee80000300a00 */
[----:B------:R-:W3:Y:S01]  /*dad0*/  LDL.LU.64 R194, [R1+0x58] ;  /* 0x0000580001c27983 */ /* 0x000ee20000300a00 */
[----:B------:R-:W-:-:S03]  /*dae0*/  IMAD.WIDE R8, R6, 0x4, R8 ;  /* 0x0000000406087825 */ /* 0x000fc600078e0208 */
[----:B------:R-:W-:Y:S04]  /*daf0*/  STL.64 [R1+0x100], R4 ;  /* 0x0001000401007387 */ /* 0x000fe80000100a00 */
[----:B------:R-:W-:Y:S04]  /*db00*/  STL.64 [R1+0x108], R228 ;  /* 0x000108e401007387 */ /* 0x000fe80000100a00 */
[----:B------:R-:W3:Y:S04]  /*db10*/  LDL.LU.64 R170, [R1+0x998] ;  /* 0x0009980001aa7983 */ /* 0x000ee80000300a00 */
[----:B------:R-:W3:Y:S04]  /*db20*/  LDL.LU.64 R200, [R1+0x40] ;  /* 0x0000400001c87983 */ /* 0x000ee80000300a00 */
[----:B------:R-:W3:Y:S04]  /*db30*/  LDL.LU.64 R202, [R1+0x38] ;  /* 0x0000380001ca7983 */ /* 0x000ee80000300a00 */
[----:B------:R-:W-:Y:S04]  /*db40*/  STL.64 [R1+0xf8], R246 ;  /* 0x0000f8f601007387 */ /* 0x000fe80000100a00 */
[----:B------:R-:W3:Y:S04]  /*db50*/  LDL.LU.64 R226, [R1+0x20] ;  /* 0x0000200001e27983 */ /* 0x000ee80000300a00 */
[----:B------:R-:W3:Y:S01]  /*db60*/  LDL.LU.64 R224, [R1+0x18] ;  /* 0x0000180001e07983 */ /* 0x000ee20000300a00 */
[----:B------:R-:W-:-:S03]  /*db70*/  IMAD.WIDE R178, R6, 0x4, R20 ;  /* 0x0000000406b27825 */ /* 0x000fc600078e0214 */
[----:B------:R-:W-:Y:S01]  /*db80*/  STL.64 [R1+0xf0], R8 ;  /* 0x0000f00801007387 */ /* 0x000fe20000100a00 */
[----:B--2---:R-:W-:-:S04]  /*db90*/  IMAD.WIDE R10, R6, 0x4, R10 ;  /* 0x00000004060a7825 */ /* 0x004fc800078e020a */
[C---:B----4-:R-:W-:Y:S02]  /*dba0*/  IMAD.WIDE R188, R6.reuse, 0x4, R220 ;  /* 0x0000000406bc7825 */ /* 0x050fe400078e02dc */
[----:B------:R-:W2:Y:S04]  /*dbb0*/  LDL.LU.64 R220, [R1] ;  /* 0x0000000001dc7983 */ /* 0x000ea80000300a00 */
[----:B------:R-:W-:Y:S04]  /*dbc0*/  STL.64 [R1+0xe0], R10 ;  /* 0x0000e00a01007387 */ /* 0x000fe80000100a00 */
[----:B------:R-:W-:Y:S04]  /*dbd0*/  STL.64 [R1+0xe8], R2 ;  /* 0x0000e80201007387 */ /* 0x000fe80000100a00 */
[----:B------:R-:W4:Y:S01]  /*dbe0*/  LDL.LU.64 R20, [R1+0x990] ;  /* 0x0009900001147983 */ /* 0x000f220000300a00 */
[----:B------:R-:W-:-:S03]  /*dbf0*/  IMAD.WIDE R238, R6, 0x4, R238 ;  /* 0x0000000406ee7825 */ /* 0x000fc600078e02ee */
[----:B------:R-:W-:Y:S01]  /*dc00*/  STL.64 [R1+0xd8], R188 ;  /* 0x0000d8bc01007387 */ /* 0x000fe20000100a00 */
[----:B------:R-:W-:-:S03]  /*dc10*/  IMAD.WIDE R180, R6, 0x4, R164 ;  /* 0x0000000406b47825 */ /* 0x000fc600078e02a4 */
[----:B------:R1:W-:Y:S04]  /*dc20*/  STL.64 [R1+0xc8], R178 ;  /* 0x0000c8b201007387 */ /* 0x0003e80000100a00 */
[----:B------:R-:W-:Y:S01]  /*dc30*/  STL.64 [R1+0xd0], R238 ;  /* 0x0000d0ee01007387 */ /* 0x000fe20000100a00 */
[----:B------:R-:W-:-:S04]  /*dc40*/  IMAD.WIDE R206, R6, 0x4, R162 ;  /* 0x0000000406ce7825 */ /* 0x000fc800078e02a2 */
[----:B---3--:R-:W-:-:S04]  /*dc50*/  IMAD.WIDE R240, R6, 0x4, R236 ;  /* 0x0000000406f07825 */ /* 0x008fc800078e02ec */
[----:B------:R-:W-:-:S04]  /*dc60*/  IMAD.WIDE R236, R6, 0x4, R234 ;  /* 0x0000000406ec7825 */ /* 0x000fc800078e02ea */
[C---:B------:R-:W-:Y:S02]  /*dc70*/  IMAD.WIDE R234, R6.reuse, 0x4, R172 ;  /* 0x0000000406ea7825 */ /* 0x040fe400078e02ac */
[----:B------:R-:W3:Y:S02]  /*dc80*/  LDL.LU.64 R172, [R1+0x988] ;  /* 0x0009880001ac7983 */ /* 0x000ee40000300a00 */
[C---:B------:R-:W-:Y:S02]  /*dc90*/  IMAD.WIDE R242, R6.reuse, 0x4, R204 ;  /* 0x0000000406f27825 */ /* 0x040fe400078e02cc */
[----:B------:R-:W3:Y:S02]  /*dca0*/  LDL.LU.64 R164, [R1+0x980] ;  /* 0x0009800001a47983 */ /* 0x000ee40000300a00 */
[----:B------:R-:W-:-:S04]  /*dcb0*/  IMAD.WIDE R212, R6, 0x4, R18 ;  /* 0x0000000406d47825 */ /* 0x000fc800078e0212 */
[----:B------:R-:W-:-:S04]  /*dcc0*/  IMAD.WIDE R214, R6, 0x4, R154 ;  /* 0x0000000406d67825 */ /* 0x000fc800078e029a */
[----:B-1----:R-:W-:-:S04]  /*dcd0*/  IMAD.WIDE R178, R6, 0x4, R198 ;  /* 0x0000000406b27825 */ /* 0x002fc800078e02c6 */
[----:B------:R-:W-:-:S04]  /*dce0*/  IMAD.WIDE R182, R6, 0x4, R196 ;  /* 0x0000000406b67825 */ /* 0x000fc800078e02c4 */
[----:B------:R-:W-:-:S04]  /*dcf0*/  IMAD.WIDE R184, R6, 0x4, R190 ;  /* 0x0000000406b87825 */ /* 0x000fc800078e02be */
[C---:B------:R-:W-:Y:S02]  /*dd00*/  IMAD.WIDE R190, R6.reuse, 0x4, R156 ;  /* 0x0000000406be7825 */ /* 0x040fe400078e029c */
[----:B------:R-:W3:Y:S02]  /*dd10*/  LDL.LU.64 R156, [R1+0x978] ;  /* 0x00097800019c7983 */ /* 0x000ee40000300a00 */
[----:B------:R-:W-:-:S04]  /*dd20*/  IMAD.WIDE R198, R6, 0x4, R12 ;  /* 0x0000000406c67825 */ /* 0x000fc800078e020c */
[----:B------:R-:W-:-:S04]  /*dd30*/  IMAD.WIDE R204, R6, 0x4, R170 ;  /* 0x0000000406cc7825 */ /* 0x000fc800078e02aa */
[----:B------:R-:W-:-:S04]  /*dd40*/  IMAD.WIDE R208, R6, 0x4, R226 ;  /* 0x0000000406d07825 */ /* 0x000fc800078e02e2 */
[----:B------:R-:W-:-:S04]  /*dd50*/  IMAD.WIDE R210, R6, 0x4, R224 ;  /* 0x0000000406d27825 */ /* 0x000fc800078e02e0 */
[----:B--2---:R-:W-:-:S04]  /*dd60*/  IMAD.WIDE R216, R6, 0x4, R220 ;  /* 0x0000000406d87825 */ /* 0x004fc800078e02dc */
[C---:B----4-:R-:W-:Y:S02]  /*dd70*/  IMAD.WIDE R196, R6.reuse, 0x4, R20 ;  /* 0x0000000406c47825 */ /* 0x050fe400078e0214 */
[----:B------:R-:W2:Y:S04]  /*dd80*/  LDL.LU.64 R20, [R1+0x970] ;  /* 0x0009700001147983 */ /* 0x000ea80000300a00 */
[----:B------:R-:W4:Y:S04]  /*dd90*/  LDL.LU.64 R12, [R1+0x968] ;  /* 0x00096800010c7983 */ /* 0x000f280000300a00 */
[----:B------:R-:W3:Y:S04]  /*dda0*/  LDL.LU.64 R170, [R1+0x960] ;  /* 0x0009600001aa7983 */ /* 0x000ee80000300a00 */
        /* <DEDUP_REMOVED lines=8> */
[----:B------:R-:W3:Y:S01]  /*de30*/  LDL.64 R248, [R1+0x140] ;  /* 0x0001400001f87983 */ /* 0x000ee20000100a00 */
[----:B------:R-:W-:-:S03]  /*de40*/  IMAD.WIDE R222, R6, 0x4, R222 ;  /* 0x0000000406de7825 */ /* 0x000fc600078e02de */
[----:B------:R1:W-:Y:S01]  /*de50*/  STL [R1+0x8e0], R6 ;  /* 0x0008e00601007387 */ /* 0x0003e20000100800 */
[----:B------:R-:W-:-:S04]  /*de60*/  IMAD.WIDE R186, R6, 0x4, R186 ;  /* 0x0000000406ba7825 */ /* 0x000fc800078e02ba */
        /* <DEDUP_REMOVED lines=63> */
[----:B--2---:R-:W-:-:S04]  /*e260*/  IMAD.WIDE R20, R6, 0x4, R20 ;  /* 0x0000000406147825 */ /* 0x004fc800078e0214 */
[----:B----4-:R-:W-:-:S04]  /*e270*/  IMAD.WIDE R12, R6, 0x4, R12 ;  /* 0x00000004060c7825 */ /* 0x010fc800078e020c */
[----:B------:R-:W-:-:S04]  /*e280*/  IMAD.WIDE R136, R6, 0x4, R136 ;  /* 0x0000000406887825 */ /* 0x000fc800078e0288 */
[----:B------:R-:W-:-:S04]  /*e290*/  IMAD.WIDE R138, R6, 0x4, R138 ;  /* 0x00000004068a7825 */ /* 0x000fc800078e028a */
[----:B---3--:R-:W-:-:S04]  /*e2a0*/  IMAD.WIDE R18, R6, 0x4, R18 ;  /* 0x0000000406127825 */ /* 0x008fc800078e0212 */
[----:B------:R-:W-:-:S04]  /*e2b0*/  IMAD.WIDE R140, R6, 0x4, R140 ;  /* 0x00000004068c7825 */ /* 0x000fc800078e028c */
[----:B------:R-:W-:-:S04]  /*e2c0*/  IMAD.WIDE R142, R6, 0x4, R142 ;  /* 0x00000004068e7825 */ /* 0x000fc800078e028e */
[----:B------:R-:W-:-:S04]  /*e2d0*/  IMAD.WIDE R144, R6, 0x4, R144 ;  /* 0x0000000406907825 */ /* 0x000fc800078e0290 */
[----:B------:R-:W-:-:S04]  /*e2e0*/  IMAD.WIDE R146, R6, 0x4, R146 ;  /* 0x0000000406927825 */ /* 0x000fc800078e0292 */
[C---:B------:R-:W-:Y:S01]  /*e2f0*/  IMAD.WIDE R148, R6.reuse, 0x4, R148 ;  /* 0x0000000406947825 */ /* 0x040fe200078e0294 */
[----:B------:R-:W-:Y:S03]  /*e300*/  LDGSTS.E [R244+0x10000], desc[UR16][R248.64], P2 ;  /* 0x10000000f8f47fae */ /* 0x000fe60009121850 */
        /* <DEDUP_REMOVED lines=17> */
[----:B------:R-:W-:Y:S02]  /*e420*/  IMAD.WIDE R226, R6, 0x4, R226 ;  /* 0x0000000406e27825 */ /* 0x000fe400078e02e2 */
[----:B-1----:R-:W2:Y:S04]  /*e430*/  LDL.64 R6, [R1+0x120] ;  /* 0x0001200001067983 */ /* 0x002ea80000100a00 */
[----:B------:R-:W3:Y:S04]  /*e440*/  LDL.LU.64 R248, [R1+0x940] ;  /* 0x0009400001f87983 */ /* 0x000ee80000300a00 */
[----:B--2---:R-:W-:Y:S04]  /*e450*/  LDGSTS.E [R244+0x10400], desc[UR16][R6.64], P2 ;  /* 0x1040000006f47fae */ /* 0x004fe80009121850 */
[----:B------:R-:W-:Y:S04]  /*e460*/  LDGSTS.E [R244+0x10800], desc[UR16][R4.64], P2 ;  /* 0x1080000004f47fae */ /* 0x000fe80009121850 */
[----:B------:R-:W-:Y:S04]  /*e470*/  LDGSTS.E [R244+0x10c00], desc[UR16][R10.64], P2 ;  /* 0x10c000000af47fae */ /* 0x000fe80009121850 */
[----:B------:R-:W-:Y:S04]  /*e480*/  LDGSTS.E [R244+0x11000], desc[UR16][R242.64], P2 ;  /* 0x11000000f2f47fae */ /* 0x000fe80009121850 */
[----:B------:R-:W2:Y:S04]  /*e490*/  LDL.LU R5, [R1+0x938] ;  /* 0x0009380001057983 */ /* 0x000ea80000300800 */
[----:B------:R-:W4:Y:S04]  /*e4a0*/  LDL.LU.64 R10, [R1+0x930] ;  /* 0x00093000010a7983 */ /* 0x000f280000300a00 */
[----:B------:R1:W-:Y:S04]  /*e4b0*/  STL.64 [R1+0x8b8], R242 ;  /* 0x0008b8f201007387 */ /* 0x0003e80000100a00 */
[----:B------:R-:W-:Y:S04]  /*e4c0*/  LDGSTS.E [R244+0x11400], desc[UR16][R230.64], P2 ;  /* 0x11400000e6f47fae */ /* 0x000fe80009121850 */
[----:B------:R-:W-:Y:S04]  /*e4d0*/  LDGSTS.E [R244+0x11800], desc[UR16][R182.64], P2 ;  /* 0x11800000b6f47fae */ /* 0x000fe80009121850 */
[----:B-1----:R-:W3:Y:S04]  /*e4e0*/  LDL.LU.64 R242, [R1+0x118] ;  /* 0x0001180001f27983 */ /* 0x002ee80000300a00 */
[----:B------:R-:W-:Y:S04]  /*e4f0*/  STL.64 [R1+0x8c0], R230 ;  /* 0x0008c0e601007387 */ /* 0x000fe80000100a00 */
[----:B------:R1:W-:Y:S04]  /*e500*/  STL.64 [R1+0x8c8], R182 ;  /* 0x0008c8b601007387 */ /* 0x0003e80000100a00 */
[----:B------:R-:W-:Y:S04]  /*e510*/  LDGSTS.E [R244+0x11c00], desc[UR16][R192.64], P2 ;  /* 0x11c00000c0f47fae */ /* 0x000fe80009121850 */
[----:B------:R-:W-:Y:S04]  /*e520*/  LDGSTS.E [R244+0x12000], desc[UR16][R200.64], P2 ;  /* 0x12000000c8f47fae */ /* 0x000fe80009121850 */
[----:B-1----:R-:W4:Y:S04]  /*e530*/  LDL.LU.64 R182, [R1+0x138] ;  /* 0x0001380001b67983 */ /* 0x002f280000300a00 */
        /* <DEDUP_REMOVED lines=23> */
[----:B------:R-:W-:Y:S04]  /*e6b0*/  STL.64 [R1+0x8d0], R192 ;  /* 0x0008d0c001007387 */ /* 0x000fe80000100a00 */
[----:B------:R-:W-:Y:S04]  /*e6c0*/  STL.64 [R1+0x8d8], R200 ;  /* 0x0008d8c801007387 */ /* 0x000fe80000100a00 */
[----:B------:R-:W-:Y:S04]  /*e6d0*/  STL.64 [R1+0x8e8], R208 ;  /* 0x0008e8d001007387 */ /* 0x000fe80000100a00 */
[----:B----4-:R-:W-:Y:S04]  /*e6e0*/  LDGSTS.E [R11+0x10100], desc[UR16][R182.64], P2 ;  /* 0x10100000b60b7fae */ /* 0x010fe80009121850 */
[----:B---3--:R-:W-:Y:S04]  /*e6f0*/  LDGSTS.E [R11+0x10500], desc[UR16][R242.64], P2 ;  /* 0x10500000f20b7fae */ /* 0x008fe80009121850 */
        /* <DEDUP_REMOVED lines=33> */
[----:B------:R-:W-:Y:S04]  /*e910*/  LDGSTS.E [R10+0x10600], desc[UR16][R250.64], P2 ;  /* 0x10600000fa0a7fae */ /* 0x000fe80009121850 */
[----:B------:R-:W-:Y:S04]  /*e920*/  LDGSTS.E [R10+0x10a00], desc[UR16][R8.64], P2 ;  /* 0x10a00000080a7fae */ /* 0x000fe80009121850 */
[----:B------:R-:W3:Y:S04]  /*e930*/  LDL.LU.64 R248, [R1+0x918] ;  /* 0x0009180001f87983 */ /* 0x000ee80000300a00 */
[----:B------:R-:W4:Y:S04]  /*e940*/  LDL.LU.64 R250, [R1+0x910] ;  /* 0x0009100001fa7983 */ /* 0x000f280000300a00 */
        /* <DEDUP_REMOVED lines=30> */
[----:B------:R1:W-:Y:S04]  /*eb30*/  STL.64 [R1+0x8b0], R10 ;  /* 0x0008b00a01007387 */ /* 0x0003e80000100a00 */
[----:B-1----:R-:W3:Y:S04]  /*eb40*/  LDL.LU.64 R10, [R1+0xc8] ;  /* 0x0000c800010a7983 */ /* 0x002ee80000300a00 */
[----:B--2---:R-:W-:Y:S04]  /*eb50*/  LDGSTS.E [R9+0x10300], desc[UR16][R232.64], P2 ;  /* 0x10300000e8097fae */ /* 0x004fe80009121850 */
[----:B------:R1:W-:Y:S04]  /*eb60*/  LDGSTS.E [R9+0x10700], desc[UR16][R228.64], P2 ;  /* 0x10700000e4097fae */ /* 0x0003e80009121850 */
[----:B------:R-:W-:Y:S04]  /*eb70*/  LDGSTS.E [R9+0x10b00], desc[UR16][R2.64], P2 ;  /* 0x10b0000002097fae */ /* 0x000fe80009121850 */
[----:B------:R-:W1:Y:S04]  /*eb80*/  LDL.LU.64 R228, [R1+0x260] ;  /* 0x0002600001e47983 */ /* 0x000e680000300a00 */
[----:B------:R-:W2:Y:S04]  /*eb90*/  LDL.LU R3, [R1+0x2e8] ;  /* 0x0002e80001037983 */ /* 0x000ea80000300800 */
[----:B------:R-:W4:Y:S04]  /*eba0*/  LDL.LU R4, [R1+0x2e4] ;  /* 0x0002e40001047983 */ /* 0x000f280000300800 */
[----:B------:R-:W4:Y:S04]  /*ebb0*/  LDL.LU.64 R232, [R1+0x258] ;  /* 0x0002580001e87983 */ /* 0x000f280000300a00 */
[----:B------:R-:W4:Y:S04]  /*ebc0*/  LDL.LU R0, [R1+0x2ec] ;  /* 0x0002ec0001007983 */ /* 0x000f280000300800 */
[----:B------:R-:W4:Y:S04]  /*ebd0*/  LDL.LU.64 R238, [R1+0x230] ;  /* 0x0002300001ee7983 */ /* 0x000f280000300a00 */
[----:B------:R-:W4:Y:S04]  /*ebe0*/  LDL.LU R6, [R1+0x2f0] ;  /* 0x0002f00001067983 */ /* 0x000f280000300800 */
[----:B------:R-:W4:Y:S04]  /*ebf0*/  LDL.LU.64 R208, [R1+0x228] ;  /* 0x0002280001d07983 */ /* 0x000f280000300a00 */
[----:B------:R-:W4:Y:S04]  /*ec00*/  LDL.LU.64 R200, [R1+0x250] ;  /* 0x0002500001c87983 */ /* 0x000f280000300a00 */
[----:B------:R-:W-:Y:S04]  /*ec10*/  STL.64 [R1+0x880], R8 ;  /* 0x0008800801007387 */ /* 0x000fe80000100a00 */
[----:B------:R-:W4:Y:S04]  /*ec20*/  LDL.LU R7, [R1+0x2f8] ;  /* 0x0002f80001077983 */ /* 0x000f280000300800 */
[----:B------:R-:W4:Y:S04]  /*ec30*/  LDL.LU.64 R192, [R1+0x248] ;  /* 0x0002480001c07983 */ /* 0x000f280000300a00 */
        /* <DEDUP_REMOVED lines=30> */
[----:B--2---:R-:W-:Y:S01]  /*ee20*/  ISETP.NE.U32.AND P0, PT, R3, RZ, PT ;  /* 0x000000ff0300720c */ /* 0x004fe20003f05070 */
[----:B-1----:R-:W-:Y:S01]  /*ee30*/  IMAD.WIDE R228, R5, 0x4, R228 ;  /* 0x0000000405e47825 */ /* 0x002fe200078e02e4 */
[----:B------:R-:W-:Y:S01]  /*ee40*/  BAR.SYNC.DEFER_BLOCKING 0x0 ;  /* 0x0000000000007b1d */ /* 0x000fe20000010000 */
[----:B----4-:R-:W-:-:S05]  /*ee50*/  ISETP.NE.U32.AND P2, PT, R4, RZ, PT ;  /* 0x000000ff0400720c */ /* 0x010fca0003f45070 */
[----:B------:R-:W2:Y:S04]  /*ee60*/  LDL.LU.64 R2, [R1+0x220] ;  /* 0x0002200001027983 */ /* 0x000ea80000300a00 */
[----:B------:R-:W4:Y:S04]  /*ee70*/  LDL.LU R4, [R1+0x300] ;  /* 0x0003000001047983 */ /* 0x000f280000300800 */
[----:B------:R1:W-:Y:S04]  /*ee80*/  STL.64 [R1+0x868], R228 ;  /* 0x000868e401007387 */ /* 0x0003e80000100a00 */
[----:B------:R-:W-:Y:S01]  /*ee90*/  @!PT LDS RZ, [RZ] ;  /* 0x00000000fffff984 */ /* 0x000fe20000000800 */
[----:B------:R-:W-:Y:S01]  /*eea0*/  @!PT LDS RZ, [RZ] ;  /* 0x00000000fffff984 */ /* 0x000fe20000000800 */
[----:B------:R-:W-:Y:S01]  /*eeb0*/  @!PT LDS RZ, [RZ] ;  /* 0x00000000fffff984 */ /* 0x000fe20000000800 */
[----:B------:R-:W-:Y:S04]  /*eec0*/  LDGSTS.E [R252+0x68000], desc[UR16][R228.64], P0 ;  /* 0x68000000e4fc7fae */ /* 0x000fe80008121850 */
[----:B-1----:R-:W3:Y:S04]  /*eed0*/  LDL.LU R228, [R1+0x2f4] ;  /* 0x0002f40001e47983 */ /* 0x002ee80000300800 */
[----:B------:R-:W2:Y:S01]  /*eee0*/  LDL.LU R229, [R1+0x2fc] ;  /* 0x0002fc0001e57983 */ /* 0x000ea20000300800 */
[----:B------:R-:W-:Y:S01]  /*eef0*/  IMAD.WIDE R232, R5, 0x4, R232 ;  /* 0x0000000405e87825 */ /* 0x000fe200078e02e8 */
[----:B------:R-:W-:-:S02]  /*ef00*/  ISETP.NE.U32.AND P0, PT, R0, RZ, PT ;  /* 0x000000ff0000720c */ /* 0x000fc40003f05070 */
[----:B------:R-:W4:Y:S04]  /*ef10*/  LDL.LU.64 R8, [R1+0x218] ;  /* 0x0002180001087983 */ /* 0x000f280000300a00 */
[----:B------:R-:W4:Y:S04]  /*ef20*/  LDL.LU R0, [R1+0x304] ;  /* 0x0003040001007983 */ /* 0x000f280000300800 */
[----:B------:R-:W-:Y:S01]  /*ef30*/  LDGSTS.E [R252+0x68008], desc[UR16][R232.64], P2 ;  /* 0x68008000e8fc7fae */ /* 0x000fe20009121850 */
[----:B------:R-:W-:-:S03]  /*ef40*/  ISETP.NE.U32.AND P2, PT, R6, RZ, PT ;  /* 0x000000ff0600720c */ /* 0x000fc60003f45070 */
[----:B------:R-:W-:Y:S01]  /*ef50*/  STL.64 [R1+0x870], R232 ;  /* 0x000870e801007387 */ /* 0x000fe20000100a00 */
[----:B------:R-:W-:-:S03]  /*ef60*/  IMAD.WIDE R238, R5, 0x4, R238 ;  /* 0x0000000405ee7825 */ /* 0x000fc600078e02ee */
[----:B------:R-:W4:Y:S04]  /*ef70*/  LDL.LU.64 R230, [R1+0x240] ;  /* 0x0002400001e67983 */ /* 0x000f280000300a00 */
[----:B------:R-:W4:Y:S01]  /*ef80*/  LDL.LU R6, [R1+0x308] ;  /* 0x0003080001067983 */ /* 0x000f220000300800 */
[----:B------:R-:W-:-:S03]  /*ef90*/  IMAD.WIDE R208, R5, 0x4, R208 ;  /* 0x0000000405d07825 */ /* 0x000fc600078e02d0 */
[----:B------:R-:W-:Y:S04]  /*efa0*/  LDGSTS.E [R252+0x6a000], desc[UR16][R238.64], P0 ;  /* 0x6a000000eefc7fae */ /* 0x000fe80008121850 */
[----:B------:R1:W-:Y:S04]  /*efb0*/  STL.64 [R1+0x878], R238 ;  /* 0x000878ee01007387 */ /* 0x0003e80000100a00 */
[----:B------:R-:W-:Y:S04]  /*efc0*/  LDGSTS.E [R252+0x6a008], desc[UR16][R208.64], P2 ;  /* 0x6a008000d0fc7fae */ /* 0x000fe80009121850 */
[----:B-1----:R-:W4:Y:S04]  /*efd0*/  LDL.LU.64 R238, [R1+0x238] ;  /* 0x0002380001ee7983 */ /* 0x002f280000300a00 */
[----:B------:R-:W4:Y:S04]  /*efe0*/  LDL.LU R232, [R1+0x30c] ;  /* 0x00030c0001e87983 */ /* 0x000f280000300800 */
[----:B------:R1:W-:Y:S01]  /*eff0*/  STL.64 [R1+0x8], R208 ;  /* 0x000008d001007387 */ /* 0x0003e20000100a00 */
[----:B------:R-:W-:-:S03]  /*f000*/  IMAD.WIDE R200, R5, 0x4, R200 ;  /* 0x0000000405c87825 */ /* 0x000fc600078e02c8 */
[----:B-1----:R-:W4:Y:S04]  /*f010*/  LDL.LU.64 R208, [R1+0x208] ;  /* 0x0002080001d07983 */ /* 0x002f280000300a00 */
[----:B------:R-:W4:Y:S01]  /*f020*/  LDL.LU R233, [R1+0x310] ;  /* 0x0003100001e97983 */ /* 0x000f220000300800 */
[----:B------:R-:W-:-:S03]  /*f030*/  ISETP.NE.U32.AND P2, PT, R7, RZ, PT ;  /* 0x000000ff0700720c */ /* 0x000fc60003f45070 */
[----:B------:R1:W-:Y:S01]  /*f040*/  STL.64 [R1+0x10], R200 ;  /* 0x000010c801007387 */ /* 0x0003e20000100a00 */
[----:B---3--:R-:W-:-:S13]  /*f050*/  ISETP.NE.U32.AND P0, PT, R228, RZ, PT ;  /* 0x000000ffe400720c */ /* 0x008fda0003f05070 */
[----:B------:R-:W-:Y:S04]  /*f060*/  LDGSTS.E [R251+0x68000], desc[UR16][R200.64], P0 ;  /* 0x68000000c8fb7fae */ /* 0x000fe80008121850 */
[----:B-1----:R-:W3:Y:S04]  /*f070*/  LDL.LU.64 R200, [R1+0x200] ;  /* 0x0002000001c87983 */ /* 0x002ee80000300a00 */
[----:B------:R-:W3:Y:S01]  /*f080*/  LDL.LU R7, [R1+0x318] ;  /* 0x0003180001077983 */ /* 0x000ee20000300800 */
[----:B------:R-:W-:Y:S01]  /*f090*/  IMAD.WIDE R192, R5, 0x4, R192 ;  /* 0x0000000405c07825 */ /* 0x000fe200078e02c0 */
[----:B--2---:R-:W-:-:S04]  /*f0a0*/  ISETP.NE.U32.AND P0, PT, R229, RZ, PT ;  /* 0x000000ffe500720c */ /* 0x004fc80003f05070 */
[----:B------:R1:W-:Y:S01]  /*f0b0*/  LDGSTS.E [R251+0x68008], desc[UR16][R192.64], P2 ;  /* 0x68008000c0fb7fae */ /* 0x0003e20009121850 */
[----:B----4-:R-:W-:-:S03]  /*f0c0*/  ISETP.NE.U32.AND P2, PT, R4, RZ, PT ;  /* 0x000000ff0400720c */ /* 0x010fc60003f45070 */
[----:B------:R1:W-:Y:S01]  /*f0d0*/  STL.64 [R1+0x20], R192 ;  /* 0x000020c001007387 */ /* 0x0003e20000100a00 */
[----:B------:R-:W-:-:S04]  /*f0e0*/  IMAD.WIDE R8, R5, 0x4, R8 ;  /* 0x0000000405087825 */ /* 0x000fc800078e0208 */
[----:B-1----:R-:W-:Y:S02]  /*f0f0*/  IMAD.WIDE R192, R5, 0x4, R2 ;  /* 0x0000000405c07825 */ /* 0x002fe400078e0202 */
[----:B------:R-:W2:Y:S04]  /*f100*/  LDL.LU.64 R2, [R1+0x210] ;  /* 0x0002100001027983 */ /* 0x000ea80000300a00 */
[----:B------:R1:W-:Y:S01]  /*f110*/  LDGSTS.E [R251+0x6a000], desc[UR16][R192.64], P0 ;  /* 0x6a000000c0fb7fae */ /* 0x0003e20008121850 */
[----:B------:R-:W-:-:S03]  /*f120*/  ISETP.NE.U32.AND P0, PT, R0, RZ, PT ;  /* 0x000000ff0000720c */ /* 0x000fc60003f05070 */
[----:B------:R4:W-:Y:S01]  /*f130*/  LDGSTS.E [R251+0x6a008], desc[UR16][R8.64], P2 ;  /* 0x6a00800008fb7fae */ /* 0x0009e20009121850 */
[----:B------:R-:W-:Y:S01]  /*f140*/  ISETP.NE.U32.AND P2, PT, R6, RZ, PT ;  /* 0x000000ff0600720c */ /* 0x000fe20003f45070 */
[C---:B------:R-:W-:Y:S02]  /*f150*/  IMAD.WIDE R230, R5.reuse, 0x4, R230 ;  /* 0x0000000405e67825 */ /* 0x040fe400078e02e6 */
[----:B------:R-:W4:Y:S02]  /*f160*/  LDL.LU R228, [R1+0x31c] ;  /* 0x00031c0001e47983 */ /* 0x000f240000300800 */
[----:B------:R-:W-:Y:S02]  /*f170*/  IMAD.WIDE R238, R5, 0x4, R238 ;  /* 0x0000000405ee7825 */ /* 0x000fe400078e02ee */
[----:B------:R1:W-:Y:S04]  /*f180*/  STL.64 [R1+0x30], R192 ;  /* 0x000030c001007387 */ /* 0x0003e80000100a00 */
[----:B------:R-:W-:Y:S01]  /*f190*/  LDGSTS.E [R250+0x68000], desc[UR16][R230.64], P0 ;  /* 0x68000000e6fa7fae */ /* 0x000fe20008121850 */
[----:B------:R-:W-:-:S03]  /*f1a0*/  ISETP.NE.U32.AND P0, PT, R232, RZ, PT ;  /* 0x000000ffe800720c */ /* 0x000fc60003f05070 */
[----:B------:R2:W-:Y:S01]  /*f1b0*/  LDGSTS.E [R250+0x68008], desc[UR16][R238.64], P2 ;  /* 0x68008000eefa7fae */ /* 0x0005e20009121850 */
[----:B------:R-:W-:-:S03]  /*f1c0*/  ISETP.NE.U32.AND P2, PT, R233, RZ, PT ;  /* 0x000000ffe900720c */ /* 0x000fc60003f45070 */
[----:B-1----:R-:W2:Y:S04]  /*f1d0*/  LDL.LU.64 R192, [R1+0x1f8] ;  /* 0x0001f80001c07983 */ /* 0x002ea80000300a00 */
[----:B------:R-:W2:Y:S04]  /*f1e0*/  LDL.LU R229, [R1+0x320] ;  /* 0x0003200001e57983 */ /* 0x000ea80000300800 */
[----:B------:R1:W-:Y:S04]  /*f1f0*/  STL.64 [R1+0x40], R8 ;  /* 0x0000400801007387 */ /* 0x0003e80000100a00 */
[----:B------:R-:W2:Y:S01]  /*f200*/  LDL.LU R0, [R1+0x324] ;  /* 0x0003240001007983 */ /* 0x000ea20000300800 */
[----:B------:R-:W-:-:S05]  /*f210*/  IMAD.WIDE R208, R5, 0x4, R208 ;  /* 0x0000000405d07825 */ /* 0x000fca00078e02d0 */
[----:B------:R-:W-:Y:S04]  /*f220*/  LDGSTS.E [R250+0x6a000], desc[UR16][R208.64], P0 ;  /* 0x6a000000d0fa7fae */ /* 0x000fe80008121850 */
[----:B-1----:R-:W2:Y:S04]  /*f230*/  LDL.LU.64 R8, [R1+0x1e8] ;  /* 0x0001e80001087983 */ /* 0x002ea80000300a00 */
[----:B------:R-:W2:Y:S04]  /*f240*/  LDL.LU R4, [R1+0x328] ;  /* 0x0003280001047983 */ /* 0x000ea80000300800 */
[----:B------:R1:W-:Y:S04]  /*f250*/  STL.64 [R1+0x48], R230 ;  /* 0x000048e601007387 */ /* 0x0003e80000100a00 */
[----:B-1----:R-:W2:Y:S04]  /*f260*/  LDL.LU.64 R230, [R1+0x1e0] ;  /* 0x0001e00001e67983 */ /* 0x002ea80000300a00 */
[----:B------:R-:W2:Y:S04]  /*f270*/  LDL.LU R6, [R1+0x330] ;  /* 0x0003300001067983 */ /* 0x000ea80000300800 */
[----:B------:R1:W-:Y:S04]  /*f280*/  STL.64 [R1+0x218], R238 ;  /* 0x000218ee01007387 */ /* 0x0003e80000100a00 */
[----:B-1----:R-:W2:Y:S04]  /*f290*/  LDL.LU.64 R238, [R1+0x1d8] ;  /* 0x0001d80001ee7983 */ /* 0x002ea80000300a00 */
[----:B------:R-:W2:Y:S04]  /*f2a0*/  LDL.LU.64 R232, [R1+0x1d0] ;  /* 0x0001d00001e87983 */ /* 0x000ea80000300a00 */
[----:B------:R1:W-:Y:S04]  /*f2b0*/  STL.64 [R1+0x58], R208 ;  /* 0x000058d001007387 */ /* 0x0003e80000100a00 */
[----:B-1----:R-:W2:Y:S01]  /*f2c0*/  LDL.LU.64 R208, [R1+0x1c8] ;  /* 0x0001c80001d07983 */ /* 0x002ea20000300a00 */
[----:B---3--:R-:W-:Y:S01]  /*f2d0*/  IMAD.WIDE R200, R5, 0x4, R200 ;  /* 0x0000000405c87825 */ /* 0x008fe200078e02c8 */
[----:B------:R-:W-:-:S04]  /*f2e0*/  ISETP.NE.U32.AND P0, PT, R7, RZ, PT ;  /* 0x000000ff0700720c */ /* 0x000fc80003f05070 */
[----:B------:R1:W-:Y:S04]  /*f2f0*/  LDGSTS.E [R250+0x6a008], desc[UR16][R200.64], P2 ;  /* 0x6a008000c8fa7fae */ /* 0x0003e80009121850 */
[----:B------:R-:W3:Y:S04]  /*f300*/  LDL.LU R7, [R1+0x900] ;  /* 0x0009000001077983 */ /* 0x000ee80000300800 */
[----:B------:R1:W-:Y:S04]  /*f310*/  STL.64 [R1+0x60], R200 ;  /* 0x000060c801007387 */ /* 0x0003e80000100a00 */
[----:B-1----:R-:W3:Y:S04]  /*f320*/  LDL.LU.64 R200, [R1+0x1c0] ;  /* 0x0001c00001c87983 */ /* 0x002ee80000300a00 */
[----:B------:R1:W-:Y:S04]  /*f330*/  STL.64 [R1+0x888], R250 ;  /* 0x000888fa01007387 */ /* 0x0003e80000100a00 */
[----:B-1----:R-:W3:Y:S01]  /*f340*/  LDL.LU.64 R250, [R1+0x1f0] ;  /* 0x0001f00001fa7983 */ /* 0x002ee20000300a00 */
[----:B----4-:R-:W-:Y:S01]  /*f350*/  ISETP.NE.U32.AND P2, PT, R228, RZ, PT ;  /* 0x000000ffe400720c */ /* 0x010fe20003f45070 */
[----:B--2---:R-:W-:-:S05]  /*f360*/  IMAD.WIDE R2, R5, 0x4, R2 ;  /* 0x0000000405027825 */ /* 0x004fca00078e0202 */
[----:B------:R1:W-:Y:S04]  /*f370*/  STL.64 [R1+0x200], R2 ;  /* 0x0002000201007387 */ /* 0x0003e80000100a00 */
[----:B------:R-:W-:Y:S01]  /*f380*/  LDGSTS.E [R249+0x68000], desc[UR16][R2.64], P0 ;  /* 0x6800000002f97fae */ /* 0x000fe20008121850 */
[----:B------:R-:W-:Y:S01]  /*f390*/  IMAD.WIDE R192, R5, 0x4, R192 ;  /* 0x0000000405c07825 */ /* 0x000fe200078e02c0 */
[----:B------:R-:W-:-:S04]  /*f3a0*/  ISETP.NE.U32.AND P0, PT, R229, RZ, PT ;  /* 0x000000ffe500720c */ /* 0x000fc80003f05070 */
[----:B------:R-:W-:Y:S04]  /*f3b0*/  LDGSTS.E [R249+0x68008], desc[UR16][R192.64], P2 ;  /* 0x68008000c0f97fae */ /* 0x000fe80009121850 */
[----:B-1----:R-:W2:Y:S04]  /*f3c0*/  LDL.LU.64 R2, [R1+0x8f8] ;  /* 0x0008f80001027983 */ /* 0x002ea80000300a00 */
[----:B------:R1:W-:Y:S04]  /*f3d0*/  STL.64 [R1+0x1f8], R192 ;  /* 0x0001f8c001007387 */ /* 0x0003e80000100a00 */
[----:B------:R-:W4:Y:S04]  /*f3e0*/  LDL.LU.64 R228, [R1+0x1b8] ;  /* 0x0001b80001e47983 */ /* 0x000f280000300a00 */
[----:B-1----:R-:W2:Y:S01]  /*f3f0*/  LDL.LU.64 R192, [R1+0x1b0] ;  /* 0x0001b00001c07983 */ /* 0x002ea20000300a00 */
[----:B------:R-:W-:Y:S01]  /*f400*/  ISETP.NE.U32.AND P2, PT, R0, RZ, PT ;  /* 0x000000ff0000720c */ /* 0x000fe20003f45070 */
[----:B------:R-:W-:-:S04]  /*f410*/  IMAD.WIDE R8, R5, 0x4, R8 ;  /* 0x0000000405087825 */ /* 0x000fc800078e0208 */
[----:B------:R-:W-:-:S04]  /*f420*/  IMAD.WIDE R238, R5, 0x4, R238 ;  /* 0x0000000405ee7825 */ /* 0x000fc800078e02ee */
[----:B------:R-:W-:-:S04]  /*f430*/  IMAD.WIDE R232, R5, 0x4, R232 ;  /* 0x0000000405e87825 */ /* 0x000fc800078e02e8 */
[----:B---3--:R-:W-:-:S05]  /*f440*/  IMAD.WIDE R250, R5, 0x4, R250 ;  /* 0x0000000405fa7825 */ /* 0x008fca00078e02fa */
[----:B------:R-:W-:Y:S01]  /*f450*/  LDGSTS.E [R249+0x6a000], desc[UR16][R250.64], P0 ;  /* 0x6a000000faf97fae */ /* 0x000fe20008121850 */
[----:B------:R-:W-:-:S03]  /*f460*/  ISETP.NE.U32.AND P0, PT, R4, RZ, PT ;  /* 0x000000ff0400720c */ /* 0x000fc60003f05070 */
[----:B------:R-:W-:Y:S04]  /*f470*/  STL.64 [R1+0x78], R250 ;  /* 0x000078fa01007387 */ /* 0x000fe80000100a00 */
[----:B------:R-:W3:Y:S04]  /*f480*/  LDL.LU R4, [R1+0x334] ;  /* 0x0003340001047983 */ /* 0x000ee80000300800 */
[----:B------:R1:W-:Y:S04]  /*f490*/  STL.64 [R1+0x80], R8 ;  /* 0x0000800801007387 */ /* 0x0003e80000100a00 */
[----:B------:R1:W-:Y:S01]  /*f4a0*/  LDGSTS.E [R249+0x6a008], desc[UR16][R8.64], P2 ;  /* 0x6a00800008f97fae */ /* 0x0003e20009121850 */
[----:B------:R-:W-:Y:S01]  /*f4b0*/  ISETP.NE.U32.AND P2, PT, R6, RZ, PT ;  /* 0x000000ff0600720c */ /* 0x000fe20003f45070 */
[----:B-1----:R-:W-:-:S05]  /*f4c0*/  IMAD.WIDE R8, R5, 0x4, R230 ;  /* 0x0000000405087825 */ /* 0x002fca00078e02e6 */
[----:B------:R-:W-:Y:S01]  /*f4d0*/  LDGSTS.E [R248+0x68000], desc[UR16][R8.64], P0 ;  /* 0x6800000008f87fae */ /* 0x000fe20008121850 */
[----:B------:R-:W-:-:S03]  /*f4e0*/  ISETP.NE.U32.AND P0, PT, R7, RZ, PT ;  /* 0x000000ff0700720c */ /* 0x000fc60003f05070 */
[----:B------:R1:W-:Y:S04]  /*f4f0*/  STL.64 [R1+0x98], R8 ;  /* 0x0000980801007387 */ /* 0x0003e80000100a00 */
[----:B------:R-:W-:Y:S06]  /*f500*/  LDGSTS.E [R248+0x68008], desc[UR16][R238.64], P2 ;  /* 0x68008000eef87fae */ /* 0x000fec0009121850 */
[----:B------:R4:W-:Y:S04]  /*f510*/  LDGSTS.E [R248+0x6a000], desc[UR16][R232.64], P0 ;  /* 0x6a000000e8f87fae */ /* 0x0009e80008121850 */
[----:B-1----:R-:W3:Y:S04]  /*f520*/  LDL.LU R8, [R1+0x338] ;  /* 0x0003380001087983 */ /* 0x002ee80000300800 */
[----:B------:R-:W3:Y:S04]  /*f530*/  LDL.LU R7, [R1+0x8f0] ;  /* 0x0008f00001077983 */ /* 0x000ee80000300800 */
[----:B------:R-:W3:Y:S04]  /*f540*/  LDL.LU.64 R230, [R1+0x1a8] ;  /* 0x0001a80001e67983 */ /* 0x000ee80000300a00 */
[----:B------:R-:W-:Y:S04]  /*f550*/  STL.64 [R1+0xa0], R238 ;  /* 0x0000a0ee01007387 */ /* 0x000fe80000100a00 */
[----:B------:R4:W-:Y:S04]  /*f560*/  STL.64 [R1+0x1d0], R232 ;  /* 0x0001d0e801007387 */ /* 0x0009e80000100a00 */
[----:B------:R-:W3:Y:S01]  /*f570*/  LDL.LU R9, [R1+0x33c] ;  /* 0x00033c0001097983 */ /* 0x000ee20000300800 */
[----:B----4-:R-:W-:-:S03]  /*f580*/  IMAD.WIDE R232, R5, 0x4, R208 ;  /* 0x0000000405e87825 */ /* 0x010fc600078e02d0 */
[----:B------:R-:W4:Y:S01]  /*f590*/  LDL.LU R208, [R1+0x340] ;  /* 0x0003400001d07983 */ /* 0x000f220000300800 */
[----:B------:R-:W-:-:S03]  /*f5a0*/  IMAD.WIDE R200, R5, 0x4, R200 ;  /* 0x0000000405c87825 */ /* 0x000fc600078e02c8 */
[----:B------:R-:W-:Y:S04]  /*f5b0*/  STL.64 [R1+0x1c8], R232 ;  /* 0x0001c8e801007387 */ /* 0x000fe80000100a00 */
[----:B------:R-:W-:Y:S04]  /*f5c0*/  STL.64 [R1+0x890], R248 ;  /* 0x000890f801007387 */ /* 0x000fe80000100a00 */
[----:B------:R-:W-:Y:S04]  /*f5d0*/  LDGSTS.E [R248+0x6a008], desc[UR16][R232.64], P3 ;  /* 0x6a008000e8f87fae */ /* 0x000fe80009921850 */
[----:B------:R-:W4:Y:S04]  /*f5e0*/  LDL.LU R209, [R1+0x348] ;  /* 0x0003480001d17983 */ /* 0x000f280000300800 */
[----:B------:R1:W-:Y:S04]  /*f5f0*/  STL.64 [R1+0x1c0], R200 ;  /* 0x0001c0c801007387 */ /* 0x0003e80000100a00 */
[----:B------:R-:W-:Y:S04]  /*f600*/  LDGSTS.E [R247+0x68000], desc[UR16][R200.64], P4 ;  /* 0x68000000c8f77fae */ /* 0x000fe8000a121850 */
[----:B-1----:R-:W4:Y:S04]  /*f610*/  LDL.LU R200, [R1+0x34c] ;  /* 0x00034c0001c87983 */ /* 0x002f280000300800 */
[----:B------:R-:W4:Y:S01]  /*f620*/  LDL.LU R201, [R1+0x344] ;  /* 0x0003440001c97983 */ /* 0x000f220000300800 */
[----:B------:R-:W-:-:S04]  /*f630*/  IMAD.WIDE R228, R5, 0x4, R228 ;  /* 0x0000000405e47825 */ /* 0x000fc800078e02e4 */
[C---:B--2---:R-:W-:Y:S01]  /*f640*/  IMAD.WIDE R192, R5.reuse, 0x4, R192 ;  /* 0x0000000405c07825 */ /* 0x044fe200078e02c0 */
[----:B------:R1:W-:Y:S04]  /*f650*/  STL.64 [R1+0x1b8], R228 ;  /* 0x0001b8e401007387 */ /* 0x0003e80000100a00 */
[----:B------:R2:W-:Y:S04]  /*f660*/  STL.64 [R1+0x160], R192 ;  /* 0x000160c001007387 */ /* 0x0005e80000100a00 */
[----:B------:R-:W4:Y:S04]  /*f670*/  LDL.LU.64 R232, [R1+0x190] ;  /* 0x0001900001e87983 */ /* 0x000f280000300a00 */
[----:B------:R-:W-:Y:S04]  /*f680*/  LDGSTS.E [R247+0x68008], desc[UR16][R228.64], P5 ;  /* 0x68008000e4f77fae */ /* 0x000fe8000a921850 */
[----:B------:R-:W-:Y:S04]  /*f690*/  LDGSTS.E [R247+0x6a000], desc[UR16][R192.64], P6 ;  /* 0x6a000000c0f77fae */ /* 0x000fe8000b121850 */
[----:B-1----:R-:W4:Y:S04]  /*f6a0*/  LDL.LU.64 R228, [R1+0x188] ;  /* 0x0001880001e47983 */ /* 0x002f280000300a00 */
[----:B------:R-:W4:Y:S01]  /*f6b0*/  LDL.LU R6, [R1+0x350] ;  /* 0x0003500001067983 */ /* 0x000f220000300800 */
[----:B------:R-:W-:-:S04]  /*f6c0*/  IMAD.WIDE R2, R5, 0x4, R2 ;  /* 0x0000000405027825 */ /* 0x000fc800078e0202 */
[C---:B------:R-:W-:Y:S01]  /*f6d0*/  IMAD.WIDE R188, R5.reuse, 0x4, R188 ;  /* 0x0000000405bc7825 */ /* 0x040fe200078e02bc */
[----:B---3--:R-:W-:Y:S02]  /*f6e0*/  ISETP.NE.U32.AND P6, PT, R4, RZ, PT ;  /* 0x000000ff0400720c */ /* 0x008fe40003fc5070 */
[----:B------:R-:W3:Y:S04]  /*f6f0*/  LDL.LU R4, [R1+0x354] ;  /* 0x0003540001047983 */ /* 0x000ee80000300800 */
[----:B--2---:R-:W2:Y:S01]  /*f700*/  LDL.LU.64 R192, [R1+0x180] ;  /* 0x0001800001c07983 */ /* 0x004ea20000300a00 */
[----:B------:R-:W-:Y:S01]  /*f710*/  ISETP.NE.U32.AND P2, PT, R8, RZ, PT ;  /* 0x000000ff0800720c */ /* 0x000fe20003f45070 */
[----:B------:R-:W-:-:S05]  /*f720*/  IMAD.WIDE R230, R5, 0x4, R230 ;  /* 0x0000000405e67825 */ /* 0x000fca00078e02e6 */
[----:B------:R1:W-:Y:S07]  /*f730*/  STL.64 [R1+0x158], R230 ;  /* 0x000158e601007387 */ /* 0x0003ee0000100a00 */
[----:B------:R-:W-:Y:S01]  /*f740*/  LDGSTS.E [R247+0x6a008], desc[UR16][R230.64], P2 ;  /* 0x6a008000e6f77fae */ /* 0x000fe20009121850 */
[----:B------:R-:W-:-:S03]  /*f750*/  ISETP.NE.U32.AND P4, PT, R9, RZ, PT ;  /* 0x000000ff0900720c */ /* 0x000fc60003f85070 */
[----:B-1----:R-:W2:Y:S01]  /*f760*/  LDL.LU.64 R230, [R1+0x178] ;  /* 0x0001780001e67983 */ /* 0x002ea20000300a00 */
[----:B----4-:R-:W-:-:S09]  /*f770*/  ISETP.NE.U32.AND P3, PT, R208, RZ, PT ;  /* 0x000000ffd000720c */ /* 0x010fd20003f65070 */
[----:B------:R-:W-:Y:S04]  /*f780*/  LDGSTS.E [R246+0x68000], desc[UR16][R2.64], P4 ;  /* 0x6800000002f67fae */ /* 0x000fe8000a121850 */
[----:B------:R-:W-:Y:S04]  /*f790*/  STL.64 [R1+0x818], R2 ;  /* 0x0008180201007387 */ /* 0x000fe80000100a00 */
[----:B------:R1:W-:Y:S04]  /*f7a0*/  STL.64 [R1+0x828], R188 ;  /* 0x000828bc01007387 */ /* 0x0003e80000100a00 */
[----:B------:R1:W-:Y:S01]  /*f7b0*/  LDGSTS.E [R246+0x68008], desc[UR16][R188.64], P3 ;  /* 0x68008000bcf67fae */ /* 0x0003e20009921850 */
[----:B------:R-:W-:-:S03]  /*f7c0*/  ISETP.NE.U32.AND P4, PT, R209, RZ, PT ;  /* 0x000000ffd100720c */ /* 0x000fc60003f85070 */
[----:B------:R-:W4:Y:S01]  /*f7d0*/  LDL.LU.64 R208, [R1+0x170] ;  /* 0x0001700001d07983 */ /* 0x000f220000300a00 */
[----:B------:R-:W-:Y:S02]  /*f7e0*/  ISETP.NE.U32.AND P5, PT, R200, RZ, PT ;  /* 0x000000ffc800720c */ /* 0x000fe40003fa5070 */
[----:B------:R-:W-:Y:S02]  /*f7f0*/  ISETP.NE.U32.AND P3, PT, R201, RZ, PT ;  /* 0x000000ffc900720c */ /* 0x000fe40003f65070 */
[----:B------:R-:W4:Y:S01]  /*f800*/  LDL.LU.64 R200, [R1+0x168] ;  /* 0x0001680001c87983 */ /* 0x000f220000300a00 */
[----:B------:R-:W1:Y:S01]  /*f810*/  S2R R0, SR_TID.X ;  /* 0x0000000000007919 */ /* 0x000e620000002100 */
[----:B------:R-:W1:Y:S01]  /*f820*/  S2R R9, SR_TID.X ;  /* 0x0000000000097919 */ /* 0x000e620000002100 */
[----:B------:R-:W-:Y:S01]  /*f830*/  UIADD3 UR4, UR4, -0xc0, URZ ;  /* 0xffffff4004047890 */ /* 0x000fe2000fffe03f */
[----:B-1----:R-:W-:-:S05]  /*f840*/  IMAD.WIDE R188, R5, 0x4, R232 ;  /* 0x0000000405bc7825 */ /* 0x002fca00078e02e8 */
[----:B------:R-:W-:Y:S01]  /*f850*/  LDGSTS.E [R246+0x6a000], desc[UR16][R188.64], P5 ;  /* 0x6a000000bcf67fae */ /* 0x000fe2000a921850 */
[----:B------:R-:W-:-:S04]  /*f860*/  SHF.R.U32.HI R0, RZ, 0x6, R0 ;  /* 0x00000006ff007819 */ /* 0x000fc80000011600 */
[----:B------:R-:W-:Y:S02]  /*f870*/  SGXT.U32 R0, R0, 0x1 ;  /* 0x000000010000781a */ /* 0x000fe40000000000 */
[----:B------:R-:W-:Y:S02]  /*f880*/  SHF.R.U32.HI R9, RZ, 0x6, R9 ;  /* 0x00000006ff097819 */ /* 0x000fe40000011609 */
[----:B------:R-:W-:Y:S02]  /*f890*/  ISETP.GE.AND P0, PT, R0, UR4, PT ;  /* 0x0000000400007c0c */ /* 0x000fe4000bf06270 */
[----:B------:R-:W-:Y:S02]  /*f8a0*/  SGXT.U32 R9, R9, 0x1 ;  /* 0x000000010909781a */ /* 0x000fe40000000000 */
[----:B------:R-:W-:Y:S02]  /*f8b0*/  SEL R0, RZ, 0x4, P0 ;  /* 0x00000004ff007807 */ /* 0x000fe40000000000 */
[----:B------:R-:W-:-:S02]  /*f8c0*/  ISETP.GT.AND P0, PT, R7, 0xff, PT ;  /* 0x000000ff0700780c */ /* 0x000fc40003f04270 */
[----:B------:R-:W-:Y:S02]  /*f8d0*/  LOP3.LUT R9, R9, 0x2, RZ, 0xfc, !PT ;  /* 0x0000000209097812 */ /* 0x000fe400078efcff */
[----:B------:R-:W-:Y:S02]  /*f8e0*/  SEL R0, R0, RZ, P0 ;  /* 0x000000ff00007207 */ /* 0x000fe40000000000 */
[----:B------:R-:W-:Y:S02]  /*f8f0*/  ISETP.GE.AND P5, PT, R9, UR4, PT ;  /* 0x0000000409007c0c */ /* 0x000fe4000bfa6270 */
[----:B------:R-:W-:Y:S02]  /*f900*/  ISETP.NE.U32.AND P2, PT, R0, RZ, PT ;  /* 0x000000ff0000720c */ /* 0x000fe40003f45070 */
[----:B------:R-:W-:Y:S01]  /*f910*/  SEL R0, RZ, 0x4, P5 ;  /* 0x00000004ff007807 */ /* 0x000fe20002800000 */
[----:B------:R-:W-:-:S05]  /*f920*/  IMAD.WIDE R2, R5, 0x4, R228 ;  /* 0x0000000405027825 */ /* 0x000fca00078e02e4 */
[----:B------:R1:W-:Y:S01]  /*f930*/  LDGSTS.E [R246+0x6a008], desc[UR16][R2.64], P6 ;  /* 0x6a00800002f67fae */ /* 0x0003e2000b121850 */
[----:B------:R-:W-:Y:S02]  /*f940*/  ISETP.NE.U32.AND P6, PT, R6, RZ, PT ;  /* 0x000000ff0600720c */ /* 0x000fe40003fc5070 */
[----:B------:R-:W1:Y:S01]  /*f950*/  S2R R6, SR_TID.X ;  /* 0x0000000000067919 */ /* 0x000e620000002100 */
[----:B------:R-:W-:Y:S04]  /*f960*/  STL.64 [R1+0x150], R188 ;  /* 0x000150bc01007387 */ /* 0x000fe80000100a00 */
[----:B------:R1:W-:Y:S01]  /*f970*/  STL.64 [R1+0x148], R2 ;  /* 0x0001480201007387 */ /* 0x0003e20000100a00 */
[----:B------:R-:W-:-:S03]  /*f980*/  SEL R0, R0, RZ, P0 ;  /* 0x000000ff00007207 */ /* 0x000fc60000000000 */
[----:B------:R-:W-:Y:S04]  /*f990*/  STL [R1+0x840], R246 ;  /* 0x000840f601007387 */ /* 0x000fe80000100800 */
[----:B------:R1:W-:Y:S01]  /*f9a0*/  STL [R1+0x898], R247 ;  /* 0x000898f701007387 */ /* 0x0003e20000100800 */
[----:B---3--:R-:W-:Y:S02]  /*f9b0*/  ISETP.NE.U32.AND P5, PT, R4, RZ, PT ;  /* 0x000000ff0400720c */ /* 0x008fe40003fa5070 */
[----:B------:R-:W3:Y:S01]  /*f9c0*/  S2R R4, SR_TID.X ;  /* 0x0000000000047919 */ /* 0x000ee20000002100 */
[----:B--2---:R-:W-:-:S05]  /*f9d0*/  IMAD.WIDE R8, R5, 0x4, R192 ;  /* 0x0000000405087825 */ /* 0x004fca00078e02c0 */
[----:B------:R-:W-:Y:S01]  /*f9e0*/  LDGSTS.E [R245+0x68000], desc[UR16][R8.64], P4 ;  /* 0x6800000008f57fae */ /* 0x000fe2000a121850 */
[----:B---3--:R-:W-:-:S04]  /*f9f0*/  SHF.R.U32.HI R4, RZ, 0x6, R4 ;  /* 0x00000006ff047819 */ /* 0x008fc80000011604 */
[----:B------:R-:W-:-:S04]  /*fa00*/  SGXT.U32 R4, R4, 0x1 ;  /* 0x000000010404781a */ /* 0x000fc80000000000 */
[----:B------:R-:W-:-:S04]  /*fa10*/  LOP3.LUT R4, R4, 0x20, RZ, 0xfc, !PT ;  /* 0x0000002004047812 */ /* 0x000fc800078efcff */
[----:B------:R-:W-:Y:S02]  /*fa20*/  ISETP.GE.AND P4, PT, R4, UR4, PT ;  /* 0x0000000404007c0c */ /* 0x000fe4000bf86270 */
[----:B------:R-:W2:Y:S01]  /*fa30*/  S2R R4, SR_TID.X ;  /* 0x0000000000047919 */ /* 0x000ea20000002100 */
[----:B------:R-:W-:Y:S01]  /*fa40*/  STL.64 [R1+0x188], R8 ;  /* 0x0001880801007387 */ /* 0x000fe20000100a00 */
[----:B-1----:R-:W-:-:S04]  /*fa50*/  SHF.R.U32.HI R6, RZ, 0x6, R6 ;  /* 0x00000006ff067819 */ /* 0x002fc80000011606 */
[----:B------:R-:W-:Y:S01]  /*fa60*/  SGXT.U32 R6, R6, 0x1 ;  /* 0x000000010606781a */ /* 0x000fe20000000000 */
[----:B------:R-:W-:-:S05]  /*fa70*/  IMAD.WIDE R2, R5, 0x4, R230 ;  /* 0x0000000405027825 */ /* 0x000fca00078e02e6 */
[----:B------:R1:W-:Y:S04]  /*fa80*/  STL.64 [R1+0x180], R2 ;  /* 0x0001800201007387 */ /* 0x0003e80000100a00 */
[----:B------:R-:W3:Y:S01]  /*fa90*/  LDL.LU.64 R192, [R1+0x140] ;  /* 0x0001400001c07983 */ /* 0x000ee20000300a00 */
[----:B--2---:R-:W-:-:S03]  /*faa0*/  SHF.R.U32.HI R4, RZ, 0x6, R4 ;  /* 0x00000006ff047819 */ /* 0x004fc60000011604 */
[----:B------:R1:W-:Y:S01]  /*fab0*/  LDGSTS.E [R245+0x68008], desc[UR16][R2.64], P3 ;  /* 0x6800800002f57fae */ /* 0x0003e20009921850 */
[----:B------:R-:W-:Y:S02]  /*fac0*/  SGXT.U32 R4, R4, 0x1 ;  /* 0x000000010404781a */ /* 0x000fe40000000000 */
[----:B------:R-:W-:Y:S01]  /*fad0*/  ISETP.NE.U32.AND P3, PT, R0, RZ, PT ;  /* 0x000000ff0000720c */ /* 0x000fe20003f65070 */
[----:B------:R-:W2:Y:S01]  /*fae0*/  LDL.LU.64 R246, [R1+0x130] ;  /* 0x0001300001f67983 */ /* 0x000ea20000300a00 */
[----:B------:R-:W-:Y:S02]  /*faf0*/  LOP3.LUT R4, R4, 0x22, RZ, 0xfc, !PT ;  /* 0x0000002204047812 */ /* 0x000fe400078efcff */
[----:B------:R-:W-:Y:S01]  /*fb00*/  SEL R0, RZ, 0x4, P4 ;  /* 0x00000004ff007807 */ /* 0x000fe20002000000 */
[----:B------:R-:W2:Y:S01]  /*fb10*/  LDL.LU.64 R238, [R1+0x128] ;  /* 0x0001280001ee7983 */ /* 0x000ea20000300a00 */
[----:B----4-:R-:W-:-:S03]  /*fb20*/  IMAD.WIDE R208, R5, 0x4, R208 ;  /* 0x0000000405d07825 */ /* 0x010fc600078e02d0 */
[----:B------:R-:W4:Y:S01]  /*fb30*/  LDL.LU.64 R230, [R1+0x120] ;  /* 0x0001200001e67983 */ /* 0x000f220000300a00 */
[----:B------:R-:W-:-:S03]  /*fb40*/  ISETP.GE.AND P4, PT, R4, UR4, PT ;  /* 0x0000000404007c0c */ /* 0x000fc6000bf86270 */
[----:B------:R-:W2:Y:S01]  /*fb50*/  LDL.LU.64 R248, [R1+0x110] ;  /* 0x0001100001f87983 */ /* 0x000ea20000300a00 */
[----:B-1----:R-:W-:-:S03]  /*fb60*/  SEL R2, R0, RZ, P0 ;  /* 0x000000ff00027207 */ /* 0x002fc60000000000 */
[----:B------:R-:W2:Y:S04]  /*fb70*/  LDL.LU.64 R232, [R1+0x108] ;  /* 0x0001080001e87983 */ /* 0x000ea80000300a00 */
[----:B------:R-:W2:Y:S01]  /*fb80*/  LDL.LU.64 R250, [R1+0xf0] ;  /* 0x0000f00001fa7983 */ /* 0x000ea20000300a00 */
[----:B------:R-:W-:-:S03]  /*fb90*/  LOP3.LUT R6, R6, 0x4, RZ, 0xfc, !PT ;  /* 0x0000000406067812 */ /* 0x000fc600078efcff */
[----:B------:R-:W2:Y:S01]  /*fba0*/  LDL.LU.64 R228, [R1+0xe8] ;  /* 0x0000e80001e47983 */ /* 0x000ea20000300a00 */
[----:B------:R-:W-:-:S03]  /*fbb0*/  IMAD.WIDE R200, R5, 0x4, R200 ;  /* 0x0000000405c87825 */ /* 0x000fc600078e02c8 */
[----:B------:R-:W-:Y:S01]  /*fbc0*/  STL.64 [R1+0x178], R208 ;  /* 0x000178d001007387 */ /* 0x000fe20000100a00 */
[----:B------:R-:W-:-:S03]  /*fbd0*/  SEL R0, RZ, 0x4, P4 ;  /* 0x00000004ff007807 */ /* 0x000fc60002000000 */
[----:B------:R-:W2:Y:S01]  /*fbe0*/  LDL.LU.64 R188, [R1+0xe0] ;  /* 0x0000e00001bc7983 */ /* 0x000ea20000300a00 */
[----:B------:R-:W-:-:S03]  /*fbf0*/  ISETP.NE.U32.AND P4, PT, R2, RZ, PT ;  /* 0x000000ff0200720c */ /* 0x000fc60003f85070 */
[----:B------:R1:W-:Y:S04]  /*fc00*/  STL [R1+0x89c], R5 ;  /* 0x00089c0501007387 */ /* 0x0003e80000100800 */
[----:B------:R1:W-:Y:S04]  /*fc10*/  STL.64 [R1+0x170], R200 ;  /* 0x000170c801007387 */ /* 0x0003e80000100a00 */
[----:B------:R-:W-:Y:S01]  /*fc20*/  LDGSTS.E [R245+0x6a000], desc[UR16][R208.64], P6 ;  /* 0x6a000000d0f57fae */ /* 0x000fe2000b121850 */
[----:B------:R-:W-:-:S03]  /*fc30*/  ISETP.GE.AND P6, PT, R6, UR4, PT ;  /* 0x0000000406007c0c */ /* 0x000fc6000bfc6270 */
[----:B-1----:R-:W2:Y:S04]  /*fc40*/  LDL.LU.64 R4, [R1+0xf8] ;  /* 0x0000f80001047983 */ /* 0x002ea80000300a00 */
[----:B------:R-:W2:Y:S04]  /*fc50*/  LDL.LU.64 R2, [R1+0xd8] ;  /* 0x0000d80001027983 */ /* 0x000ea80000300a00 */
[----:B------:R-:W2:Y:S04]  /*fc60*/  LDL.LU.64 R8, [R1+0xd0] ;  /* 0x0000d00001087983 */ /* 0x000ea80000300a00 */
[----:B------:R-:W2:Y:S04]  /*fc70*/  LDL.LU.64 R208, [R1+0x8e8] ;  /* 0x0008e80001d07983 */ /* 0x000ea80000300a00 */
[----:B------:R-:W3:Y:S04]  /*fc80*/  LDL.LU R6, [R1+0x8e0] ;  /* 0x0008e00001067983 */ /* 0x000ee80000300800 */
[----:B------:R1:W-:Y:S04]  /*fc90*/  LDGSTS.E [R245+0x6a008], desc[UR16][R200.64], P5 ;  /* 0x6a008000c8f57fae */ /* 0x0003e8000a921850 */
[----:B------:R-:W0:Y:S04]  /*fca0*/  LDGDEPBAR ;  /* 0x00000000000079af */ /* 0x000e280000000000 */
[----:B------:R-:W1:Y:S04]  /*fcb0*/  LDL.LU.64 R200, [R1+0x8d8] ;  /* 0x0008d80001c87983 */ /* 0x000e680000300a00 */
[----:B------:R-:W-:Y:S01]  /*fcc0*/  STL [R1+0x844], R245 ;  /* 0x000844f501007387 */ /* 0x000fe20000100800 */
[----:B---3--:R-:W-:-:S04]  /*fcd0*/  IMAD.WIDE R192, R6, 0x4, R192 ;  /* 0x0000000406c07825 */ /* 0x008fc800078e02c0 */
[C---:B------:R-:W-:Y:S01]  /*fce0*/  IMAD.WIDE R182, R6.reuse, 0x4, R182 ;  /* 0x0000000406b67825 */ /* 0x040fe200078e02b6 */
[----:B------:R3:W-:Y:S03]  /*fcf0*/  STL.64 [R1+0x140], R192 ;  /* 0x000140c001007387 */ /* 0x0007e60000100a00 */
[----:B----4-:R-:W-:-:S04]  /*fd00*/  IMAD.WIDE R230, R6, 0x4, R230 ;  /* 0x0000000406e67825 */ /* 0x010fc800078e02e6 */
[C---:B------:R-:W-:Y:S01]  /*fd10*/  IMAD.WIDE R242, R6.reuse, 0x4, R242 ;  /* 0x0000000406f27825 */ /* 0x040fe200078e02f2 */
[----:B---3--:R-:W3:Y:S03]  /*fd20*/  LDL.LU.64 R192, [R1+0x8d0] ;  /* 0x0008d00001c07983 */ /* 0x008ee60000300a00 */
[C---:B--2---:R-:W-:Y:S01]  /*fd30*/  IMAD.WIDE R246, R6.reuse, 0x4, R246 ;  /* 0x0000000406f67825 */ /* 0x044fe200078e02f6 */
[----:B------:R2:W-:Y:S04]  /*fd40*/  STL.64 [R1+0x138], R182 ;  /* 0x000138b601007387 */ /* 0x0005e80000100a00 */
[----:B--2---:R-:W2:Y:S04]  /*fd50*/  LDL.LU.64 R182, [R1+0x8c8] ;  /* 0x0008c80001b67983 */ /* 0x004ea80000300a00 */
[----:B------:R4:W-:Y:S04]  /*fd60*/  STL.64 [R1+0x120], R230 ;  /* 0x000120e601007387 */ /* 0x0009e80000100a00 */
[----:B----4-:R-:W4:Y:S04]  /*fd70*/  LDL.LU.64 R230, [R1+0x8c0] ;  /* 0x0008c00001e67983 */ /* 0x010f280000300a00 */
[----:B------:R1:W-:Y:S04]  /*fd80*/  STL.64 [R1+0x118], R242 ;  /* 0x000118f201007387 */ /* 0x0003e80000100a00 */
[----:B-1----:R-:W4:Y:S04]  /*fd90*/  LDL.LU.64 R242, [R1+0x8b8] ;  /* 0x0008b80001f27983 */ /* 0x002f280000300a00 */
[----:B------:R-:W-:Y:S04]  /*fda0*/  STL.64 [R1+0x130], R246 ;  /* 0x000130f601007387 */ /* 0x000fe80000100a00 */
[----:B------:R1:W-:Y:S04]  /*fdb0*/  STL.64 [R1+0x8a0], R246 ;  /* 0x0008a0f601007387 */ /* 0x0003e80000100a00 */
[----:B-1----:R-:W4:Y:S01]  /*fdc0*/  LDL.LU.64 R246, [R1+0x100] ;  /* 0x0001000001f67983 */ /* 0x002f220000300a00 */
[----:B------:R-:W-:-:S04]  /*fdd0*/  IMAD.WIDE R238, R6, 0x4, R238 ;  /* 0x0000000406ee7825 */ /* 0x000fc800078e02ee */
[C---:B------:R-:W-:Y:S01]  /*fde0*/  IMAD.WIDE R248, R6.reuse, 0x4, R248 ;  /* 0x0000000406f87825 */ /* 0x040fe200078e02f8 */
[----:B------:R-:W-:Y:S03]  /*fdf0*/  STL.64 [R1+0x128], R238 ;  /* 0x000128ee01007387 */ /* 0x000fe60000100a00 */
[C---:B------:R-:W-:Y:S01]  /*fe00*/  IMAD.WIDE R232, R6.reuse, 0x4, R232 ;  /* 0x0000000406e87825 */ /* 0x040fe200078e02e8 */
[----:B------:R1:W-:Y:S03]  /*fe10*/  STL.64 [R1+0x8a8], R238 ;  /* 0x0008a8ee01007387 */ /* 0x0003e60000100a00 */
[C---:B------:R-:W-:Y:S01]  /*fe20*/  IMAD.WIDE R250, R6.reuse, 0x4, R250 ;  /* 0x0000000406fa7825 */ /* 0x040fe200078e02fa */
[----:B------:R-:W-:Y:S03]  /*fe30*/  STL.64 [R1+0x110], R248 ;  /* 0x000110f801007387 */ /* 0x000fe60000100a00 */
[----:B------:R-:W-:-:S04]  /*fe40*/  IMAD.WIDE R228, R6, 0x4, R228 ;  /* 0x0000000406e47825 */ /* 0x000fc800078e02e4 */
[----:B-1----:R-:W-:-:S04]  /*fe50*/  IMAD.WIDE R238, R6, 0x4, R4 ;  /* 0x0000000406ee7825 */ /* 0x002fc800078e0204 */
        /* <DEDUP_REMOVED lines=52> */
[----:B---3--:R-:W-:-:S04]  /*101a0*/  IMAD.WIDE R192, R6, 0x4, R192 ;  /* 0x0000000406c07825 */ /* 0x008fc800078e02c0 */
[----:B------:R-:W-:-:S04]  /*101b0*/  IMAD.WIDE R80, R6, 0x4, R80 ;  /* 0x0000000406507825 */ /* 0x000fc800078e0250 */
[----:B------:R-:W-:-:S04]  /*101c0*/  IMAD.WIDE R82, R6, 0x4, R82 ;  /* 0x0000000406527825 */ /* 0x000fc800078e0252 */
[----:B------:R-:W-:-:S04]  /*101d0*/  IMAD.WIDE R84, R6, 0x4, R84 ;  /* 0x0000000406547825 */ /* 0x000fc800078e0254 */
[----:B--2---:R-:W-:-:S04]  /*101e0*/  IMAD.WIDE R182, R6, 0x4, R182 ;  /* 0x0000000406b67825 */ /* 0x004fc800078e02b6 */
[----:B------:R-:W-:-:S04]  /*101f0*/  IMAD.WIDE R86, R6, 0x4, R86 ;  /* 0x0000000406567825 */ /* 0x000fc800078e0256 */
[----:B------:R-:W-:-:S04]  /*10200*/  IMAD.WIDE R88, R6, 0x4, R88 ;  /* 0x0000000406587825 */ /* 0x000fc800078e0258 */
[----:B------:R-:W-:-:S04]  /*10210*/  IMAD.WIDE R90, R6, 0x4, R90 ;  /* 0x00000004065a7825 */ /* 0x000fc800078e025a */
[----:B------:R-:W-:-:S04]  /*10220*/  IMAD.WIDE R92, R6, 0x4, R92 ;  /* 0x00000004065c7825 */ /* 0x000fc800078e025c */
[----:B----4-:R-:W-:-:S04]  /*10230*/  IMAD.WIDE R10, R6, 0x4, R242 ;  /* 0x00000004060a7825 */ /* 0x010fc800078e02f2 */
[----:B------:R-:W-:-:S04]  /*10240*/  IMAD.WIDE R242, R6, 0x4, R236 ;  /* 0x0000000406f27825 */ /* 0x000fc800078e02ec */
[----:B------:R-:W-:-:S05]  /*10250*/  IMAD.WIDE R246, R6, 0x4, R246 ;  /* 0x0000000406f67825 */ /* 0x000fca00078e02f6 */
[----:B------:R1:W-:Y:S04]  /*10260*/  STL.64 [R1+0xb8], R246 ;  /* 0x0000b8f601007387 */ /* 0x0003e80000100a00 */
[----:B------:R-:W-:Y:S04]  /*10270*/  STL.64 [R1+0xc0], R232 ;  /* 0x0000c0e801007387 */ /* 0x000fe80000100a00 */
[----:B------:R-:W-:Y:S01]  /*10280*/  STL.64 [R1+0xb0], R238 ;  /* 0x0000b0ee01007387 */ /* 0x000fe20000100a00 */
[----:B-1----:R-:W-:-:S03]  /*10290*/  IMAD.WIDE R246, R6, 0x4, R2 ;  /* 0x0000000406f67825 */ /* 0x002fc600078e0202 */
[----:B------:R-:W-:Y:S04]  /*102a0*/  STL.64 [R1+0xa8], R250 ;  /* 0x0000a8fa01007387 */ /* 0x000fe80000100a00 */
[----:B------:R1:W-:Y:S01]  /*102b0*/  STL.64 [R1+0x88], R4 ;  /* 0x0000880401007387 */ /* 0x0003e20000100a00 */
[----:B------:R-:W-:-:S03]  /*102c0*/  IMAD.WIDE R2, R6, 0x4, R234 ;  /* 0x0000000406027825 */ /* 0x000fc600078e02ea */
[----:B------:R-:W-:Y:S04]  /*102d0*/  STL.64 [R1+0x90], R228 ;  /* 0x000090e401007387 */ /* 0x000fe80000100a00 */
[----:B------:R-:W-:Y:S01]  /*102e0*/  STL.64 [R1+0x70], R246 ;  /* 0x000070f601007387 */ /* 0x000fe20000100a00 */
[----:B-1----:R-:W-:-:S03]  /*102f0*/  IMAD.WIDE R4, R6, 0x4, R240 ;  /* 0x0000000406047825 */ /* 0x002fc600078e02f0 */
[----:B------:R-:W-:Y:S04]  /*10300*/  STL.64 [R1+0x68], R8 ;  /* 0x0000680801007387 */ /* 0x000fe80000100a00 */
[----:B------:R-:W-:Y:S01]  /*10310*/  STL.64 [R1+0x38], R10 ;  /* 0x0000380a01007387 */ /* 0x000fe20000100a00 */
[----:B------:R-:W-:-:S03]  /*10320*/  IMAD.WIDE R240, R6, 0x4, R230 ;  /* 0x0000000406f07825 */ /* 0x000fc600078e02e6 */
[----:B------:R-:W-:Y:S01]  /*10330*/  STL.64 [R1+0x50], R188 ;  /* 0x000050bc01007387 */ /* 0x000fe20000100a00 */
[----:B------:R-:W-:-:S03]  /*10340*/  IMAD.WIDE R236, R6, 0x4, R222 ;  /* 0x0000000406ec7825 */ /* 0x000fc600078e02de */
[----:B------:R-:W2:Y:S01]  /*10350*/  LDL.64 R234, [R1+0x88] ;  /* 0x0000880001ea7983 */ /* 0x000ea20000100a00 */
[----:B------:R-:W-:-:S03]  /*10360*/  IMAD.WIDE R230, R6, 0x4, R178 ;  /* 0x0000000406e67825 */ /* 0x000fc600078e02b2 */
[----:B------:R-:W-:Y:S01]  /*10370*/  STL.64 [R1+0x28], R4 ;  /* 0x0000280401007387 */ /* 0x000fe20000100a00 */
[----:B------:R-:W-:-:S03]  /*10380*/  IMAD.WIDE R222, R6, 0x4, R180 ;  /* 0x0000000406de7825 */ /* 0x000fc600078e02b4 */
[----:B------:R-:W-:Y:S01]  /*10390*/  STL.64 [R1+0x18], R242 ;  /* 0x000018f201007387 */ /* 0x000fe20000100a00 */
[----:B------:R-:W-:-:S03]  /*103a0*/  IMAD.WIDE R180, R6, 0x4, R224 ;  /* 0x0000000406b47825 */ /* 0x000fc600078e02e0 */
[----:B------:R-:W-:Y:S01]  /*103b0*/  STL.64 [R1], R2 ;  /* 0x0000000201007387 */ /* 0x000fe20000100a00 */
[----:B------:R-:W-:-:S03]  /*103c0*/  IMAD.WIDE R178, R6, 0x4, R226 ;  /* 0x0000000406b27825 */ /* 0x000fc600078e02e2 */
[----:B------:R-:W3:Y:S01]  /*103d0*/  LDL.64 R224, [R1+0xb8] ;  /* 0x0000b80001e07983 */ /* 0x000ee20000100a00 */
[----:B------:R-:W-:-:S03]  /*103e0*/  IMAD.WIDE R94, R6, 0x4, R94 ;  /* 0x00000004065e7825 */ /* 0x000fc600078e025e */
[----:B------:R-:W4:Y:S01]  /*103f0*/  LDL.64 R226, [R1+0x120] ;  /* 0x0001200001e27983 */ /* 0x000f220000100a00 */
[----:B------:R-:W-:-:S03]  /*10400*/  IMAD.WIDE R96, R6, 0x4, R96 ;  /* 0x0000000406607825 */ /* 0x000fc600078e0260 */
[----:B------:R1:W-:Y:S01]  /*10410*/  STL.64 [R1+0x838], R6 ;  /* 0x0008380601007387 */ /* 0x0003e20000100a00 */
        /* <DEDUP_REMOVED lines=43> */
[----:B--2---:R-:W-:Y:S04]  /*106d0*/  LDGSTS.E [R244+0x20000], desc[UR16][R6.64], P1 ;  /* 0x2000000006f47fae */ /* 0x004fe80008921850 */
[----:B----4-:R-:W-:Y:S04]  /*106e0*/  LDGSTS.E [R244+0x20400], desc[UR16][R226.64], P1 ;  /* 0x20400000e2f47fae */ /* 0x010fe80008921850 */
[----:B---3--:R-:W-:Y:S04]  /*106f0*/  LDGSTS.E [R244+0x20800], desc[UR16][R224.64], P1 ;  /* 0x20800000e0f47fae */ /* 0x008fe80008921850 */
[----:B------:R-:W-:Y:S04]  /*10700*/  LDGSTS.E [R244+0x20c00], desc[UR16][R234.64], P1 ;  /* 0x20c00000eaf47fae */ /* 0x000fe80008921850 */
[----:B------:R-:W-:Y:S04]  /*10710*/  LDGSTS.E [R244+0x21000], desc[UR16][R10.64], P1 ;  /* 0x210000000af47fae */ /* 0x000fe80008921850 */
[----:B------:R-:W-:Y:S04]  /*10720*/  LDGSTS.E [R244+0x21400], desc[UR16][R240.64], P1 ;  /* 0x21400000f0f47fae */ /* 0x000fe80008921850 */
[----:B------:R-:W-:Y:S04]  /*10730*/  LDGSTS.E [R244+0x21800], desc[UR16][R182.64], P1 ;  /* 0x21800000b6f47fae */ /* 0x000fe80008921850 */
[----:B------:R-:W2:Y:S04]  /*10740*/  LDL.LU.64 R10, [R1+0x8b0] ;  /* 0x0008b000010a7983 */ /* 0x000ea80000300a00 */
[----:B------:R-:W2:Y:S04]  /*10750*/  LDL.64 R224, [R1+0x138] ;  /* 0x0001380001e07983 */ /* 0x000ea80000100a00 */
[----:B------:R-:W3:Y:S04]  /*10760*/  LDL.64 R234, [R1+0x118] ;  /* 0x0001180001ea7983 */ /* 0x000ee80000100a00 */
        /* <DEDUP_REMOVED lines=25> */
[----:B------:R-:W-:Y:S04]  /*10900*/  LDGSTS.E [R244+0x27c00], desc[UR16][R218.64], P1 ;  /* 0x27c00000daf47fae */ /* 0x000fe80008921850 */
[----:B------:R-:W-:Y:S04]  /*10910*/  STL [R1+0x850], R183 ;  /* 0x000850b701007387 */ /* 0x000fe80000100800 */
[----:B------:R1:W-:Y:S04]  /*10920*/  STL.64 [R1+0x858], R192 ;  /* 0x000858c001007387 */ /* 0x0003e80000100a00 */
[----:B------:R4:W-:Y:S04]  /*10930*/  STL.64 [R1+0x860], R200 ;  /* 0x000860c801007387 */ /* 0x0009e80000100a00 */
[----:B--2---:R-:W-:Y:S04]  /*10940*/  LDGSTS.E [R11+0x20100], desc[UR16][R224.64], P1 ;  /* 0x20100000e00b7fae */ /* 0x004fe80008921850 */
[----:B---3--:R-:W-:Y:S04]  /*10950*/  LDGSTS.E [R11+0x20500], desc[UR16][R234.64], P1 ;  /* 0x20500000ea0b7fae */ /* 0x008fe80008921850 */
[----:B------:R-:W-:Y:S04]  /*10960*/  LDGSTS.E [R11+0x20900], desc[UR16][R238.64], P1 ;  /* 0x20900000ee0b7fae */ /* 0x000fe80008921850 */
[----:B------:R-:W-:Y:S04]  /*10970*/  LDGSTS.E [R11+0x20d00], desc[UR16][R246.64], P1 ;  /* 0x20d00000f60b7fae */ /* 0x000fe80008921850 */
[----:B------:R2:W-:Y:S04]  /*10980*/  LDGSTS.E [R11+0x21100], desc[UR16][R4.64], P1 ;  /* 0x21100000040b7fae */ /* 0x0005e80008921850 */
        /* <DEDUP_REMOVED lines=29> */
[----:B------:R-:W2:Y:S04]  /*10b60*/  LDL.LU R5, [R1+0x89c] ;  /* 0x00089c0001057983 */ /* 0x000ea80000300800 */
[----:B----4-:R-:W-:Y:S04]  /*10b70*/  LDGSTS.E [R10+0x20200], desc[UR16][R246.64], P1 ;  /* 0x20200000f60a7fae */ /* 0x010fe80008921850 */
[----:B------:R-:W-:Y:S04]  /*10b80*/  LDGSTS.E [R10+0x20600], desc[UR16][R248.64], P1 ;  /* 0x20600000f80a7fae */ /* 0x000fe80008921850 */
[----:B------:R-:W-:Y:S04]  /*10b90*/  LDGSTS.E [R10+0x20a00], desc[UR16][R250.64], P1 ;  /* 0x20a00000fa0a7fae */ /* 0x000fe80008921850 */
[----:B------:R-:W4:Y:S04]  /*10ba0*/  LDL.LU R247, [R1+0x898] ;  /* 0x0008980001f77983 */ /* 0x000f280000300800 */
[----:B------:R-:W4:Y:S04]  /*10bb0*/  LDL.LU.64 R248, [R1+0x890] ;  /* 0x0008900001f87983 */ /* 0x000f280000300a00 */
[----:B------:R-:W4:Y:S04]  /*10bc0*/  LDL.LU.64 R250, [R1+0x888] ;  /* 0x0008880001fa7983 */ /* 0x000f280000300a00 */
[----:B------:R-:W-:Y:S04]  /*10bd0*/  LDGSTS.E [R10+0x20e00], desc[UR16][R8.64], P1 ;  /* 0x20e00000080a7fae */ /* 0x000fe80008921850 */
[----:B------:R-:W-:Y:S04]  /*10be0*/  LDGSTS.E [R10+0x21200], desc[UR16][R242.64], P1 ;  /* 0x21200000f20a7fae */ /* 0x000fe80008921850 */
[----:B------:R-:W-:Y:S04]  /*10bf0*/  LDGSTS.E [R10+0x21600], desc[UR16][R230.64], P1 ;  /* 0x21600000e60a7fae */ /* 0x000fe80008921850 */
[----:B------:R-:W3:Y:S04]  /*10c00*/  LDL.LU.64 R8, [R1+0x880] ;  /* 0x0008800001087983 */ /* 0x000ee80000300a00 */
        /* <DEDUP_REMOVED lines=26> */
[----:B---3--:R-:W-:Y:S04]  /*10db0*/  LDGSTS.E [R9+0x20300], desc[UR16][R238.64], P1 ;  /* 0x20300000ee097fae */ /* 0x008fe80008921850 */
[----:B------:R-:W-:Y:S04]  /*10dc0*/  LDGSTS.E [R9+0x20700], desc[UR16][R232.64], P1 ;  /* 0x20700000e8097fae */ /* 0x000fe80008921850 */
[----:B------:R3:W-:Y:S04]  /*10dd0*/  LDGSTS.E [R9+0x20b00], desc[UR16][R228.64], P1 ;  /* 0x20b00000e4097fae */ /* 0x0007e80008921850 */
[----:B------:R-:W4:Y:S04]  /*10de0*/  LDL.LU.64 R238, [R1+0x878] ;  /* 0x0008780001ee7983 */ /* 0x000f280000300a00 */
[----:B------:R-:W4:Y:S04]  /*10df0*/  LDL.LU.64 R232, [R1+0x870] ;  /* 0x0008700001e87983 */ /* 0x000f280000300a00 */
[----:B------:R-:W3:Y:S04]  /*10e00*/  LDL.LU.64 R228, [R1+0x868] ;  /* 0x0008680001e47983 */ /* 0x000ee80000300a00 */
[----:B------:R-:W-:Y:S04]  /*10e10*/  LDGSTS.E [R9+0x20f00], desc[UR16][R188.64], P1 ;  /* 0x20f00000bc097fae */ /* 0x000fe80008921850 */
[----:B------:R4:W-:Y:S01]  /*10e20*/  LDGSTS.E [R9+0x21300], desc[UR16][R2.64], P1 ;  /* 0x2130000002097fae */ /* 0x0009e20008921850 */
[----:B------:R-:W1:Y:S03]  /*10e30*/  S2R R245, SR_TID.X ;  /* 0x0000000000f57919 */ /* 0x000e660000002100 */
[----:B------:R-:W4:Y:S04]  /*10e40*/  LDL.LU.64 R188, [R1+0x8] ;  /* 0x0000080001bc7983 */ /* 0x000f280000300a00 */
[----:B------:R-:W4:Y:S01]  /*10e50*/  LDL.LU.64 R2, [R1+0x10] ;  /* 0x0000100001027983 */ /* 0x000f220000300a00 */
[----:B--2---:R-:W2:Y:S03]  /*10e60*/  S2R R4, SR_TID.X ;  /* 0x0000000000047919 */ /* 0x004ea60000002100 */
[----:B------:R-:W4:Y:S01]  /*10e70*/  LDL.LU.64 R242, [R1+0x20] ;  /* 0x0000200001f27983 */ /* 0x000f220000300a00 */
[----:B------:R-:W-:-:S03]  /*10e80*/  SEL R0, R0, RZ, P0 ;  /* 0x000000ff00007207 */ /* 0x000fc60000000000 */
[----:B------:R-:W-:Y:S04]  /*10e90*/  LDGSTS.E [R9+0x21700], desc[UR16][R222.64], P1 ;  /* 0x21700000de097fae */ /* 0x000fe80008921850 */
[----:B------:R-:W-:Y:S01]  /*10ea0*/  LDGSTS.E [R9+0x21b00], desc[UR16][R190.64], P1 ;  /* 0x21b00000be097fae */ /* 0x000fe20008921850 */
[----:B-1----:R-:W-:-:S03]  /*10eb0*/  SHF.R.U32.HI R245, RZ, 0x6, R245 ;  /* 0x00000006fff57819 */ /* 0x002fc600000116f5 */
[----:B------:R-:W-:Y:S01]  /*10ec0*/  LDGSTS.E [R9+0x21f00], desc[UR16][R198.64], P1 ;  /* 0x21f00000c6097fae */ /* 0x000fe20008921850 */
[----:B------:R-:W-:-:S03]  /*10ed0*/  SGXT.U32 R245, R245, 0x1 ;  /* 0x00000001f5f5781a */ /* 0x000fc60000000000 */
[----:B------:R-:W-:Y:S01]  /*10ee0*/  LDGSTS.E [R9+0x22300], desc[UR16][R206.64], P1 ;  /* 0x22300000ce097fae */ /* 0x000fe20008921850 */
[----:B------:R-:W-:Y:S02]  /*10ef0*/  ISETP.NE.U32.AND P5, PT, R0, RZ, PT ;  /* 0x000000ff0000720c */ /* 0x000fe40003fa5070 */
[----:B------:R-:W-:Y:S01]  /*10f00*/  LOP3.LUT R245, R245, 0x6, RZ, 0xfc, !PT ;  /* 0x00000006f5f57812 */ /* 0x000fe200078efcff */
[----:B------:R-:W-:Y:S01]  /*10f10*/  LDGSTS.E [R9+0x22700], desc[UR16][R214.64], P1 ;  /* 0x22700000d6097fae */ /* 0x000fe20008921850 */
[----:B--2---:R-:W-:-:S03]  /*10f20*/  SHF.R.U32.HI R4, RZ, 0x6, R4 ;  /* 0x00000006ff047819 */ /* 0x004fc60000011604 */
[----:B------:R-:W-:Y:S01]  /*10f30*/  LDGSTS.E [R9+0x22b00], desc[UR16][R16.64], P1 ;  /* 0x22b0000010097fae */ /* 0x000fe20008921850 */
[----:B------:R-:W-:-:S03]  /*10f40*/  SGXT.U32 R4, R4, 0x1 ;  /* 0x000000010404781a */ /* 0x000fc60000000000 */
[----:B------:R-:W-:Y:S01]  /*10f50*/  LDGSTS.E [R9+0x22f00], desc[UR16][R24.64], P1 ;  /* 0x22f0000018097fae */ /* 0x000fe20008921850 */
[----:B------:R-:W-:Y:S02]  /*10f60*/  SEL R0, RZ, 0x4, P6 ;  /* 0x00000004ff007807 */ /* 0x000fe40003000000 */
[----:B------:R-:W-:Y:S01]  /*10f70*/  ISETP.GE.AND P6, PT, R245, UR4, PT ;  /* 0x00000004f5007c0c */ /* 0x000fe2000bfc6270 */
[----:B------:R-:W-:Y:S01]  /*10f80*/  LDGSTS.E [R9+0x23300], desc[UR16][R32.64], P1 ;  /* 0x2330000020097fae */ /* 0x000fe20008921850 */
[----:B------:R-:W-:-:S03]  /*10f90*/  LOP3.LUT R4, R4, 0x24, RZ, 0xfc, !PT ;  /* 0x0000002404047812 */ /* 0x000fc600078efcff */
[----:B------:R-:W-:Y:S01]  /*10fa0*/  LDGSTS.E [R9+0x23700], desc[UR16][R40.64], P1 ;  /* 0x2370000028097fae */ /* 0x000fe20008921850 */
[----:B------:R-:W-:-:S03]  /*10fb0*/  SEL R226, RZ, 0x4, P6 ;  /* 0x00000004ffe27807 */ /* 0x000fc60003000000 */
[----:B------:R-:W-:Y:S01]  /*10fc0*/  LDGSTS.E [R9+0x23b00], desc[UR16][R48.64], P1 ;  /* 0x23b0000030097fae */ /* 0x000fe20008921850 */
[----:B------:R-:W-:-:S03]  /*10fd0*/  ISETP.GE.AND P6, PT, R4, UR4, PT ;  /* 0x0000000404007c0c */ /* 0x000fc6000bfc6270 */
[----:B------:R-:W-:Y:S04]  /*10fe0*/  LDGSTS.E [R9+0x23f00], desc[UR16][R56.64], P1 ;  /* 0x23f0000038097fae */ /* 0x000fe80008921850 */
[----:B------:R-:W-:Y:S04]  /*10ff0*/  LDGSTS.E [R9+0x24300], desc[UR16][R64.64], P1 ;  /* 0x2430000040097fae */ /* 0x000fe80008921850 */
[----:B------:R-:W-:Y:S04]  /*11000*/  LDGSTS.E [R9+0x24700], desc[UR16][R72.64], P1 ;  /* 0x2470000048097fae */ /* 0x000fe80008921850 */
[----:B------:R-:W-:Y:S01]  /*11010*/  LDGSTS.E [R9+0x24b00], desc[UR16][R80.64], P1 ;  /* 0x24b0000050097fae */ /* 0x000fe20008921850 */
[----:B------:R-:W1:Y:S03]  /*11020*/  S2R R4, SR_TID.X ;  /* 0x0000000000047919 */ /* 0x000e660000002100 */
[----:B------:R-:W-:Y:S04]  /*11030*/  LDGSTS.E [R9+0x24f00], desc[UR16][R88.64], P1 ;  /* 0x24f0000058097fae */ /* 0x000fe80008921850 */
[----:B------:R-:W-:Y:S04]  /*11040*/  LDGSTS.E [R9+0x25300], desc[UR16][R96.64], P1 ;  /* 0x2530000060097fae */ /* 0x000fe80008921850 */
[----:B------:R-:W-:Y:S04]  /*11050*/  LDGSTS.E [R9+0x25700], desc[UR16][R104.64], P1 ;  /* 0x2570000068097fae */ /* 0x000fe80008921850 */
[----:B------:R-:W-:Y:S04]  /*11060*/  LDGSTS.E [R9+0x25b00], desc[UR16][R112.64], P1 ;  /* 0x25b0000070097fae */ /* 0x000fe80008921850 */
        /* <DEDUP_REMOVED lines=10> */
[----:B------:R-:W0:Y:S01]  /*11110*/  LDGDEPBAR ;  /* 0x00000000000079af */ /* 0x000e220000000000 */
[----:B-1----:R-:W-:-:S02]  /*11120*/  SHF.R.U32.HI R4, RZ, 0x6, R4 ;  /* 0x00000006ff047819 */ /* 0x002fc40000011604 */
[----:B------:R-:W-:Y:S01]  /*11130*/  SEL R226, R226, RZ, P0 ;  /* 0x000000ffe2e27207 */ /* 0x000fe20000000000 */
[----:B------:R-:W2:Y:S01]  /*11140*/  LDL.LU.64 R192, [R1+0x40] ;  /* 0x0000400001c07983 */ /* 0x000ea20000300a00 */
[----:B------:R-:W-:-:S04]  /*11150*/  SGXT.U32 R4, R4, 0x1 ;  /* 0x000000010404781a */ /* 0x000fc80000000000 */
[----:B------:R-:W-:Y:S01]  /*11160*/  LOP3.LUT R4, R4, 0x26, RZ, 0xfc, !PT ;  /* 0x0000002604047812 */ /* 0x000fe200078efcff */
[----:B---3--:R-:W-:Y:S01]  /*11170*/  IMAD.WIDE R224, R5, 0x4, R228 ;  /* 0x0000000405e07825 */ /* 0x008fe200078e02e4 */
[----:B------:R-:W-:Y:S06]  /*11180*/  BAR.SYNC.DEFER_BLOCKING 0x0 ;  /* 0x0000000000007b1d */ /* 0x000fec0000010000 */
[----:B------:R-:W-:Y:S01]  /*11190*/  @!PT LDS RZ, [RZ] ;  /* 0x00000000fffff984 */ /* 0x000fe20000000800 */
[----:B------:R-:W-:Y:S01]  /*111a0*/  @!PT LDS RZ, [RZ] ;  /* 0x00000000fffff984 */ /* 0x000fe20000000800 */
[----:B------:R-:W-:Y:S01]  /*111b0*/  @!PT LDS RZ, [RZ] ;  /* 0x00000000fffff984 */ /* 0x000fe20000000800 */
[----:B------:R-:W-:Y:S01]  /*111c0*/  LDGSTS.E [R252+0x6c000], desc[UR16][R224.64], P2 ;  /* 0x6c000000e0fc7fae */ /* 0x000fe20009121850 */
[----:B------:R-:W-:Y:S02]  /*111d0*/  ISETP.NE.U32.AND P2, PT, R226, RZ, PT ;  /* 0x000000ffe200720c */ /* 0x000fe40003f45070 */
[----:B------:R-:W-:-:S02]  /*111e0*/  SEL R226, RZ, 0x4, P6 ;  /* 0x00000004ffe27807 */ /* 0x000fc40003000000 */
[----:B------:R-:W-:Y:S02]  /*111f0*/  ISETP.GE.AND P6, PT, R4, UR4, PT ;  /* 0x0000000404007c0c */ /* 0x000fe4000bfc6270 */
[----:B------:R-:W-:Y:S02]  /*11200*/  SEL R226, R226, RZ, P0 ;  /* 0x000000ffe2e27207 */ /* 0x000fe40000000000 */
[----:B------:R-:W-:Y:S01]  /*11210*/  SEL R228, RZ, 0x4, P6 ;  /* 0x00000004ffe47807 */ /* 0x000fe20003000000 */
[----:B------:R-:W1:Y:S01]  /*11220*/  S2R R4, SR_TID.X ;  /* 0x0000000000047919 */ /* 0x000e620000002100 */
[----:B------:R-:W-:Y:S01]  /*11230*/  ISETP.NE.U32.AND P6, PT, R226, RZ, PT ;  /* 0x000000ffe200720c */ /* 0x000fe20003fc5070 */
[----:B----4-:R-:W-:-:S04]  /*11240*/  IMAD.WIDE R226, R5, 0x4, R232 ;  /* 0x0000000405e27825 */ /* 0x010fc800078e02e8 */
[C---:B------:R-:W-:Y:S01]  /*11250*/  IMAD.WIDE R232, R5.reuse, 0x4, R238 ;  /* 0x0000000405e87825 */ /* 0x040fe200078e02ee */
[----:B------:R-:W-:Y:S03]  /*11260*/  LDGSTS.E [R252+0x6c008], desc[UR16][R226.64], P3 ;  /* 0x6c008000e2fc7fae */ /* 0x000fe60009921850 */
[----:B------:R-:W-:Y:S01]  /*11270*/  IMAD.WIDE R238, R5, 0x4, R2 ;  /* 0x0000000405ee7825 */ /* 0x000fe200078e0202 */
[----:B------:R-:W-:Y:S01]  /*11280*/  SEL R228, R228, RZ, P0 ;  /* 0x000000ffe4e47207 */ /* 0x000fe20000000000 */
[----:B------:R-:W3:Y:S04]  /*11290*/  LDL.LU.64 R2, [R1+0x48] ;  /* 0x0000480001027983 */ /* 0x000ee80000300a00 */
[----:B------:R-:W-:Y:S01]  /*112a0*/  LDGSTS.E [R252+0x6e000], desc[UR16][R232.64], P4 ;  /* 0x6e000000e8fc7fae */ /* 0x000fe2000a121850 */
[----:B-1----:R-:W-:-:S03]  /*112b0*/  SHF.R.U32.HI R4, RZ, 0x6, R4 ;  /* 0x00000006ff047819 */ /* 0x002fc60000011604 */
[----:B------:R-:W4:Y:S01]  /*112c0*/  LDL.LU.64 R240, [R1+0x218] ;  /* 0x0002180001f07983 */ /* 0x000f220000300a00 */
[----:B------:R-:W-:-:S04]  /*112d0*/  SGXT.U32 R4, R4, 0x1 ;  /* 0x000000010404781a */ /* 0x000fc80000000000 */
[----:B------:R-:W-:-:S04]  /*112e0*/  LOP3.LUT R4, R4, 0x8, RZ, 0xfc, !PT ;  /* 0x0000000804047812 */ /* 0x000fc800078efcff */
[----:B------:R-:W-:Y:S02]  /*112f0*/  ISETP.GE.AND P3, PT, R4, UR4, PT ;  /* 0x0000000404007c0c */ /* 0x000fe4000bf66270 */
[----:B------:R-:W1:Y:S01]  /*11300*/  S2R R4, SR_TID.X ;  /* 0x0000000000047919 */ /* 0x000e620000002100 */
[----:B------:R-:W-:Y:S02]  /*11310*/  ISETP.NE.U32.AND P4, PT, R228, RZ, PT ;  /* 0x000000ffe400720c */ /* 0x000fe40003f85070 */
[----:B------:R-:W-:Y:S02]  /*11320*/  SEL R228, RZ, 0x4, P3 ;  /* 0x00000004ffe47807 */ /* 0x000fe40001800000 */
[----:B-1----:R-:W-:-:S04]  /*11330*/  SHF.R.U32.HI R4, RZ, 0x6, R4 ;  /* 0x00000006ff047819 */ /* 0x002fc80000011604 */
[----:B------:R-:W-:-:S04]  /*11340*/  SGXT.U32 R4, R4, 0x1 ;  /* 0x000000010404781a */ /* 0x000fc80000000000 */
[----:B------:R-:W-:-:S04]  /*11350*/  LOP3.LUT R4, R4, 0xa, RZ, 0xfc, !PT ;  /* 0x0000000a04047812 */ /* 0x000fc800078efcff */
[----:B------:R-:W-:Y:S02]  /*11360*/  ISETP.GE.AND P3, PT, R4, UR4, PT ;  /* 0x0000000404007c0c */ /* 0x000fe4000bf66270 */
[----:B------:R-:W1:Y:S01]  /*11370*/  S2R R4, SR_TID.X ;  /* 0x0000000000047919 */ /* 0x000e620000002100 */
[----:B------:R-:W-:Y:S02]  /*11380*/  IMAD.WIDE R234, R5, 0x4, R188 ;  /* 0x0000000405ea7825 */ /* 0x000fe400078e02bc */
[----:B------:R-:W4:Y:S04]  /*11390*/  LDL.LU.64 R188, [R1+0x58] ;  /* 0x0000580001bc7983 */ /* 0x000f280000300a00 */
[----:B------:R-:W-:Y:S01]  /*113a0*/  LDGSTS.E [R252+0x6e008], desc[UR16][R234.64], P5 ;  /* 0x6e008000eafc7fae */ /* 0x000fe2000a921850 */
[----:B-1----:R-:W-:-:S04]  /*113b0*/  SHF.R.U32.HI R4, RZ, 0x6, R4 ;  /* 0x00000006ff047819 */ /* 0x002fc80000011604 */
[----:B------:R-:W-:-:S04]  /*113c0*/  SGXT.U32 R4, R4, 0x1 ;  /* 0x000000010404781a */ /* 0x000fc80000000000 */
[----:B------:R-:W-:-:S04]  /*113d0*/  LOP3.LUT R4, R4, 0x28, RZ, 0xfc, !PT ;  /* 0x0000002804047812 */ /* 0x000fc800078efcff */
[----:B------:R-:W-:Y:S02]  /*113e0*/  ISETP.GE.AND P5, PT, R4, UR4, PT ;  /* 0x0000000404007c0c */ /* 0x000fe4000bfa6270 */
[----:B------:R-:W1:Y:S01]  /*113f0*/  S2R R4, SR_TID.X ;  /* 0x0000000000047919 */ /* 0x000e620000002100 */
[----:B------:R-:W-:-:S04]  /*11400*/  SEL R0, R0, RZ, P0 ;  /* 0x000000ff00007207 */ /* 0x000fc80000000000 */
[----:B------:R-:W-:Y:S02]  /*11410*/  ISETP.NE.U32.AND P1, PT, R0, RZ, PT ;  /* 0x000000ff0000720c */ /* 0x000fe40003f25070 */
[----:B------:R-:W-:Y:S02]  /*11420*/  SEL R228, R228, RZ, P0 ;  /* 0x000000ffe4e47207 */ /* 0x000fe40000000000 */
[----:B------:R-:W-:Y:S02]  /*11430*/  SEL R229, RZ, 0x4, P3 ;  /* 0x00000004ffe57807 */ /* 0x000fe40001800000 */
[----:B------:R-:W-:Y:S02]  /*11440*/  ISETP.NE.U32.AND P3, PT, R228, RZ, PT ;  /* 0x000000ffe400720c */ /* 0x000fe40003f65070 */
[----:B------:R-:W-:-:S05]  /*11450*/  SEL R228, R229, RZ, P0 ;  /* 0x000000ffe5e47207 */ /* 0x000fca0000000000 */
[----:B------:R-:W-:Y:S01]  /*11460*/  LDGSTS.E [R251+0x6c000], desc[UR16][R238.64], P1 ;  /* 0x6c000000eefb7fae */ /* 0x000fe20008921850 */
[----:B------:R-:W-:Y:S02]  /*11470*/  ISETP.NE.U32.AND P1, PT, R228, RZ, PT ;  /* 0x000000ffe400720c */ /* 0x000fe40003f25070 */
[----:B-1----:R-:W-:-:S04]  /*11480*/  SHF.R.U32.HI R4, RZ, 0x6, R4 ;  /* 0x00000006ff047819 */ /* 0x002fc80000011604 */
[----:B------:R-:W-:-:S04]  /*11490*/  SGXT.U32 R4, R4, 0x1 ;  /* 0x000000010404781a */ /* 0x000fc80000000000 */
[----:B------:R-:W-:Y:S02]  /*114a0*/  LOP3.LUT R4, R4, 0x2a, RZ, 0xfc, !PT ;  /* 0x0000002a04047812 */ /* 0x000fe400078efcff */
[----:B------:R-:W-:Y:S02]  /*114b0*/  SEL R228, RZ, 0x4, P5 ;  /* 0x00000004ffe47807 */ /* 0x000fe40002800000 */
[----:B------:R-:W-:Y:S02]  /*114c0*/  ISETP.GE.AND P5, PT, R4, UR4, PT ;  /* 0x0000000404007c0c */ /* 0x000fe4000bfa6270 */
[----:B------:R-:W1:Y:S01]  /*114d0*/  S2R R4, SR_TID.X ;  /* 0x0000000000047919 */ /* 0x000e620000002100 */
[----:B------:R-:W-:-:S05]  /*114e0*/  IMAD.WIDE R242, R5, 0x4, R242 ;  /* 0x0000000405f27825 */ /* 0x000fca00078e02f2 */
[----:B------:R-:W-:Y:S01]  /*114f0*/  LDGSTS.E [R251+0x6c008], desc[UR16][R242.64], P2 ;  /* 0x6c008000f2fb7fae */ /* 0x000fe20009121850 */
[----:B-1----:R-:W-:-:S04]  /*11500*/  SHF.R.U32.HI R4, RZ, 0x6, R4 ;  /* 0x00000006ff047819 */ /* 0x002fc80000011604 */
[----:B------:R-:W-:-:S04]  /*11510*/  SGXT.U32 R4, R4, 0x1 ;  /* 0x000000010404781a */ /* 0x000fc80000000000 */
[----:B------:R-:W-:-:S04]  /*11520*/  LOP3.LUT R4, R4, 0xe, RZ, 0xfc, !PT ;  /* 0x0000000e04047812 */ /* 0x000fc800078efcff */
[----:B------:R-:W-:Y:S02]  /*11530*/  ISETP.GE.AND P2, PT, R4, UR4, PT ;  /* 0x0000000404007c0c */ /* 0x000fe4000bf46270 */
[----:B------:R-:W1:Y:S01]  /*11540*/  S2R R4, SR_TID.X ;  /* 0x0000000000047919 */ /* 0x000e620000002100 */
[----:B--2---:R-:W-:Y:S02]  /*11550*/  IMAD.WIDE R200, R5, 0x4, R6 ;  /* 0x0000000405c87825 */ /* 0x004fe400078e0206 */
[----:B------:R-:W2:Y:S01]  /*11560*/  LDL.LU.64 R6, [R1+0x60] ;  /* 0x0000600001067983 */ /* 0x000ea20000300a00 */
[----:B------:R-:W-:Y:S02]  /*11570*/  SEL R228, R228, RZ, P0 ;  /* 0x000000ffe4e47207 */ /* 0x000fe40000000000 */
[----:B------:R-:W-:Y:S01]  /*11580*/  SEL R229, RZ, 0x4, P5 ;  /* 0x00000004ffe57807 */ /* 0x000fe20002800000 */
[----:B------:R-:W-:Y:S01]  /*11590*/  LDGSTS.E [R251+0x6e000], desc[UR16][R200.64], P6 ;  /* 0x6e000000c8fb7fae */ /* 0x000fe2000b121850 */
[----:B------:R-:W-:-:S02]  /*115a0*/  ISETP.NE.U32.AND P5, PT, R228, RZ, PT ;  /* 0x000000ffe400720c */ /* 0x000fc40003fa5070 */
[----:B------:R-:W-:-:S04]  /*115b0*/  SEL R228, R229, RZ, P0 ;  /* 0x000000ffe5e47207 */ /* 0x000fc80000000000 */
[----:B------:R-:W-:Y:S02]  /*115c0*/  ISETP.NE.U32.AND P6, PT, R228, RZ, PT ;  /* 0x000000ffe400720c */ /* 0x000fe40003fc5070 */
[----:B------:R-:W-:Y:S02]  /*115d0*/  SEL R228, RZ, 0x4, P2 ;  /* 0x00000004ffe47807 */ /* 0x000fe40001000000 */
[----:B-1----:R-:W-:-:S04]  /*115e0*/  SHF.R.U32.HI R4, RZ, 0x6, R4 ;  /* 0x00000006ff047819 */ /* 0x002fc80000011604 */
[----:B------:R-:W-:-:S04]  /*115f0*/  SGXT.U32 R4, R4, 0x1 ;  /* 0x000000010404781a */ /* 0x000fc80000000000 */
[----:B------:R-:W-:-:S04]  /*11600*/  LOP3.LUT R4, R4, 0x2c, RZ, 0xfc, !PT ;  /* 0x0000002c04047812 */ /* 0x000fc800078efcff */
[----:B------:R-:W-:Y:S02]  /*11610*/  ISETP.GE.AND P2, PT, R4, UR4, PT ;  /* 0x0000000404007c0c */ /* 0x000fe4000bf46270 */
[----:B------:R-:W1:Y:S01]  /*11620*/  S2R R4, SR_TID.X ;  /* 0x0000000000047919 */ /* 0x000e620000002100 */
[C---:B------:R-:W-:Y:S01]  /*11630*/  IMAD.WIDE R192, R5.reuse, 0x4, R192 ;  /* 0x0000000405c07825 */ /* 0x040fe200078e02c0 */
[----:B------:R-:W-:Y:S04]  /*11640*/  STL.64 [R1+0x8], R200 ;  /* 0x000008c801007387 */ /* 0x000fe80000100a00 */
[----:B------:R-:W-:Y:S04]  /*11650*/  STL.64 [R1+0x10], R192 ;  /* 0x000010c001007387 */ /* 0x000fe80000100a00 */
[----:B------:R4:W-:Y:S01]  /*11660*/  LDGSTS.E [R251+0x6e008], desc[UR16][R192.64], P4 ;  /* 0x6e008000c0fb7fae */ /* 0x0009e2000a121850 */
[----:B---3--:R-:W-:Y:S01]  /*11670*/  IMAD.WIDE R2, R5, 0x4, R2 ;  /* 0x0000000405027825 */ /* 0x008fe200078e0202 */
[----:B-1----:R-:W-:-:S04]  /*11680*/  SHF.R.U32.HI R4, RZ, 0x6, R4 ;  /* 0x00000006ff047819 */ /* 0x002fc80000011604 */
[----:B------:R1:W-:Y:S04]  /*11690*/  STL.64 [R1+0x20], R2 ;  /* 0x0000200201007387 */ /* 0x0003e80000100a00 */
[----:B------:R-:W-:Y:S01]  /*116a0*/  LDGSTS.E [R250+0x6c000], desc[UR16][R2.64], P3 ;  /* 0x6c00000002fa7fae */ /* 0x000fe20009921850 */
[----:B------:R-:W-:-:S04]  /*116b0*/  SGXT.U32 R4, R4, 0x1 ;  /* 0x000000010404781a */ /* 0x000fc80000000000 */
[----:B------:R-:W-:Y:S01]  /*116c0*/  LOP3.LUT R4, R4, 0x2e, RZ, 0xfc, !PT ;  /* 0x0000002e04047812 */ /* 0x000fe200078efcff */
[----:B-1----:R-:W3:Y:S03]  /*116d0*/  LDL.LU.64 R2, [R1+0x200] ;  /* 0x0002000001027983 */ /* 0x002ee60000300a00 */
[----:B------:R-:W-:Y:S02]  /*116e0*/  ISETP.GE.AND P4, PT, R4, UR4, PT ;  /* 0x0000000404007c0c */ /* 0x000fe4000bf86270 */
[----:B------:R-:W1:Y:S01]  /*116f0*/  S2R R4, SR_TID.X ;  /* 0x0000000000047919 */ /* 0x000e620000002100 */
[----:B------:R-:W-:Y:S02]  /*11700*/  SEL R228, R228, RZ, P0 ;  /* 0x000000ffe4e47207 */ /* 0x000fe40000000000 */
[----:B------:R-:W-:Y:S02]  /*11710*/  SEL R229, RZ, 0x4, P2 ;  /* 0x00000004ffe57807 */ /* 0x000fe40001000000 */
        /* <DEDUP_REMOVED lines=9> */
[----:B----4-:R-:W-:Y:S01]  /*117b0*/  IMAD.WIDE R192, R5, 0x4, R240 ;  /* 0x0000000405c07825 */ /* 0x010fe200078e02f0 */
[----:B------:R-:W4:Y:S04]  /*117c0*/  S2R R0, SR_TID.X ;  /* 0x0000000000007919 */ /* 0x000f280000002100 */
[----:B------:R-:W-:Y:S01]  /*117d0*/  LDGSTS.E [R250+0x6c008], desc[UR16][R192.64], P1 ;  /* 0x6c008000c0fa7fae */ /* 0x000fe20008921850 */
[----:B-1----:R-:W-:-:S04]  /*117e0*/  SHF.R.U32.HI R4, RZ, 0x6, R4 ;  /* 0x00000006ff047819 */ /* 0x002fc80000011604 */
[----:B------:R-:W-:-:S04]  /*117f0*/  SGXT.U32 R4, R4, 0x1 ;  /* 0x000000010404781a */ /* 0x000fc80000000000 */
[----:B------:R-:W-:-:S04]  /*11800*/  LOP3.LUT R4, R4, 0xc, RZ, 0xfc, !PT ;  /* 0x0000000c04047812 */ /* 0x000fc800078efcff */
[----:B------:R-:W-:Y:S02]  /*11810*/  ISETP.GE.AND P1, PT, R4, UR4, PT ;  /* 0x0000000404007c0c */ /* 0x000fe4000bf26270 */
[----:B------:R-:W1:Y:S01]  /*11820*/  S2R R4, SR_TID.X ;  /* 0x0000000000047919 */ /* 0x000e620000002100 */
[----:B----4-:R-:W-:Y:S01]  /*11830*/  SHF.R.U32.HI R0, RZ, 0x6, R0 ;  /* 0x00000006ff007819 */ /* 0x010fe20000011600 */
[----:B------:R-:W-:-:S03]  /*11840*/  IMAD.WIDE R188, R5, 0x4, R188 ;  /* 0x0000000405bc7825 */ /* 0x000fc600078e02bc */
[----:B------:R-:W-:Y:S02]  /*11850*/  SGXT.U32 R0, R0, 0x1 ;  /* 0x000000010000781a */ /* 0x000fe40000000000 */
[----:B------:R-:W-:Y:S01]  /*11860*/  SEL R229, RZ, 0x4, P4 ;  /* 0x00000004ffe57807 */ /* 0x000fe20002000000 */
[----:B------:R4:W-:Y:S01]  /*11870*/  LDGSTS.E [R250+0x6e000], desc[UR16][R188.64], P5 ;  /* 0x6e000000bcfa7fae */ /* 0x0009e2000a921850 */
[----:B------:R-:W-:Y:S02]  /*11880*/  LOP3.LUT R0, R0, 0x12, RZ, 0xfc, !PT ;  /* 0x0000001200007812 */ /* 0x000fe400078efcff */
[----:B------:R-:W-:Y:S02]  /*11890*/  SEL R183, R229, RZ, P0 ;  /* 0x000000ffe5b77207 */ /* 0x000fe40000000000 */
[----:B------:R-:W-:Y:S02]  /*118a0*/  ISETP.GE.AND P5, PT, R0, UR4, PT ;  /* 0x0000000400007c0c */ /* 0x000fe4000bfa6270 */
[----:B------:R-:W-:Y:S01]  /*118b0*/  SEL R229, RZ, 0x4, P1 ;  /* 0x00000004ffe57807 */ /* 0x000fe20000800000 */
[----:B------:R-:W4:Y:S01]  /*118c0*/  S2R R0, SR_TID.X ;  /* 0x0000000000007919 */ /* 0x000f220000002100 */
[----:B-1----:R-:W-:-:S04]  /*118d0*/  SHF.R.U32.HI R4, RZ, 0x6, R4 ;  /* 0x00000006ff047819 */ /* 0x002fc80000011604 */
[----:B------:R-:W-:-:S04]  /*118e0*/  SGXT.U32 R4, R4, 0x1 ;  /* 0x000000010404781a */ /* 0x000fc80000000000 */
[----:B------:R-:W-:-:S04]  /*118f0*/  LOP3.LUT R4, R4, 0x30, RZ, 0xfc, !PT ;  /* 0x0000003004047812 */ /* 0x000fc800078efcff */
[----:B------:R-:W-:Y:S02]  /*11900*/  ISETP.GE.AND P1, PT, R4, UR4, PT ;  /* 0x0000000404007c0c */ /* 0x000fe4000bf26270 */
[----:B------:R-:W1:Y:S01]  /*11910*/  S2R R4, SR_TID.X ;  /* 0x0000000000047919 */ /* 0x000e620000002100 */
[----:B------:R2:W-:Y:S04]  /*11920*/  STL.64 [R1+0x30], R192 ;  /* 0x000030c001007387 */ /* 0x0005e80000100a00 */
[----:B------:R2:W-:Y:S04]  /*11930*/  STL.64 [R1+0x40], R188 ;  /* 0x000040bc01007387 */ /* 0x0005e80000100a00 */
[----:B------:R-:W3:Y:S01]  /*11940*/  LDL.LU.64 R200, [R1+0x1f8] ;  /* 0x0001f80001c87983 */ /* 0x000ee20000300a00 */
[----:B----4-:R-:W-:-:S02]  /*11950*/  SHF.R.U32.HI R0, RZ, 0x6, R0 ;  /* 0x00000006ff007819 */ /* 0x010fc40000011600 */
[----:B------:R-:W-:Y:S02]  /*11960*/  SEL R228, R228, RZ, P0 ;  /* 0x000000ffe4e47207 */ /* 0x000fe40000000000 */
[----:B------:R-:W-:Y:S02]  /*11970*/  SGXT.U32 R0, R0, 0x1 ;  /* 0x000000010000781a */ /* 0x000fe40000000000 */
[----:B------:R-:W-:Y:S02]  /*11980*/  ISETP.NE.U32.AND P4, PT, R228, RZ, PT ;  /* 0x000000ffe400720c */ /* 0x000fe40003f85070 */
[----:B------:R-:W-:Y:S02]  /*11990*/  LOP3.LUT R0, R0, 0x32, RZ, 0xfc, !PT ;  /* 0x0000003200007812 */ /* 0x000fe400078efcff */
[----:B-1----:R-:W-:-:S04]  /*119a0*/  SHF.R.U32.HI R4, RZ, 0x6, R4 ;  /* 0x00000006ff047819 */ /* 0x002fc80000011604 */
[----:B------:R-:W-:Y:S02]  /*119b0*/  SGXT.U32 R4, R4, 0x1 ;  /* 0x000000010404781a */ /* 0x000fe40000000000 */
[----:B------:R-:W-:Y:S02]  /*119c0*/  SEL R228, RZ, 0x4, P5 ;  /* 0x00000004ffe47807 */ /* 0x000fe40002800000 */
[----:B------:R-:W-:Y:S02]  /*119d0*/  LOP3.LUT R4, R4, 0x14, RZ, 0xfc, !PT ;  /* 0x0000001404047812 */ /* 0x000fe400078efcff */
[----:B------:R-:W-:Y:S02]  /*119e0*/  ISETP.GE.AND P5, PT, R0, UR4, PT ;  /* 0x0000000400007c0c */ /* 0x000fe4000bfa6270 */
[----:B------:R-:W-:Y:S02]  /*119f0*/  SEL R0, RZ, 0x4, P1 ;  /* 0x00000004ff007807 */ /* 0x000fe40000800000 */
[----:B------:R-:W-:-:S02]  /*11a00*/  ISETP.GE.AND P1, PT, R4, UR4, PT ;  /* 0x0000000404007c0c */ /* 0x000fc4000bf26270 */
[----:B------:R-:W1:Y:S01]  /*11a10*/  S2R R4, SR_TID.X ;  /* 0x0000000000047919 */ /* 0x000e620000002100 */
[----:B------:R-:W-:Y:S01]  /*11a20*/  SEL R246, RZ, 0x4, P5 ;  /* 0x00000004fff67807 */ /* 0x000fe20002800000 */
[----:B--2---:R-:W-:Y:S01]  /*11a30*/  IMAD.WIDE R6, R5, 0x4, R6 ;  /* 0x0000000405067825 */ /* 0x004fe200078e0206 */
[----:B-1----:R-:W-:-:S04]  /*11a40*/  SHF.R.U32.HI R4, RZ, 0x6, R4 ;  /* 0x00000006ff047819 */ /* 0x002fc80000011604 */
[----:B------:R1:W-:Y:S01]  /*11a50*/  LDGSTS.E [R250+0x6e008], desc[UR16][R6.64], P6 ;  /* 0x6e00800006fa7fae */ /* 0x0003e2000b121850 */
[----:B------:R-:W-:-:S04]  /*11a60*/  SGXT.U32 R4, R4, 0x1 ;  /* 0x000000010404781a */ /* 0x000fc80000000000 */
[----:B------:R-:W-:-:S04]  /*11a70*/  LOP3.LUT R4, R4, 0x16, RZ, 0xfc, !PT ;  /* 0x0000001604047812 */ /* 0x000fc800078efcff */
[----:B------:R-:W-:Y:S02]  /*11a80*/  ISETP.GE.AND P5, PT, R4, UR4, PT ;  /* 0x0000000404007c0c */ /* 0x000fe4000bfa6270 */
[----:B------:R-:W2:Y:S01]  /*11a90*/  S2R R4, SR_TID.X ;  /* 0x0000000000047919 */ /* 0x000ea20000002100 */
[----:B------:R4:W-:Y:S04]  /*11aa0*/  STL.64 [R1+0x48], R6 ;  /* 0x0000480601007387 */ /* 0x0009e80000100a00 */
[----:B------:R-:W3:Y:S04]  /*11ab0*/  LDL.LU.64 R192, [R1+0x78] ;  /* 0x0000780001c07983 */ /* 0x000ee80000300a00 */
[----:B------:R-:W3:Y:S01]  /*11ac0*/  LDL.LU.64 R240, [R1+0x80] ;  /* 0x0000800001f07983 */ /* 0x000ee20000300a00 */
[----:B------:R-:W-:-:S02]  /*11ad0*/  SEL R228, R228, RZ, P0 ;  /* 0x000000ffe4e47207 */ /* 0x000fc40000000000 */
[----:B------:R-:W-:Y:S01]  /*11ae0*/  SEL R189, RZ, 0x4, P1 ;  /* 0x00000004ffbd7807 */ /* 0x000fe20000800000 */
[----:B----4-:R-:W1:Y:S01]  /*11af0*/  LDL.LU.64 R6, [R1+0x98] ;  /* 0x0000980001067983 */ /* 0x010e620000300a00 */
[----:B------:R-:W-:Y:S02]  /*11b00*/  SEL R245, RZ, 0x4, P5 ;  /* 0x00000004fff57807 */ /* 0x000fe40002800000 */
[----:B------:R-:W-:Y:S02]  /*11b10*/  ISETP.NE.U32.AND P1, PT, R228, RZ, PT ;  /* 0x000000ffe400720c */ /* 0x000fe40003f25070 */
[----:B--2---:R-:W-:-:S04]  /*11b20*/  SHF.R.U32.HI R4, RZ, 0x6, R4 ;  /* 0x00000006ff047819 */ /* 0x004fc80000011604 */
[----:B------:R-:W-:-:S04]  /*11b30*/  SGXT.U32 R4, R4, 0x1 ;  /* 0x000000010404781a */ /* 0x000fc80000000000 */
[----:B------:R-:W-:Y:S02]  /*11b40*/  LOP3.LUT R4, R4, 0x34, RZ, 0xfc, !PT ;  /* 0x0000003404047812 */ /* 0x000fe400078efcff */
[----:B------:R-:W-:Y:S02]  /*11b50*/  SEL R228, R229, RZ, P0 ;  /* 0x000000ffe5e47207 */ /* 0x000fe40000000000 */
[----:B------:R-:W-:-:S04]  /*11b60*/  ISETP.GE.AND P5, PT, R4, UR4, PT ;  /* 0x0000000404007c0c */ /* 0x000fc8000bfa6270 */
[----:B------:R-:W-:Y:S02]  /*11b70*/  SEL R188, RZ, 0x4, P5 ;  /* 0x00000004ffbc7807 */ /* 0x000fe40002800000 */
[----:B------:R-:W-:Y:S01]  /*11b80*/  ISETP.NE.U32.AND P5, PT, R228, RZ, PT ;  /* 0x000000ffe400720c */ /* 0x000fe20003fa5070 */
[----:B---3--:R-:W-:-:S05]  /*11b90*/  IMAD.WIDE R2, R5, 0x4, R2 ;  /* 0x0000000405027825 */ /* 0x008fca00078e0202 */
[----:B------:R2:W-:Y:S07]  /*11ba0*/  STL.64 [R1+0x58], R2 ;  /* 0x0000580201007387 */ /* 0x0005ee0000100a00 */
[----:B------:R3:W-:Y:S04]  /*11bb0*/  LDGSTS.E [R249+0x6c000], desc[UR16][R2.64], P5 ;  /* 0x6c00000002f97fae */ /* 0x0007e8000a921850 */
[----:B--2---:R-:W3:Y:S01]  /*11bc0*/  LDL.LU.64 R2, [R1+0xa0] ;  /* 0x0000a00001027983 */ /* 0x004ee20000300a00 */
[----:B------:R-:W-:Y:S01]  /*11bd0*/  SEL R228, R0, RZ, P0 ;  /* 0x000000ff00e47207 */ /* 0x000fe20000000000 */
[----:B------:R-:W2:Y:S03]  /*11be0*/  S2R R4, SR_TID.X ;  /* 0x0000000000047919 */ /* 0x000ea60000002100 */
[----:B------:R-:W-:-:S02]  /*11bf0*/  ISETP.NE.U32.AND P5, PT, R228, RZ, PT ;  /* 0x000000ffe400720c */ /* 0x000fc40003fa5070 */
[----:B------:R-:W-:Y:S01]  /*11c00*/  SEL R228, R246, RZ, P0 ;  /* 0x000000fff6e47207 */ /* 0x000fe20000000000 */
[----:B------:R-:W4:Y:S01]  /*11c10*/  S2R R0, SR_TID.X ;  /* 0x0000000000007919 */ /* 0x000f220000002100 */
[----:B--2---:R-:W-:-:S04]  /*11c20*/  SHF.R.U32.HI R4, RZ, 0x6, R4 ;  /* 0x00000006ff047819 */ /* 0x004fc80000011604 */
[----:B------:R-:W-:Y:S02]  /*11c30*/  SGXT.U32 R4, R4, 0x1 ;  /* 0x000000010404781a */ /* 0x000fe40000000000 */
[----:B----4-:R-:W-:Y:S02]  /*11c40*/  SHF.R.U32.HI R0, RZ, 0x6, R0 ;  /* 0x00000006ff007819 */ /* 0x010fe40000011600 */
[----:B------:R-:W-:Y:S02]  /*11c50*/  LOP3.LUT R4, R4, 0x36, RZ, 0xfc, !PT ;  /* 0x0000003604047812 */ /* 0x000fe400078efcff */
[----:B------:R-:W-:Y:S02]  /*11c60*/  SGXT.U32 R0, R0, 0x1 ;  /* 0x000000010000781a */ /* 0x000fe40000000000 */
[----:B------:R-:W-:Y:S02]  /*11c70*/  ISETP.GE.AND P6, PT, R4, UR4, PT ;  /* 0x0000000404007c0c */ /* 0x000fe4000bfc6270 */
[----:B------:R-:W-:-:S02]  /*11c80*/  LOP3.LUT R0, R0, 0x18, RZ, 0xfc, !PT ;  /* 0x0000001800007812 */ /* 0x000fc400078efcff */
[----:B------:R-:W-:Y:S02]  /*11c90*/  SEL R4, RZ, 0x4, P6 ;  /* 0x00000004ff047807 */ /* 0x000fe40003000000 */
[----:B------:R-:W-:-:S04]  /*11ca0*/  ISETP.GE.AND P6, PT, R0, UR4, PT ;  /* 0x0000000400007c0c */ /* 0x000fc8000bfc6270 */
[----:B------:R-:W-:Y:S01]  /*11cb0*/  SEL R0, RZ, 0x4, P6 ;  /* 0x00000004ff007807 */ /* 0x000fe20003000000 */
[----:B------:R-:W-:-:S05]  /*11cc0*/  IMAD.WIDE R200, R5, 0x4, R200 ;  /* 0x0000000405c87825 */ /* 0x000fca00078e02c8 */
[----:B------:R2:W-:Y:S01]  /*11cd0*/  LDGSTS.E [R249+0x6c008], desc[UR16][R200.64], P2 ;  /* 0x6c008000c8f97fae */ /* 0x0005e20009121850 */
[----:B------:R-:W-:Y:S02]  /*11ce0*/  ISETP.NE.U32.AND P2, PT, R228, RZ, PT ;  /* 0x000000ffe400720c */ /* 0x000fe40003f45070 */
[----:B------:R-:W-:Y:S02]  /*11cf0*/  SEL R228, R189, RZ, P0 ;  /* 0x000000ffbde47207 */ /* 0x000fe40000000000 */
[----:B------:R-:W4:Y:S02]  /*11d00*/  S2R R189, SR_TID.X ;  /* 0x0000000000bd7919 */ /* 0x000f240000002100 */
[----:B----4-:R-:W-:-:S04]  /*11d10*/  SHF.R.U32.HI R189, RZ, 0x6, R189 ;  /* 0x00000006ffbd7819 */ /* 0x010fc800000116bd */
[----:B------:R-:W-:-:S04]  /*11d20*/  SGXT.U32 R189, R189, 0x1 ;  /* 0x00000001bdbd781a */ /* 0x000fc80000000000 */
[----:B------:R-:W-:-:S04]  /*11d30*/  LOP3.LUT R189, R189, 0x1a, RZ, 0xfc, !PT ;  /* 0x0000001abdbd7812 */ /* 0x000fc800078efcff */
[----:B------:R-:W-:Y:S02]  /*11d40*/  ISETP.GE.AND P6, PT, R189, UR4, PT ;  /* 0x00000004bd007c0c */ /* 0x000fe4000bfc6270 */
[----:B------:R-:W4:Y:S01]  /*11d50*/  S2R R189, SR_TID.X ;  /* 0x0000000000bd7919 */ /* 0x000f220000002100 */
[----:B------:R2:W-:Y:S04]  /*11d60*/  STL.64 [R1+0x60], R200 ;  /* 0x000060c801007387 */ /* 0x0005e80000100a00 */
[----:B--2---:R-:W2:Y:S01]  /*11d70*/  LDL.LU.64 R200, [R1+0x1d0] ;  /* 0x0001d00001c87983 */ /* 0x004ea20000300a00 */
[----:B----4-:R-:W-:Y:S01]  /*11d80*/  SHF.R.U32.HI R189, RZ, 0x6, R189 ;  /* 0x00000006ffbd7819 */ /* 0x010fe200000116bd */
[----:B------:R-:W-:-:S03]  /*11d90*/  IMAD.WIDE R192, R5, 0x4, R192 ;  /* 0x0000000405c07825 */ /* 0x000fc600078e02c0 */
[----:B------:R-:W-:Y:S01]  /*11da0*/  SGXT.U32 R189, R189, 0x1 ;  /* 0x00000001bdbd781a */ /* 0x000fe20000000000 */
[----:B------:R-:W-:Y:S01]  /*11db0*/  IMAD.WIDE R240, R5, 0x4, R240 ;  /* 0x0000000405f07825 */ /* 0x000fe200078e02f0 */
[----:B------:R4:W-:Y:S02]  /*11dc0*/  LDGSTS.E [R249+0x6e000], desc[UR16][R192.64], P3 ;  /* 0x6e000000c0f97fae */ /* 0x0009e40009921850 */
[----:B------:R-:W-:Y:S02]  /*11dd0*/  LOP3.LUT R189, R189, 0x38, RZ, 0xfc, !PT ;  /* 0x00000038bdbd7812 */ /* 0x000fe400078efcff */
[----:B------:R4:W-:Y:S02]  /*11de0*/  LDGSTS.E [R249+0x6e008], desc[UR16][R240.64], P4 ;  /* 0x6e008000f0f97fae */ /* 0x0009e4000a121850 */
[----:B------:R-:W-:Y:S02]  /*11df0*/  ISETP.GE.AND P4, PT, R189, UR4, PT ;  /* 0x00000004bd007c0c */ /* 0x000fe4000bf86270 */
[----:B------:R-:W4:Y:S01]  /*11e00*/  S2R R189, SR_TID.X ;  /* 0x0000000000bd7919 */ /* 0x000f220000002100 */
[----:B------:R-:W-:-:S02]  /*11e10*/  SEL R229, RZ, 0x4, P6 ;  /* 0x00000004ffe57807 */ /* 0x000fc40003000000 */
[----:B------:R-:W-:Y:S01]  /*11e20*/  ISETP.NE.U32.AND P6, PT, R183, RZ, PT ;  /* 0x000000ffb700720c */ /* 0x000fe20003fc5070 */
[----:B------:R1:W-:Y:S02]  /*11e30*/  STL.64 [R1+0x78], R192 ;  /* 0x000078c001007387 */ /* 0x0003e40000100a00 */
[----:B-1----:R-:W-:Y:S02]  /*11e40*/  IMAD.WIDE R6, R5, 0x4, R6 ;  /* 0x0000000405067825 */ /* 0x002fe400078e0206 */
[----:B------:R-:W2:Y:S04]  /*11e50*/  LDL.LU.64 R192, [R1+0x1c8] ;  /* 0x0001c80001c07983 */ /* 0x000ea80000300a00 */
[----:B------:R1:W-:Y:S04]  /*11e60*/  STL.64 [R1+0x80], R240 ;  /* 0x000080f001007387 */ /* 0x0003e80000100a00 */
[----:B------:R2:W-:Y:S01]  /*11e70*/  LDGSTS.E [R248+0x6c000], desc[UR16][R6.64], P6 ;  /* 0x6c00000006f87fae */ /* 0x0005e2000b121850 */
[----:B----4-:R-:W-:-:S03]  /*11e80*/  SHF.R.U32.HI R189, RZ, 0x6, R189 ;  /* 0x00000006ffbd7819 */ /* 0x010fc600000116bd */
[----:B-1----:R-:W4:Y:S01]  /*11e90*/  LDL.LU.64 R240, [R1+0x1c0] ;  /* 0x0001c00001f07983 */ /* 0x002f220000300a00 */
[----:B------:R-:W-:-:S03]  /*11ea0*/  SGXT.U32 R189, R189, 0x1 ;  /* 0x00000001bdbd781a */ /* 0x000fc60000000000 */
[----:B------:R1:W-:Y:S01]  /*11eb0*/  STL.64 [R1+0x98], R6 ;  /* 0x0000980601007387 */ /* 0x0003e20000100a00 */
[----:B------:R-:W-:Y:S02]  /*11ec0*/  LOP3.LUT R189, R189, 0x3a, RZ, 0xfc, !PT ;  /* 0x0000003abdbd7812 */ /* 0x000fe400078efcff */
[----:B------:R-:W-:Y:S02]  /*11ed0*/  ISETP.NE.U32.AND P3, PT, R228, RZ, PT ;  /* 0x000000ffe400720c */ /* 0x000fe40003f65070 */
[----:B------:R-:W-:Y:S01]  /*11ee0*/  SEL R228, R188, RZ, P0 ;  /* 0x000000ffbce47207 */ /* 0x000fe20000000000 */
[----:B-1----:R-:W4:Y:S01]  /*11ef0*/  LDL.LU.64 R6, [R1+0x1b8] ;  /* 0x0001b80001067983 */ /* 0x002f220000300a00 */
[----:B------:R-:W-:-:S03]  /*11f00*/  ISETP.GE.AND P6, PT, R189, UR4, PT ;  /* 0x00000004bd007c0c */ /* 0x000fc6000bfc6270 */
[----:B------:R-:W4:Y:S01]  /*11f10*/  LDL.LU.64 R188, [R1+0x160] ;  /* 0x0001600001bc7983 */ /* 0x000f220000300a00 */
[----:B---3--:R-:W-:-:S05]  /*11f20*/  IMAD.WIDE R2, R5, 0x4, R2 ;  /* 0x0000000405027825 */ /* 0x008fca00078e0202 */
[----:B------:R1:W-:Y:S04]  /*11f30*/  STL.64 [R1+0xa0], R2 ;  /* 0x0000a00201007387 */ /* 0x0003e80000100a00 */
[----:B------:R3:W-:Y:S04]  /*11f40*/  LDGSTS.E [R248+0x6c008], desc[UR16][R2.64], P1 ;  /* 0x6c00800002f87fae */ /* 0x0007e80008921850 */
[----:B-1----:R-:W3:Y:S01]  /*11f50*/  LDL.LU.64 R2, [R1+0x158] ;  /* 0x0001580001027983 */ /* 0x002ee20000300a00 */
[----:B------:R-:W-:Y:S02]  /*11f60*/  SEL R183, RZ, 0x4, P4 ;  /* 0x00000004ffb77807 */ /* 0x000fe40002000000 */
[----:B------:R-:W-:-:S02]  /*11f70*/  ISETP.NE.U32.AND P4, PT, R228, RZ, PT ;  /* 0x000000ffe400720c */ /* 0x000fc40003f85070 */
[----:B------:R-:W-:Y:S02]  /*11f80*/  SEL R228, R4, RZ, P0 ;  /* 0x000000ff04e47207 */ /* 0x000fe40000000000 */
[----:B------:R-:W1:Y:S02]  /*11f90*/  S2R R4, SR_TID.X ;  /* 0x0000000000047919 */ /* 0x000e640000002100 */
[----:B------:R-:W-:Y:S02]  /*11fa0*/  ISETP.NE.U32.AND P1, PT, R228, RZ, PT ;  /* 0x000000ffe400720c */ /* 0x000fe40003f25070 */
[----:B------:R-:W-:Y:S02]  /*11fb0*/  SEL R228, R0, RZ, P0 ;  /* 0x000000ff00e47207 */ /* 0x000fe40000000000 */
[----:B------:R-:W1:Y:S01]  /*11fc0*/  S2R R0, SR_TID.X ;  /* 0x0000000000007919 */ /* 0x000e620000002100 */
[----:B------:R-:W-:Y:S02]  /*11fd0*/  SEL R246, RZ, 0x4, P6 ;  /* 0x00000004fff67807 */ /* 0x000fe40003000000 */
[----:B-1----:R-:W-:-:S04]  /*11fe0*/  SHF.R.U32.HI R4, RZ, 0x6, R4 ;  /* 0x00000006ff047819 */ /* 0x002fc80000011604 */
[----:B------:R-:W-:Y:S02]  /*11ff0*/  SGXT.U32 R4, R4, 0x1 ;  /* 0x000000010404781a */ /* 0x000fe40000000000 */
[----:B------:R-:W-:Y:S02]  /*12000*/  SHF.R.U32.HI R0, RZ, 0x6, R0 ;  /* 0x00000006ff007819 */ /* 0x000fe40000011600 */
[----:B------:R-:W-:Y:S02]  /*12010*/  LOP3.LUT R4, R4, 0x1c, RZ, 0xfc, !PT ;  /* 0x0000001c04047812 */ /* 0x000fe400078efcff */
[----:B------:R-:W-:Y:S02]  /*12020*/  SGXT.U32 R0, R0, 0x1 ;  /* 0x000000010000781a */ /* 0x000fe40000000000 */
[----:B------:R-:W-:Y:S02]  /*12030*/  ISETP.GE.AND P6, PT, R4, UR4, PT ;  /* 0x0000000404007c0c */ /* 0x000fe4000bfc6270 */
[----:B------:R-:W-:-:S02]  /*12040*/  LOP3.LUT R0, R0, 0x3c, RZ, 0xfc, !PT ;  /* 0x0000003c00007812 */ /* 0x000fc400078efcff */
[----:B------:R-:W-:Y:S02]  /*12050*/  SEL R4, RZ, 0x4, P6 ;  /* 0x00000004ff047807 */ /* 0x000fe40003000000 */
[----:B------:R-:W-:-:S04]  /*12060*/  ISETP.GE.AND P6, PT, R8, UR4, PT ;  /* 0x0000000408007c0c */ /* 0x000fc8000bfc6270 */
[----:B------:R-:W-:Y:S02]  /*12070*/  SEL R8, RZ, 0x4, P6 ;  /* 0x00000004ff087807 */ /* 0x000fe40003000000 */
[----:B------:R-:W-:Y:S02]  /*12080*/  ISETP.GE.AND P6, PT, R0, UR4, PT ;  /* 0x0000000400007c0c */ /* 0x000fe4000bfc6270 */
[----:B------:R-:W-:Y:S02]  /*12090*/  SEL R245, R245, RZ, P0 ;  /* 0x000000fff5f57207 */ /* 0x000fe40000000000 */
[----:B------:R-:W-:Y:S01]  /*120a0*/  SEL R0, RZ, 0x4, P6 ;  /* 0x00000004ff007807 */ /* 0x000fe20003000000 */
[----:B--2---:R-:W-:-:S05]  /*120b0*/  IMAD.WIDE R200, R5, 0x4, R200 ;  /* 0x0000000405c87825 */ /* 0x004fca00078e02c8 */
[----:B------:R-:W-:Y:S01]  /*120c0*/  LDGSTS.E [R248+0x6e000], desc[UR16][R200.64], P5 ;  /* 0x6e000000c8f87fae */ /* 0x000fe2000a921850 */
[----:B------:R-:W-:Y:S02]  /*120d0*/  ISETP.NE.U32.AND P5, PT, R228, RZ, PT ;  /* 0x000000ffe400720c */ /* 0x000fe40003fa5070 */
[----:B------:R-:W-:Y:S02]  /*120e0*/  SEL R228, R229, RZ, P0 ;  /* 0x000000ffe5e47207 */ /* 0x000fe40000000000 */
[----:B------:R-:W1:Y:S01]  /*120f0*/  S2R R229, SR_TID.X ;  /* 0x0000000000e57919 */ /* 0x000e620000002100 */
[----:B------:R2:W-:Y:S04]  /*12100*/  STL.64 [R1+0xc8], R200 ;  /* 0x0000c8c801007387 */ /* 0x0005e80000100a00 */
[----:B--2---:R-:W2:Y:S01]  /*12110*/  LDL.LU.64 R200, [R1+0x860] ;  /* 0x0008600001c87983 */ /* 0x004ea20000300a00 */
[----:B-1----:R-:W-:-:S04]  /*12120*/  SHF.R.U32.HI R229, RZ, 0x6, R229 ;  /* 0x00000006ffe57819 */ /* 0x002fc800000116e5 */
[----:B------:R-:W-:-:S04]  /*12130*/  SGXT.U32 R229, R229, 0x1 ;  /* 0x00000001e5e5781a */ /* 0x000fc80000000000 */
[----:B------:R-:W-:Y:S01]  /*12140*/  LOP3.LUT R229, R229, 0x3e, RZ, 0xfc, !PT ;  /* 0x0000003ee5e57812 */ /* 0x000fe200078efcff */
[----:B------:R-:W-:-:S03]  /*12150*/  IMAD.WIDE R192, R5, 0x4, R192 ;  /* 0x0000000405c07825 */ /* 0x000fc600078e02c0 */
[----:B------:R-:W-:Y:S02]  /*12160*/  ISETP.GE.AND P6, PT, R229, UR4, PT ;  /* 0x00000004e5007c0c */ /* 0x000fe4000bfc6270 */
[----:B------:R-:W-:Y:S02]  /*12170*/  LDGSTS.E [R248+0x6e008], desc[UR16][R192.64], P2 ;  /* 0x6e008000c0f87fae */ /* 0x000fe40009121850 */
[----:B------:R-:W-:Y:S02]  /*12180*/  SEL R229, RZ, 0x4, P6 ;  /* 0x00000004ffe57807 */ /* 0x000fe40003000000 */
[----:B------:R-:W-:Y:S02]  /*12190*/  ISETP.NE.U32.AND P6, PT, R245, RZ, PT ;  /* 0x000000fff500720c */ /* 0x000fe40003fc5070 */
[----:B------:R-:W-:Y:S01]  /*121a0*/  ISETP.NE.U32.AND P2, PT, R228, RZ, PT ;  /* 0x000000ffe400720c */ /* 0x000fe20003f45070 */
[----:B----4-:R-:W-:Y:S01]  /*121b0*/  IMAD.WIDE R240, R5, 0x4, R240 ;  /* 0x0000000405f07825 */ /* 0x010fe200078e02f0 */
[----:B------:R-:W-:Y:S01]  /*121c0*/  SEL R228, R183, RZ, P0 ;  /* 0x000000ffb7e47207 */ /* 0x000fe20000000000 */
[----:B------:R1:W-:Y:S04]  /*121d0*/  STL.64 [R1+0xd0], R192 ;  /* 0x0000d0c001007387 */ /* 0x0003e80000100a00 */
[----:B------:R-:W-:Y:S01]  /*121e0*/  LDGSTS.E [R247+0x6c000], desc[UR16][R240.64], P3 ;  /* 0x6c000000f0f77fae */ /* 0x000fe20009921850 */
[----:B------:R-:W-:-:S02]  /*121f0*/  ISETP.NE.U32.AND P3, PT, R228, RZ, PT ;  /* 0x000000ffe400720c */ /* 0x000fc40003f65070 */
[----:B------:R-:W-:Y:S01]  /*12200*/  SEL R228, R246, RZ, P0 ;  /* 0x000000fff6e47207 */ /* 0x000fe20000000000 */
[----:B-1----:R-:W4:Y:S01]  /*12210*/  LDL.LU.64 R192, [R1+0x858] ;  /* 0x0008580001c07983 */ /* 0x002f220000300a00 */
[----:B------:R-:W-:-:S03]  /*12220*/  IMAD.WIDE R6, R5, 0x4, R6 ;  /* 0x0000000405067825 */ /* 0x000fc600078e0206 */
[----:B------:R1:W-:Y:S01]  /*12230*/  STL.64 [R1+0xd8], R240 ;  /* 0x0000d8f001007387 */ /* 0x0003e20000100a00 */
[----:B------:R-:W-:-:S03]  /*12240*/  IMAD.WIDE R188, R5, 0x4, R188 ;  /* 0x0000000405bc7825 */ /* 0x000fc600078e02bc */
[----:B------:R-:W2:Y:S04]  /*12250*/  LDL.LU R183, [R1+0x850] ;  /* 0x0008500001b77983 */ /* 0x000ea80000300800 */
[----:B------:R-:W-:Y:S01]  /*12260*/  LDGSTS.E [R247+0x6c008], desc[UR16][R6.64], P6 ;  /* 0x6c00800006f77fae */ /* 0x000fe2000b121850 */
[----:B------:R-:W-:-:S03]  /*12270*/  ISETP.NE.U32.AND P6, PT, R228, RZ, PT ;  /* 0x000000ffe400720c */ /* 0x000fc60003fc5070 */
[----:B-1----:R-:W4:Y:S01]  /*12280*/  LDL.LU.64 R240, [R1+0x848] ;  /* 0x0008480001f07983 */ /* 0x002f220000300a00 */
[----:B------:R-:W-:-:S03]  /*12290*/  SEL R228, R4, RZ, P0 ;  /* 0x000000ff04e47207 */ /* 0x000fc60000000000 */
[----:B------:R-:W2:Y:S04]  /*122a0*/  LDL.LU R245, [R1+0x844] ;  /* 0x0008440001f57983 */ /* 0x000ea80000300800 */
[----:B------:R-:W4:Y:S04]  /*122b0*/  LDL.LU R246, [R1+0x840] ;  /* 0x0008400001f67983 */ /* 0x000f280000300800 */
[----:B------:R1:W-:Y:S04]  /*122c0*/  STL.64 [R1+0xe0], R6 ;  /* 0x0000e00601007387 */ /* 0x0003e80000100a00 */
[----:B------:R2:W-:Y:S01]  /*122d0*/  LDGSTS.E [R247+0x6e000], desc[UR16][R188.64], P4 ;  /* 0x6e000000bcf77fae */ /* 0x0005e2000a121850 */
[----:B------:R-:W-:-:S02]  /*122e0*/  ISETP.NE.U32.AND P4, PT, R228, RZ, PT ;  /* 0x000000ffe400720c */ /* 0x000fc40003f85070 */
[----:B------:R-:W-:Y:S01]  /*122f0*/  SEL R228, R8, RZ, P0 ;  /* 0x000000ff08e47207 */ /* 0x000fe20000000000 */
[----:B---3--:R-:W-:Y:S01]  /*12300*/  IMAD.WIDE R2, R5, 0x4, R2 ;  /* 0x0000000405027825 */ /* 0x008fe200078e0202 */
[----:B-1----:R-:W3:Y:S04]  /*12310*/  LDL.LU.64 R6, [R1+0x838] ;  /* 0x0008380001067983 */ /* 0x002ee80000300a00 */
[----:B------:R-:W5:Y:S04]  /*12320*/  LDL.LU R4, [R1+0x830] ;  /* 0x0008300001047983 */ /* 0x000f680000300800 */
[----:B------:R1:W-:Y:S04]  /*12330*/  STL.64 [R1+0xe8], R188 ;  /* 0x0000e8bc01007387 */ /* 0x0003e80000100a00 */
[----:B------:R2:W-:Y:S04]  /*12340*/  LDGSTS.E [R247+0x6e008], desc[UR16][R2.64], P1 ;  /* 0x6e00800002f77fae */ /* 0x0005e80008921850 */
[----:B-1----:R-:W2:Y:S04]  /*12350*/  LDL.LU.64 R188, [R1+0x828] ;  /* 0x0008280001bc7983 */ /* 0x002ea80000300a00 */
[----:B------:R-:W3:Y:S04]  /*12360*/  LDL.LU R8, [R1+0x820] ;  /* 0x0008200001087983 */ /* 0x000ee80000300800 */
[----:B------:R1:W-:Y:S04]  /*12370*/  STL.64 [R1+0xf0], R2 ;  /* 0x0000f00201007387 */ /* 0x0003e80000100a00 */
[----:B-1----:R-:W4:Y:S01]  /*12380*/  LDL.LU.64 R2, [R1+0x818] ;  /* 0x0008180001027983 */ /* 0x002f220000300a00 */
[----:B------:R-:W-:-:S02]  /*12390*/  ISETP.NE.U32.AND P1, PT, R228, RZ, PT ;  /* 0x000000ffe400720c */ /* 0x000fc40003f25070 */
[----:B------:R-:W-:Y:S02]  /*123a0*/  SEL R228, R0, RZ, P0 ;  /* 0x000000ff00e47207 */ /* 0x000fe40000000000 */
[----:B------:R-:W1:Y:S01]  /*123b0*/  S2R R0, SR_TID.X ;  /* 0x0000000000007919 */ /* 0x000e620000002100 */
[----:B--2---:R-:W-:-:S04]  /*123c0*/  IMAD.WIDE R188, R5, 0x4, R188 ;  /* 0x0000000405bc7825 */ /* 0x004fc800078e02bc */
[----:B----4-:R-:W-:-:S05]  /*123d0*/  IMAD.WIDE R2, R5, 0x4, R2 ;  /* 0x0000000405027825 */ /* 0x010fca00078e0202 */
[----:B------:R2:W-:Y:S04]  /*123e0*/  STL.64 [R1+0xf8], R2 ;  /* 0x0000f80201007387 */ /* 0x0005e80000100a00 */
[----:B------:R4:W-:Y:S04]  /*123f0*/  LDGSTS.E [R246+0x6c000], desc[UR16][R2.64], P5 ;  /* 0x6c00000002f67fae */ /* 0x0009e8000a921850 */
[----:B--2---:R-:W2:Y:S04]  /*12400*/  LDL.LU.64 R2, [R1+0x810] ;  /* 0x0008100001027983 */ /* 0x004ea80000300a00 */
[----:B------:R1:W-:Y:S04]  /*12410*/  STL.64 [R1+0x158], R188 ;  /* 0x000158bc01007387 */ /* 0x0003e80000100a00 */
[----:B-1----:R-:W4:Y:S01]  /*12420*/  LDL.LU.64 R188, [R1+0x808] ;  /* 0x0008080001bc7983 */ /* 0x002f220000300a00 */
[----:B------:R-:W-:-:S02]  /*12430*/  SHF.R.U32.HI R0, RZ, 0x6, R0 ;  /* 0x00000006ff007819 */ /* 0x000fc40000011600 */
[----:B------:R-:W-:Y:S02]  /*12440*/  ISETP.NE.U32.AND P5, PT, R228, RZ, PT ;  /* 0x000000ffe400720c */ /* 0x000fe40003fa5070 */
[----:B------:R-:W-:Y:S02]  /*12450*/  SGXT.U32 R0, R0, 0x1 ;  /* 0x000000010000781a */ /* 0x000fe40000000000 */
[----:B------:R-:W-:Y:S01]  /*12460*/  SEL R228, R229, RZ, P0 ;  /* 0x000000ffe5e47207 */ /* 0x000fe20000000000 */
[----:B------:R1:W-:Y:S01]  /*12470*/  STL.64 [R1+0x8a8], R224 ;  /* 0x0008a8e001007387 */ /* 0x0003e20000100a00 */
[----:B------:R-:W-:-:S03]  /*12480*/  ULDC UR12, c[0x0][0x230] ;  /* 0x00008c00000c7ab9 */ /* 0x000fc60000000800 */
[----:B-1----:R-:W2:Y:S04]  /*12490*/  LDL.LU.64 R224, [R1+0x150] ;  /* 0x0001500001e07983 */ /* 0x002ea80000300a00 */
[----:B------:R1:W-:Y:S04]  /*124a0*/  STL.64 [R1+0x8a0], R244 ;  /* 0x0008a0f401007387 */ /* 0x0003e80000100a00 */
[----:B-1----:R-:W2:Y:S04]  /*124b0*/  LDL.64 R244, [R1+0x158] ;  /* 0x0001580001f47983 */ /* 0x002ea80000100a00 */
[----:B------:R-:W-:Y:S04]  /*124c0*/  STL.64 [R1+0x888], R10 ;  /* 0x0008880a01007387 */ /* 0x000fe80000100a00 */
[----:B---3--:R-:W-:Y:S04]  /*124d0*/  STL.64 [R1+0x850], R8 ;  /* 0x0008500801007387 */ /* 0x008fe80000100a00 */
[----:B------:R1:W-:Y:S04]  /*124e0*/  STL.64 [R1+0x848], R226 ;  /* 0x000848e201007387 */ /* 0x0003e80000100a00 */
[----:B-1----:R-:W3:Y:S04]  /*124f0*/  LDL.LU.64 R226, [R1+0x148] ;  /* 0x0001480001e27983 */ /* 0x002ee80000300a00 */
[----:B------:R-:W-:Y:S04]  /*12500*/  STL.64 [R1+0x840], R232 ;  /* 0x000840e801007387 */ /* 0x000fe80000100a00 */
[----:B------:R-:W-:Y:S04]  /*12510*/  STL.64 [R1+0x838], R234 ;  /* 0x000838ea01007387 */ /* 0x000fe80000100a00 */
[----:B------:R-:W-:Y:S04]  /*12520*/  STL.64 [R1+0x830], R238 ;  /* 0x000830ee01007387 */ /* 0x000fe80000100a00 */
[----:B------:R-:W-:Y:S04]  /*12530*/  STL.64 [R1+0x828], R250 ;  /* 0x000828fa01007387 */ /* 0x000fe80000100a00 */
[----:B------:R-:W-:Y:S04]  /*12540*/  STL.64 [R1+0x820], R242 ;  /* 0x000820f201007387 */ /* 0x000fe80000100a00 */
[----:B------:R-:W-:Y:S04]  /*12550*/  STL.64 [R1+0x818], R248 ;  /* 0x000818f801007387 */ /* 0x000fe80000100a00 */
[----:B----4-:R1:W-:Y:S04]  /*12560*/  STL.64 [R1+0x810], R188 ;  /* 0x000810bc01007387 */ /* 0x0103e80000100a00 */
[----:B--2---:R2:W-:Y:S01]  /*12570*/  STL.64 [R1+0x808], R2 ;  /* 0x0008080201007387 */ /* 0x0045e20000100a00 */
[----:B------:R-:W4:Y:S03]  /*12580*/  S2R R229, SR_TID.X ;  /* 0x0000000000e57919 */ /* 0x000f260000002100 */
[----:B-1----:R-:W3:Y:S04]  /*12590*/  LDL.LU.64 R188, [R1+0x140] ;  /* 0x0001400001bc7983 */ /* 0x002ee80000300a00 */
[----:B------:R-:W3:Y:S04]  /*125a0*/  LDL.LU.64 R234, [R1+0x138] ;  /* 0x0001380001ea7983 */ /* 0x000ee80000300a00 */
[----:B------:R-:W3:Y:S04]  /*125b0*/  LDL.LU.64 R232, [R1+0x130] ;  /* 0x0001300001e87983 */ /* 0x000ee80000300a00 */
[----:B------:R-:W3:Y:S04]  /*125c0*/  LDL.LU.64 R238, [R1+0x128] ;  /* 0x0001280001ee7983 */ /* 0x000ee80000300a00 */
[----:B------:R-:W3:Y:S01]  /*125d0*/  LDL.LU.64 R10, [R1+0x120] ;  /* 0x00012000010a7983 */ /* 0x000ee20000300a00 */
[----:B----4-:R-:W-:Y:S01]  /*125e0*/  LOP3.LUT R229, R229, 0x3f, RZ, 0xc0, !PT ;  /* 0x0000003fe5e57812 */ /* 0x010fe200078ec0ff */
[----:B--2---:R-:W-:-:S02]  /*125f0*/  IMAD.WIDE R2, R5, 0x4, R224 ;  /* 0x0000000405027825 */ /* 0x004fc400078e02e0 */
[----:B------:R-:W2:Y:S04]  /*12600*/  LDL.LU.64 R224, [R1+0x118] ;  /* 0x0001180001e07983 */ /* 0x000ea80000300a00 */
[----:B------:R1:W-:Y:S01]  /*12610*/  LDGSTS.E [R246+0x6c008], desc[UR16][R244.64], P2 ;  /* 0x6c008000f4f67fae */ /* 0x0003e20009121850 */
[----:B------:R-:W-:Y:S01]  /*12620*/  ISETP.GE.AND P2, PT, R229, UR4, PT ;  /* 0x00000004e5007c0c */ /* 0x000fe2000bf46270 */
[----:B------:R-:W-:Y:S02]  /*12630*/  UIADD3 UR4, UR12, -0x100, URZ ;  /* 0xffffff000c047890 */ /* 0x000fe4000fffe03f */
[----:B------:R-:W-:Y:S01]  /*12640*/  LDGSTS.E [R246+0x6e000], desc[UR16][R2.64], P3 ;  /* 0x6e00000002f67fae */ /* 0x000fe20009921850 */
[----:B------:R-:W-:Y:S02]  /*12650*/  SEL R229, RZ, 0x4, P2 ;  /* 0x00000004ffe57807 */ /* 0x000fe40001000000 */
[----:B------:R-:W-:-:S02]  /*12660*/  ISETP.NE.U32.AND P2, PT, R228, RZ, PT ;  /* 0x000000ffe400720c */ /* 0x000fc40003f45070 */
[----:B------:R-:W-:Y:S02]  /*12670*/  SEL R228, R229, RZ, P0 ;  /* 0x000000ffe5e47207 */ /* 0x000fe40000000000 */
[----:B------:R-:W-:Y:S01]  /*12680*/  ISETP.GE.AND P0, PT, R0, UR4, PT ;  /* 0x0000000400007c0c */ /* 0x000fe2000bf06270 */
[----:B------:R4:W-:Y:S01]  /*12690*/  STL.64 [R1+0x108], R2 ;  /* 0x0001080201007387 */ /* 0x0009e20000100a00 */
[----:B------:R-:W-:Y:S02]  /*126a0*/  ISETP.NE.U32.AND P3, PT, R228, RZ, PT ;  /* 0x000000ffe400720c */ /* 0x000fe40003f65070 */
[----:B------:R-:W-:Y:S01]  /*126b0*/  SEL R228, RZ, 0x4, P0 ;  /* 0x00000004ffe47807 */ /* 0x000fe20000000000 */
[----:B------:R-:W2:Y:S01]  /*126c0*/  LDL.LU.64 R250, [R1+0xc0] ;  /* 0x0000c00001fa7983 */ /* 0x000ea20000300a00 */
[----:B------:R-:W-:-:S03]  /*126d0*/  ISETP.GT.AND P0, PT, R7, 0x13f, PT ;  /* 0x0000013f0700780c */ /* 0x000fc60003f04270 */
[----:B------:R-:W1:Y:S01]  /*126e0*/  LDL.LU.64 R244, [R1+0xb8] ;  /* 0x0000b80001f47983 */ /* 0x000e620000300a00 */
[----:B------:R-:W-:Y:S01]  /*126f0*/  SEL R228, R228, RZ, P0 ;  /* 0x000000ffe4e47207 */ /* 0x000fe20000000000 */
[----:B---3--:R-:W-:Y:S02]  /*12700*/  IMAD.WIDE R248, R5, 0x4, R226 ;  /* 0x0000000405f87825 */ /* 0x008fe400078e02e2 */
[----:B------:R-:W3:Y:S04]  /*12710*/  LDL.LU.64 R8, [R1+0xa8] ;  /* 0x0000a80001087983 */ /* 0x000ee80000300a00 */
[----:B------:R-:W3:Y:S04]  /*12720*/  LDL.LU.64 R242, [R1+0x90] ;  /* 0x0000900001f27983 */ /* 0x000ee80000300a00 */
[----:B----4-:R-:W4:Y:S04]  /*12730*/  LDL.LU.64 R2, [R1+0x70] ;  /* 0x0000700001027983 */ /* 0x010f280000300a00 */
[----:B------:R-:W4:Y:S04]  /*12740*/  LDL.LU.64 R226, [R1+0x68] ;  /* 0x0000680001e27983 */ /* 0x000f280000300a00 */
[----:B------:R2:W-:Y:S04]  /*12750*/  STL.64 [R1+0x100], R248 ;  /* 0x000100f801007387 */ /* 0x0005e80000100a00 */
[----:B------:R4:W-:Y:S01]  /*12760*/  LDGSTS.E [R246+0x6e008], desc[UR16][R248.64], P6 ;  /* 0x6e008000f8f67fae */ /* 0x0009e2000b121850 */
[----:B------:R-:W-:-:S03]  /*12770*/  ISETP.NE.U32.AND P6, PT, R228, RZ, PT ;  /* 0x000000ffe400720c */ /* 0x000fc60003fc5070 */
[----:B--2---:R-:W2:Y:S04]  /*12780*/  LDL.LU.64 R248, [R1+0x50] ;  /* 0x0000500001f87983 */ /* 0x004ea80000300a00 */
[----:B------:R1:W-:Y:S01]  /*12790*/  STL.64 [R1+0x858], R246 ;  /* 0x000858f601007387 */ /* 0x0003e20000100a00 */
[----:B------:R-:W-:-:S04]  /*127a0*/  IMAD.WIDE R188, R6, 0x4, R188 ;  /* 0x0000000406bc7825 */ /* 0x000fc800078e02bc */
[----:B------:R-:W-:-:S04]  /*127b0*/  IMAD.WIDE R234, R6, 0x4, R234 ;  /* 0x0000000406ea7825 */ /* 0x000fc800078e02ea */
[C---:B------:R-:W-:Y:S01]  /*127c0*/  IMAD.WIDE R232, R6.reuse, 0x4, R232 ;  /* 0x0000000406e87825 */ /* 0x040fe200078e02e8 */
[----:B-1----:R-:W2:Y:S04]  /*127d0*/  LDL.LU.64 R246, [R1+0x110] ;  /* 0x0001100001f67983 */ /* 0x002ea80000300a00 */
[----:B------:R-:W2:Y:S01]  /*127e0*/  LDL.LU.64 R228, [R1+0x88] ;  /* 0x0000880001e47983 */ /* 0x000ea20000300a00 */
[----:B------:R-:W-:-:S03]  /*127f0*/  IMAD.WIDE R10, R6, 0x4, R10 ;  /* 0x00000004060a7825 */ /* 0x000fc600078e020a */
[----:B------:R1:W-:Y:S01]  /*12800*/  STL.64 [R1+0x140], R188 ;  /* 0x000140bc01007387 */ /* 0x0003e20000100a00 */
[----:B------:R-:W-:-:S03]  /*12810*/  IMAD.WIDE R238, R6, 0x4, R238 ;  /* 0x0000000406ee7825 */ /* 0x000fc600078e02ee */
[----:B-1----:R-:W2:Y:S04]  /*12820*/  LDL.LU.64 R188, [R1+0x38] ;  /* 0x0000380001bc7983 */ /* 0x002ea80000300a00 */
[----:B------:R1:W-:Y:S04]  /*12830*/  STL.64 [R1+0x168], R234 ;  /* 0x000168ea01007387 */ /* 0x0003e80000100a00 */
[----:B-1----:R-:W2:Y:S04]  /*12840*/  LDL.LU.64 R234, [R1+0x28] ;  /* 0x0000280001ea7983 */ /* 0x002ea80000300a00 */
[----:B------:R1:W-:Y:S04]  /*12850*/  STL.64 [R1+0x160], R232 ;  /* 0x000160e801007387 */ /* 0x0003e80000100a00 */
[----:B-1----:R-:W2:Y:S04]  /*12860*/  LDL.LU.64 R232, [R1+0x18] ;  /* 0x0000180001e87983 */ /* 0x002ea80000300a00 */
[----:B------:R1:W-:Y:S04]  /*12870*/  STL.64 [R1+0x120], R10 ;  /* 0x0001200a01007387 */ /* 0x0003e80000100a00 */
[----:B-1----:R-:W2:Y:S01]  /*12880*/  LDL.LU.64 R10, [R1] ;  /* 0x00000000010a7983 */ /* 0x002ea20000300a00 */
[----:B------:R-:W-:-:S05]  /*12890*/  IMAD.WIDE R224, R6, 0x4, R224 ;  /* 0x0000000406e07825 */ /* 0x000fca00078e02e0 */
[----:B------:R1:W-:Y:S04]  /*128a0*/  STL.64 [R1+0x148], R224 ;  /* 0x000148e001007387 */ /* 0x0003e80000100a00 */
[----:B-1----:R-:W2:Y:S04]  /*128b0*/  LDL.LU.64 R224, [R1+0x8a8] ;  /* 0x0008a80001e07983 */ /* 0x002ea80000300a00 */
[----:B------:R-:W-:Y:S04]  /*128c0*/  STL.64 [R1+0x150], R238 ;  /* 0x000150ee01007387 */ /* 0x000fe80000100a00 */
[----:B------:R1:W-:Y:S04]  /*128d0*/  STL.64 [R1+0x860], R238 ;  /* 0x000860ee01007387 */ /* 0x0003e80000100a00 */
[----:B-1----:R-:W2:Y:S01]  /*128e0*/  LDL.LU.64 R238, [R1+0xb0] ;  /* 0x0000b00001ee7983 */ /* 0x002ea20000300a00 */
[----:B------:R-:W-:-:S04]  /*128f0*/  IMAD.WIDE R244, R6, 0x4, R244 ;  /* 0x0000000406f47825 */ /* 0x000fc800078e02f4 */
[C---:B------:R-:W-:Y:S01]  /*12900*/  IMAD.WIDE R250, R6.reuse, 0x4, R250 ;  /* 0x0000000406fa7825 */ /* 0x040fe200078e02fa */
[----:B------:R1:W-:Y:S03]  /*12910*/  STL.64 [R1+0xb8], R244 ;  /* 0x0000b8f401007387 */ /* 0x0003e60000100a00 */
[----:B---3--:R-:W-:-:S04]  /*12920*/  IMAD.WIDE R8, R6, 0x4, R8 ;  /* 0x0000000406087825 */ /* 0x008fc800078e0208 */
[C---:B------:R-:W-:Y:S01]  /*12930*/  IMAD.WIDE R242, R6.reuse, 0x4, R242 ;  /* 0x0000000406f27825 */ /* 0x040fe200078e02f2 */
[----:B-1----:R-:W3:Y:S03]  /*12940*/  LDL.LU.64 R244, [R1+0x8a0] ;  /* 0x0008a00001f47983 */ /* 0x002ee60000300a00 */
[----:B----4-:R-:W-:-:S04]  /*12950*/  IMAD.WIDE R226, R6, 0x4, R226 ;  /* 0x0000000406e27825 */ /* 0x010fc800078e02e2 */
[----:B--2---:R-:W-:-:S04]  /*12960*/  IMAD.WIDE R248, R6, 0x4, R248 ;  /* 0x0000000406f87825 */ /* 0x004fc800078e02f8 */
[----:B------:R-:W-:-:S05]  /*12970*/  IMAD.WIDE R246, R6, 0x4, R246 ;  /* 0x0000000406f67825 */ /* 0x000fca00078e02f6 */
[----:B------:R-:W-:Y:S01]  /*12980*/  STL.64 [R1+0x138], R246 ;  /* 0x000138f601007387 */ /* 0x000fe20000100a00 */
[----:B------:R-:W-:-:S03]  /*12990*/  IMAD.WIDE R228, R6, 0x4, R228 ;  /* 0x0000000406e47825 */ /* 0x000fc600078e02e4 */
[----:B------:R1:W-:Y:S04]  /*129a0*/  STL.64 [R1+0x868], R246 ;  /* 0x000868f601007387 */ /* 0x0003e80000100a00 */
[----:B------:R-:W-:Y:S01]  /*129b0*/  STL.64 [R1+0x130], R250 ;  /* 0x000130fa01007387 */ /* 0x000fe20000100a00 */
[----:B-1----:R-:W-:-:S04]  /*129c0*/  IMAD.WIDE R246, R6, 0x4, R234 ;  /* 0x0000000406f67825 */ /* 0x002fc800078e02ea */
[----:B------:R-:W-:-:S04]  /*129d0*/  IMAD.WIDE R234, R6, 0x4, R230 ;  /* 0x0000000406ea7825 */ /* 0x000fc800078e02e6 */
[----:B------:R-:W-:-:S04]  /*129e0*/  IMAD.WIDE R232, R6, 0x4, R232 ;  /* 0x0000000406e87825 */ /* 0x000fc800078e02e8 */
[----:B------:R-:W-:-:S04]  /*129f0*/  IMAD.WIDE R230, R6, 0x4, R186 ;  /* 0x0000000406e67825 */ /* 0x000fc800078e02ba */
[----:B------:R-:W-:-:S05]  /*12a00*/  IMAD.WIDE R238, R6, 0x4, R238 ;  /* 0x0000000406ee7825 */ /* 0x000fca00078e02ee */
[----:B------:R-:W-:Y:S04]  /*12a10*/  STL.64 [R1+0x128], R238 ;  /* 0x000128ee01007387 */ /* 0x000fe80000100a00 */
[----:B------:R1:W-:Y:S04]  /*12a20*/  STL.64 [R1+0x870], R250 ;  /* 0x000870fa01007387 */ /* 0x0003e80000100a00 */
[----:B------:R-:W-:Y:S04]  /*12a30*/  STL.64 [R1+0x118], R8 ;  /* 0x0001180801007387 */ /* 0x000fe80000100a00 */
[----:B------:R2:W-:Y:S01]  /*12a40*/  STL.64 [R1+0x878], R8 ;  /* 0x0008780801007387 */ /* 0x0005e20000100a00 */
[----:B-1----:R-:W-:-:S03]  /*12a50*/  IMAD.WIDE R250, R6, 0x4, R2 ;  /* 0x0000000406fa7825 */ /* 0x002fc600078e0202 */
[----:B------:R-:W-:Y:S04]  /*12a60*/  STL.64 [R1+0x90], R228 ;  /* 0x000090e401007387 */ /* 0x000fe80000100a00 */
[----:B------:R-:W-:Y:S01]  /*12a70*/  STL.64 [R1+0x110], R242 ;  /* 0x000110f201007387 */ /* 0x000fe20000100a00 */
[----:B--2---:R-:W-:-:S03]  /*12a80*/  IMAD.WIDE R8, R6, 0x4, R188 ;  /* 0x0000000406087825 */ /* 0x004fc600078e02bc */
[----:B------:R-:W-:Y:S04]  /*12a90*/  STL.64 [R1+0x880], R242 ;  /* 0x000880f201007387 */ /* 0x000fe80000100a00 */
[----:B------:R-:W-:Y:S01]  /*12aa0*/  STL.64 [R1+0xc0], R250 ;  /* 0x0000c0fa01007387 */ /* 0x000fe20000100a00 */
[----:B------:R-:W-:-:S03]  /*12ab0*/  IMAD.WIDE R188, R6, 0x4, R10 ;  /* 0x0000000406bc7825 */ /* 0x000fc600078e020a */
[----:B------:R-:W-:Y:S01]  /*12ac0*/  STL.64 [R1+0x890], R250 ;  /* 0x000890fa01007387 */ /* 0x000fe20000100a00 */
[----:B------:R-:W-:-:S03]  /*12ad0*/  IMAD.WIDE R10, R6, 0x4, R240 ;  /* 0x00000004060a7825 */ /* 0x000fc600078e02f0 */
[----:B------:R-:W-:Y:S01]  /*12ae0*/  STL.64 [R1+0xb0], R226 ;  /* 0x0000b0e201007387 */ /* 0x000fe20000100a00 */
[----:B------:R-:W-:-:S03]  /*12af0*/  IMAD.WIDE R238, R6, 0x4, R236 ;  /* 0x0000000406ee7825 */ /* 0x000fc600078e02ec */
[----:B------:R1:W-:Y:S04]  /*12b00*/  STL.64 [R1+0x898], R226 ;  /* 0x000898e201007387 */ /* 0x0003e80000100a00 */
[----:B------:R2:W-:Y:S04]  /*12b10*/  STL.64 [R1+0x70], R8 ;  /* 0x0000700801007387 */ /* 0x0005e80000100a00 */
[----:B------:R-:W-:Y:S04]  /*12b20*/  STL.64 [R1+0xa8], R248 ;  /* 0x0000a8f801007387 */ /* 0x000fe80000100a00 */
[----:B-1----:R-:W4:Y:S04]  /*12b30*/  LDL.64 R226, [R1+0x140] ;  /* 0x0001400001e27983 */ /* 0x002f280000100a00 */
[----:B------:R-:W2:Y:S04]  /*12b40*/  LDL.64 R250, [R1+0x120] ;  /* 0x0001200001fa7983 */ /* 0x000ea80000100a00 */
[----:B------:R-:W2:Y:S01]  /*12b50*/  LDL.64 R242, [R1+0x90] ;  /* 0x0000900001f27983 */ /* 0x000ea20000100a00 */
[----:B------:R-:W-:-:S03]  /*12b60*/  IMAD.WIDE R236, R6, 0x4, R184 ;  /* 0x0000000406ec7825 */ /* 0x000fc600078e02b8 */
[----:B------:R-:W-:Y:S04]  /*12b70*/  STL.64 [R1+0x88], R246 ;  /* 0x000088f601007387 */ /* 0x000fe80000100a00 */
[----:B------:R-:W-:Y:S04]  /*12b80*/  STL.64 [R1+0x68], R232 ;  /* 0x000068e801007387 */ /* 0x000fe80000100a00 */
[----:B------:R1:W-:Y:S01]  /*12b90*/  STL.64 [R1+0x38], R10 ;  /* 0x0000380a01007387 */ /* 0x0003e20000100a00 */
[----:B------:R-:W-:-:S03]  /*12ba0*/  IMAD.WIDE R2, R6, 0x4, R222 ;  /* 0x0000000406027825 */ /* 0x000fc600078e02de */
[----:B------:R1:W-:Y:S01]  /*12bb0*/  STL.64 [R1+0x28], R238 ;  /* 0x000028ee01007387 */ /* 0x0003e20000100a00 */
[----:B------:R-:W-:-:S03]  /*12bc0*/  IMAD.WIDE R228, R6, 0x4, R190 ;  /* 0x0000000406e47825 */ /* 0x000fc600078e02be */
[----:B------:R-:W3:Y:S01]  /*12bd0*/  LDL.LU.64 R184, [R1+0x178] ;  /* 0x0001780001b87983 */ /* 0x000ee20000300a00 */
[----:B------:R-:W-:-:S03]  /*12be0*/  IMAD.WIDE R222, R6, 0x4, R192 ;  /* 0x0000000406de7825 */ /* 0x000fc600078e02c0 */
[----:B------:R1:W-:Y:S04]  /*12bf0*/  STL.64 [R1+0x18], R234 ;  /* 0x000018ea01007387 */ /* 0x0003e80000100a00 */
[----:B------:R-:W4:Y:S04]  /*12c00*/  LDL.LU.64 R186, [R1+0x170] ;  /* 0x0001700001ba7983 */ /* 0x000f280000300a00 */
[----:B------:R-:W2:Y:S04]  /*12c10*/  LDL.LU.64 R190, [R1+0x188] ;  /* 0x0001880001be7983 */ /* 0x000ea80000300a00 */
[----:B------:R-:W3:Y:S01]  /*12c20*/  LDL.LU.64 R192, [R1+0x180] ;  /* 0x0001800001c07983 */ /* 0x000ee20000300a00 */
[----:B------:R-:W-:-:S04]  /*12c30*/  IMAD.WIDE R240, R6, 0x4, R182 ;  /* 0x0000000406f07825 */ /* 0x000fc800078e02b6 */
[----:B------:R-:W-:-:S04]  /*12c40*/  IMAD.WIDE R182, R6, 0x4, R178 ;  /* 0x0000000406b67825 */ /* 0x000fc800078e02b2 */
[----:B---3--:R-:W-:-:S04]  /*12c50*/  IMAD.WIDE R178, R5, 0x4, R192 ;  /* 0x0000000405b27825 */ /* 0x008fc800078e02c0 */
[C---:B------:R-:W-:Y:S02]  /*12c60*/  IMAD.WIDE R192, R5.reuse, 0x4, R224 ;  /* 0x0000000405c07825 */ /* 0x040fe400078e02e0 */
[----:B------:R-:W3:Y:S02]  /*12c70*/  LDL.64 R224, [R1+0xb8] ;  /* 0x0000b80001e07983 */ /* 0x000ee40000100a00 */
[----:B--2---:R-:W-:-:S04]  /*12c80*/  IMAD.WIDE R190, R5, 0x4, R190 ;  /* 0x0000000405be7825 */ /* 0x004fc800078e02be */
[C---:B------:R-:W-:Y:S01]  /*12c90*/  IMAD.WIDE R184, R5.reuse, 0x4, R184 ;  /* 0x0000000405b87825 */ /* 0x040fe200078e02b8 */
[----:B------:R-:W-:Y:S03]  /*12ca0*/  LDGSTS.E [R245+0x6c000], desc[UR16][R190.64], P4 ;  /* 0x6c000000bef57fae */ /* 0x000fe6000a121850 */
[----:B----4-:R-:W-:Y:S01]  /*12cb0*/  IMAD.WIDE R186, R5, 0x4, R186 ;  /* 0x0000000405ba7825 */ /* 0x010fe200078e02ba */
[----:B------:R-:W-:Y:S04]  /*12cc0*/  LDGSTS.E [R245+0x6c008], desc[UR16][R178.64], P1 ;  /* 0x6c008000b2f57fae */ /* 0x000fe80008921850 */
[----:B------:R-:W-:Y:S04]  /*12cd0*/  LDGSTS.E [R245+0x6e000], desc[UR16][R184.64], P5 ;  /* 0x6e000000b8f57fae */ /* 0x000fe8000a921850 */
[----:B------:R-:W-:Y:S04]  /*12ce0*/  LDGSTS.E [R245+0x6e008], desc[UR16][R186.64], P2 ;  /* 0x6e008000baf57fae */ /* 0x000fe80009121850 */
[----:B------:R-:W0:Y:S04]  /*12cf0*/  LDGDEPBAR ;  /* 0x00000000000079af */ /* 0x000e280000000000 */
[----:B------:R-:W-:Y:S04]  /*12d00*/  LDGSTS.E [R244+0x30000], desc[UR16][R226.64], P3 ;  /* 0x30000000e2f47fae */ /* 0x000fe80009921850 */
[----:B------:R-:W-:Y:S04]  /*12d10*/  LDGSTS.E [R244+0x30400], desc[UR16][R250.64], P3 ;  /* 0x30400000faf47fae */ /* 0x000fe80009921850 */
[----:B------:R-:W2:Y:S04]  /*12d20*/  LDL.LU.64 R226, [R1+0x898] ;  /* 0x0008980001e27983 */ /* 0x000ea80000300a00 */
[----:B------:R-:W4:Y:S04]  /*12d30*/  LDL.LU.64 R250, [R1+0x890] ;  /* 0x0008900001fa7983 */ /* 0x000f280000300a00 */
[----:B---3--:R-:W-:Y:S04]  /*12d40*/  LDGSTS.E [R244+0x30800], desc[UR16][R224.64], P3 ;  /* 0x30800000e0f47fae */ /* 0x008fe80009921850 */
[----:B------:R-:W-:Y:S04]  /*12d50*/  LDGSTS.E [R244+0x30c00], desc[UR16][R242.64], P3 ;  /* 0x30c00000f2f47fae */ /* 0x000fe80009921850 */
[----:B------:R-:W-:Y:S04]  /*12d60*/  LDGSTS.E [R244+0x31000], desc[UR16][R8.64], P3 ;  /* 0x3100000008f47fae */ /* 0x000fe80009921850 */
[----:B------:R-:W3:Y:S04]  /*12d70*/  LDL.64 R224, [R1+0x148] ;  /* 0x0001480001e07983 */ /* 0x000ee80000100a00 */
[----:B------:R-:W2:Y:S04]  /*12d80*/  LDL.64 R242, [R1+0x168] ;  /* 0x0001680001f27983 */ /* 0x000ea80000100a00 */
[----:B------:R-:W4:Y:S04]  /*12d90*/  LDL.64 R8, [R1+0x128] ;  /* 0x0001280001087983 */ /* 0x000f280000100a00 */
[----:B------:R-:W-:Y:S01]  /*12da0*/  LDGSTS.E [R244+0x31400], desc[UR16][R10.64], P3 ;  /* 0x314000000af47fae */ /* 0x000fe20009921850 */
[----:B------:R-:W-:-:S03]  /*12db0*/  IMAD.WIDE R200, R6, 0x4, R200 ;  /* 0x0000000406c87825 */ /* 0x000fc600078e02c8 */
[----:B------:R-:W-:Y:S01]  /*12dc0*/  LDGSTS.E [R244+0x31800], desc[UR16][R240.64], P3 ;  /* 0x31800000f0f47fae */ /* 0x000fe20009921850 */
[----:B------:R-:W-:-:S03]  /*12dd0*/  IMAD.WIDE R208, R6, 0x4, R208 ;  /* 0x0000000406d07825 */ /* 0x000fc600078e02d0 */
[----:B------:R-:W-:Y:S04]  /*12de0*/  LDGSTS.E [R244+0x31c00], desc[UR16][R222.64], P3 ;  /* 0x31c00000def47fae */ /* 0x000fe80009921850 */
[----:B-1----:R-:W2:Y:S01]  /*12df0*/  LDL.LU.64 R10, [R1+0x888] ;  /* 0x00088800010a7983 */ /* 0x002ea20000300a00 */
[----:B------:R-:W-:-:S03]  /*12e00*/  IMAD.WIDE R216, R6, 0x4, R216 ;  /* 0x0000000406d87825 */ /* 0x000fc600078e02d8 */
[----:B------:R-:W-:Y:S01]  /*12e10*/  LDGSTS.E [R244+0x32000], desc[UR16][R200.64], P3 ;  /* 0x32000000c8f47fae */ /* 0x000fe20009921850 */
        /* <DEDUP_REMOVED lines=41> */
[----:B------:R-:W-:Y:S04]  /*130b0*/  LDGSTS.E [R244+0x37400], desc[UR16][R162.64], P3 ;  /* 0x37400000a2f47fae */ /* 0x000fe80009921850 */
[----:B------:R-:W-:Y:S04]  /*130c0*/  LDGSTS.E [R244+0x37800], desc[UR16][R170.64], P3 ;  /* 0x37800000aaf47fae */ /* 0x000fe80009921850 */
[----:B------:R-:W-:Y:S04]  /*130d0*/  LDGSTS.E [R244+0x37c00], desc[UR16][R218.64], P3 ;  /* 0x37c00000daf47fae */ /* 0x000fe80009921850 */
[----:B--2---:R-:W-:Y:S04]  /*130e0*/  LDGSTS.E [R11+0x30100], desc[UR16][R242.64], P3 ;  /* 0x30100000f20b7fae */ /* 0x004fe80009921850 */
[----:B---3--:R-:W-:Y:S04]  /*130f0*/  LDGSTS.E [R11+0x30500], desc[UR16][R224.64], P3 ;  /* 0x30500000e00b7fae */ /* 0x008fe80009921850 */
[----:B----4-:R-:W-:Y:S04]  /*13100*/  LDGSTS.E [R11+0x30900], desc[UR16][R8.64], P3 ;  /* 0x30900000080b7fae */ /* 0x010fe80009921850 */
[----:B------:R-:W2:Y:S04]  /*13110*/  LDL.LU.64 R242, [R1+0x880] ;  /* 0x0008800001f27983 */ /* 0x000ea80000300a00 */
[----:B------:R-:W3:Y:S04]  /*13120*/  LDL.64 R224, [R1+0x160] ;  /* 0x0001600001e07983 */ /* 0x000ee80000100a00 */
[----:B------:R-:W4:Y:S04]  /*13130*/  LDL.LU.64 R8, [R1+0x878] ;  /* 0x0008780001087983 */ /* 0x000f280000300a00 */
[----:B------:R-:W-:Y:S04]  /*13140*/  LDGSTS.E [R11+0x30d00], desc[UR16][R250.64], P3 ;  /* 0x30d00000fa0b7fae */ /* 0x000fe80009921850 */
[----:B------:R-:W-:Y:S01]  /*13150*/  LDGSTS.E [R11+0x31100], desc[UR16][R246.64], P3 ;  /* 0x31100000f60b7fae */ /* 0x000fe20009921850 */
[----:B------:R-:W-:-:S03]  /*13160*/  IMAD.WIDE R194, R6, 0x4, R194 ;  /* 0x0000000406c27825 */ /* 0x000fc600078e02c2 */
[----:B------:R-:W-:Y:S04]  /*13170*/  LDGSTS.E [R11+0x31500], desc[UR16][R238.64], P3 ;  /* 0x31500000ee0b7fae */ /* 0x000fe80009921850 */
[----:B------:R-:W2:Y:S04]  /*13180*/  LDL.LU.64 R250, [R1+0x870] ;  /* 0x0008700001fa7983 */ /* 0x000ea80000300a00 */
[----:B------:R-:W4:Y:S01]  /*13190*/  LDL.LU.64 R246, [R1+0x868] ;  /* 0x0008680001f67983 */ /* 0x000f220000300a00 */
        /* <DEDUP_REMOVED lines=50> */
[----:B------:R-:W2:Y:S04]  /*134c0*/  LDL.LU.64 R238, [R1+0x860] ;  /* 0x0008600001ee7983 */ /* 0x000ea80000300a00 */
[----:B---3--:R1:W-:Y:S04]  /*134d0*/  LDGSTS.E [R10+0x30200], desc[UR16][R224.64], P3 ;  /* 0x30200000e00a7fae */ /* 0x0083e80009921850 */
[----:B----4-:R-:W-:Y:S04]  /*134e0*/  LDGSTS.E [R10+0x30600], desc[UR16][R246.64], P3 ;  /* 0x30600000f60a7fae */ /* 0x010fe80009921850 */
[----:B------:R-:W-:Y:S04]  /*134f0*/  LDGSTS.E [R10+0x30a00], desc[UR16][R8.64], P3 ;  /* 0x30a00000080a7fae */ /* 0x000fe80009921850 */
[----:B------:R-:W-:Y:S04]  /*13500*/  LDGSTS.E [R10+0x30e00], desc[UR16][R226.64], P3 ;  /* 0x30e00000e20a7fae */ /* 0x000fe80009921850 */
[----:B------:R-:W3:Y:S04]  /*13510*/  LDL.LU.64 R246, [R1+0x858] ;  /* 0x0008580001f67983 */ /* 0x000ee80000300a00 */
[----:B------:R-:W2:Y:S04]  /*13520*/  LDL.LU.64 R8, [R1+0x850] ;  /* 0x0008500001087983 */ /* 0x000ea80000300a00 */
[----:B------:R-:W4:Y:S04]  /*13530*/  LDL.LU.64 R226, [R1+0x848] ;  /* 0x0008480001e27983 */ /* 0x000f280000300a00 */
[----:B------:R-:W-:Y:S01]  /*13540*/  LDGSTS.E [R10+0x31200], desc[UR16][R232.64], P3 ;  /* 0x31200000e80a7fae */ /* 0x000fe20009921850 */
[----:B------:R-:W-:-:S03]  /*13550*/  IMAD.WIDE R196, R6, 0x4, R196 ;  /* 0x0000000406c47825 */ /* 0x000fc600078e02c4 */
[----:B------:R-:W-:Y:S01]  /*13560*/  LDGSTS.E [R10+0x31600], desc[UR16][R234.64], P3 ;  /* 0x31600000ea0a7fae */ /* 0x000fe20009921850 */
[----:B------:R-:W-:-:S03]  /*13570*/  IMAD.WIDE R204, R6, 0x4, R204 ;  /* 0x0000000406cc7825 */ /* 0x000fc600078e02cc */
[----:B------:R-:W-:Y:S04]  /*13580*/  LDGSTS.E [R10+0x31a00], desc[UR16][R230.64], P3 ;  /* 0x31a00000e60a7fae */ /* 0x000fe80009921850 */
[----:B------:R-:W3:Y:S01]  /*13590*/  LDL.LU.64 R232, [R1+0x840] ;  /* 0x0008400001e87983 */ /* 0x000ee20000300a00 */
        /* <DEDUP_REMOVED lines=41> */
[----:B------:R-:W3:Y:S01]  /*13830*/  LDL.LU.64 R234, [R1+0x838] ;  /* 0x0008380001ea7983 */ /* 0x000ee20000300a00 */
[----:B------:R-:W-:-:S03]  /*13840*/  IMAD.WIDE R174, R6, 0x4, R174 ;  /* 0x0000000406ae7825 */ /* 0x000fc600078e02ae */
[----:B------:R-:W-:Y:S01]  /*13850*/  LDGSTS.E [R10+0x36e00], desc[UR16][R150.64], P3 ;  /* 0x36e00000960a7fae */ /* 0x000fe20009921850 */
[----:B------:R-:W-:-:S03]  /*13860*/  IMAD.WIDE R180, R6, 0x4, R180 ;  /* 0x0000000406b47825 */ /* 0x000fc600078e02b4 */
[----:B------:R-:W-:Y:S04]  /*13870*/  LDGSTS.E [R10+0x37200], desc[UR16][R158.64], P3 ;  /* 0x372000009e0a7fae */ /* 0x000fe80009921850 */
[----:B------:R-:W-:Y:S04]  /*13880*/  LDGSTS.E [R10+0x37600], desc[UR16][R166.64], P3 ;  /* 0x37600000a60a7fae */ /* 0x000fe80009921850 */
[----:B------:R-:W-:Y:S04]  /*13890*/  LDGSTS.E [R10+0x37a00], desc[UR16][R174.64], P3 ;  /* 0x37a00000ae0a7fae */ /* 0x000fe80009921850 */
[----:B------:R-:W-:Y:S04]  /*138a0*/  LDGSTS.E [R10+0x37e00], desc[UR16][R180.64], P3 ;  /* 0x37e00000b40a7fae */ /* 0x000fe80009921850 */
[----:B--2---:R-:W-:Y:S04]  /*138b0*/  LDGSTS.E [R9+0x30300], desc[UR16][R238.64], P3 ;  /* 0x30300000ee097fae */ /* 0x004fe80009921850 */
[----:B------:R-:W-:Y:S04]  /*138c0*/  LDGSTS.E [R9+0x30700], desc[UR16][R250.64], P3 ;  /* 0x30700000fa097fae */ /* 0x000fe80009921850 */
[----:B------:R-:W-:Y:S04]  /*138d0*/  LDGSTS.E [R9+0x30b00], desc[UR16][R242.64], P3 ;  /* 0x30b00000f2097fae */ /* 0x000fe80009921850 */
[----:B------:R-:W2:Y:S04]  /*138e0*/  LDL.LU.64 R238, [R1+0x830] ;  /* 0x0008300001ee7983 */ /* 0x000ea80000300a00 */
[----:B------:R-:W2:Y:S04]  /*138f0*/  LDL.LU.64 R250, [R1+0x828] ;  /* 0x0008280001fa7983 */ /* 0x000ea80000300a00 */
[----:B------:R-:W2:Y:S01]  /*13900*/  LDL.LU.64 R242, [R1+0x820] ;  /* 0x0008200001f27983 */ /* 0x000ea20000300a00 */
        /* <DEDUP_REMOVED lines=50> */
[----:B------:R-:W-:Y:S04]  /*13c30*/  LDGSTS.E [R9+0x37700], desc[UR16][R168.64], P3 ;  /* 0x37700000a8097fae */ /* 0x000fe80009921850 */
[----:B------:R-:W-:Y:S04]  /*13c40*/  LDGSTS.E [R9+0x37b00], desc[UR16][R176.64], P3 ;  /* 0x37b00000b0097fae */ /* 0x000fe80009921850 */
[----:B------:R-:W-:Y:S04]  /*13c50*/  LDGSTS.E [R9+0x37f00], desc[UR16][R182.64], P3 ;  /* 0x37f00000b6097fae */ /* 0x000fe80009921850 */
[----:B------:R-:W0:Y:S01]  /*13c60*/  LDGDEPBAR ;  /* 0x00000000000079af */ /* 0x000e220000000000 */
[----:B------:R-:W-:Y:S01]  /*13c70*/  BAR.SYNC.DEFER_BLOCKING 0x0 ;  /* 0x0000000000007b1d */ /* 0x000fe20000010000 */
[----:B-1----:R-:W-:-:S04]  /*13c80*/  LOP3.LUT R224, R0, 0x2, RZ, 0xfc, !PT ;  /* 0x0000000200e07812 */ /* 0x002fc800078efcff */
[----:B------:R-:W-:Y:S02]  /*13c90*/  ISETP.GE.AND P1, PT, R224, UR4, PT ;  /* 0x00000004e0007c0c */ /* 0x000fe4000bf26270 */
[----:B------:R-:W-:Y:S01]  /*13ca0*/  LOP3.LUT R225, R0, 0x20, RZ, 0xfc, !PT ;  /* 0x0000002000e17812 */ /* 0x000fe200078efcff */
[----:B------:R-:W2:Y:S04]  /*13cb0*/  LDL.LU.64 R248, [R1+0x818] ;  /* 0x0008180001f87983 */ /* 0x000ea80000300a00 */
[----:B------:R-:W-:Y:S01]  /*13cc0*/  @!PT LDS RZ, [RZ] ;  /* 0x00000000fffff984 */ /* 0x000fe20000000800 */
[----:B------:R-:W-:Y:S01]  /*13cd0*/  @!PT LDS RZ, [RZ] ;  /* 0x00000000fffff984 */ /* 0x000fe20000000800 */
[----:B------:R-:W-:Y:S01]  /*13ce0*/  @!PT LDS RZ, [RZ] ;  /* 0x00000000fffff984 */ /* 0x000fe20000000800 */
[----:B------:R1:W-:Y:S02]  /*13cf0*/  LDGSTS.E [R252+0x70000], desc[UR16][R192.64], P6 ;  /* 0x70000000c0fc7fae */ /* 0x0003e4000b121850 */
[----:B-1----:R-:W-:Y:S02]  /*13d00*/  SEL R192, RZ, 0x4, P1 ;  /* 0x00000004ffc07807 */ /* 0x002fe40000800000 */
[----:B------:R-:W-:-:S02]  /*13d10*/  ISETP.GE.AND P1, PT, R225, UR4, PT ;  /* 0x00000004e1007c0c */ /* 0x000fc4000bf26270 */
[----:B------:R-:W-:-:S04]  /*13d20*/  SEL R192, R192, RZ, P0 ;  /* 0x000000ffc0c07207 */ /* 0x000fc80000000000 */
[----:B------:R-:W-:Y:S02]  /*13d30*/  ISETP.NE.U32.AND P2, PT, R192, RZ, PT ;  /* 0x000000ffc000720c */ /* 0x000fe40003f45070 */
[----:B------:R-:W-:-:S04]  /*13d40*/  SEL R192, RZ, 0x4, P1 ;  /* 0x00000004ffc07807 */ /* 0x000fc80000800000 */
[----:B------:R-:W-:-:S04]  /*13d50*/  SEL R192, R192, RZ, P0 ;  /* 0x000000ffc0c07207 */ /* 0x000fc80000000000 */
[----:B------:R-:W-:Y:S01]  /*13d60*/  ISETP.NE.U32.AND P1, PT, R192, RZ, PT ;  /* 0x000000ffc000720c */ /* 0x000fe20003f25070 */
[----:B----4-:R-:W-:Y:S01]  /*13d70*/  IMAD.WIDE R192, R5, 0x4, R226 ;  /* 0x0000000405c07825 */ /* 0x010fe200078e02e2 */
[----:B------:R-:W-:-:S04]  /*13d80*/  LOP3.LUT R224, R0, 0x22, RZ, 0xfc, !PT ;  /* 0x0000002200e07812 */ /* 0x000fc800078efcff */
[----:B------:R3:W-:Y:S01]  /*13d90*/  LDGSTS.E [R252+0x70008], desc[UR16][R192.64], P2 ;  /* 0x70008000c0fc7fae */ /* 0x0007e20009121850 */
[----:B------:R-:W-:Y:S01]  /*13da0*/  LOP3.LUT R225, R0, 0x4, RZ, 0xfc, !PT ;  /* 0x0000000400e17812 */ /* 0x000fe200078efcff */
[----:B---3--:R-:W-:-:S05]  /*13db0*/  IMAD.WIDE R192, R5, 0x4, R232 ;  /* 0x0000000405c07825 */ /* 0x008fca00078e02e8 */
[----:B------:R1:W-:Y:S01]  /*13dc0*/  LDGSTS.E [R252+0x72000], desc[UR16][R192.64], P1 ;  /* 0x72000000c0fc7fae */ /* 0x0003e20008921850 */
[----:B------:R-:W-:-:S04]  /*13dd0*/  ISETP.GE.AND P1, PT, R224, UR4, PT ;  /* 0x00000004e0007c0c */ /* 0x000fc8000bf26270 */
[----:B-1----:R-:W-:Y:S02]  /*13de0*/  SEL R192, RZ, 0x4, P1 ;  /* 0x00000004ffc07807 */ /* 0x002fe40000800000 */
[----:B------:R-:W-:Y:S02]  /*13df0*/  ISETP.GE.AND P1, PT, R225, UR4, PT ;  /* 0x00000004e1007c0c */ /* 0x000fe4000bf26270 */
[----:B------:R-:W-:Y:S01]  /*13e00*/  SEL R192, R192, RZ, P0 ;  /* 0x000000ffc0c07207 */ /* 0x000fe20000000000 */
[----:B------:R-:W3:Y:S03]  /*13e10*/  LDL.LU.64 R224, [R1+0x10] ;  /* 0x0000100001e07983 */ /* 0x000ee60000300a00 */
[----:B------:R-:W-:Y:S01]  /*13e20*/  ISETP.NE.U32.AND P2, PT, R192, RZ, PT ;  /* 0x000000ffc000720c */ /* 0x000fe20003f45070 */
[----:B------:R-:W4:Y:S01]  /*13e30*/  LDL.LU.64 R226, [R1+0x20] ;  /* 0x0000200001e27983 */ /* 0x000f220000300a00 */
[----:B------:R-:W-:-:S04]  /*13e40*/  SEL R192, RZ, 0x4, P1 ;  /* 0x00000004ffc07807 */ /* 0x000fc80000800000 */
[----:B------:R-:W-:-:S04]  /*13e50*/  SEL R192, R192, RZ, P0 ;  /* 0x000000ffc0c07207 */ /* 0x000fc80000000000 */
[----:B------:R-:W-:Y:S01]  /*13e60*/  ISETP.NE.U32.AND P1, PT, R192, RZ, PT ;  /* 0x000000ffc000720c */ /* 0x000fe20003f25070 */
[C---:B------:R-:W-:Y:S01]  /*13e70*/  IMAD.WIDE R192, R5.reuse, 0x4, R234 ;  /* 0x0000000405c07825 */ /* 0x040fe200078e02ea */
[C---:B------:R-:W-:Y:S01]  /*13e80*/  LOP3.LUT R232, R0.reuse, 0x6, RZ, 0xfc, !PT ;  /* 0x0000000600e87812 */ /* 0x040fe200078efcff */
[----:B------:R-:W4:Y:S04]  /*13e90*/  LDL.LU.64 R234, [R1+0x30] ;  /* 0x0000300001ea7983 */ /* 0x000f280000300a00 */
[----:B------:R2:W-:Y:S01]  /*13ea0*/  LDGSTS.E [R252+0x72008], desc[UR16][R192.64], P2 ;  /* 0x72008000c0fc7fae */ /* 0x0005e20009121850 */
[----:B------:R-:W-:Y:S01]  /*13eb0*/  LOP3.LUT R233, R0, 0x24, RZ, 0xfc, !PT ;  /* 0x0000002400e97812 */ /* 0x000fe200078efcff */
[----:B--2---:R-:W-:Y:S02]  /*13ec0*/  IMAD.WIDE R192, R5, 0x4, R238 ;  /* 0x0000000405c07825 */ /* 0x004fe400078e02ee */
[----:B------:R-:W2:Y:S04]  /*13ed0*/  LDL.LU.64 R238, [R1+0x40] ;  /* 0x0000400001ee7983 */ /* 0x000ea80000300a00 */
[----:B------:R1:W-:Y:S01]  /*13ee0*/  LDGSTS.E [R251+0x70000], desc[UR16][R192.64], P1 ;  /* 0x70000000c0fb7fae */ /* 0x0003e20008921850 */
[----:B------:R-:W-:-:S04]  /*13ef0*/  ISETP.GE.AND P1, PT, R232, UR4, PT ;  /* 0x00000004e8007c0c */ /* 0x000fc8000bf26270 */
[----:B-1----:R-:W-:Y:S02]  /*13f00*/  SEL R192, RZ, 0x4, P1 ;  /* 0x00000004ffc07807 */ /* 0x002fe40000800000 */
[----:B------:R-:W-:Y:S02]  /*13f10*/  ISETP.GE.AND P1, PT, R233, UR4, PT ;  /* 0x00000004e9007c0c */ /* 0x000fe4000bf26270 */
[----:B------:R-:W-:-:S04]  /*13f20*/  SEL R192, R192, RZ, P0 ;  /* 0x000000ffc0c07207 */ /* 0x000fc80000000000 */
[----:B------:R-:W-:Y:S02]  /*13f30*/  ISETP.NE.U32.AND P2, PT, R192, RZ, PT ;  /* 0x000000ffc000720c */ /* 0x000fe40003f45070 */
[----:B------:R-:W-:-:S04]  /*13f40*/  SEL R192, RZ, 0x4, P1 ;  /* 0x00000004ffc07807 */ /* 0x000fc80000800000 */
[----:B------:R-:W-:-:S04]  /*13f50*/  SEL R192, R192, RZ, P0 ;  /* 0x000000ffc0c07207 */ /* 0x000fc80000000000 */
[----:B------:R-:W-:Y:S01]  /*13f60*/  ISETP.NE.U32.AND P1, PT, R192, RZ, PT ;  /* 0x000000ffc000720c */ /* 0x000fe20003f25070 */
[----:B------:R-:W-:Y:S02]  /*13f70*/  IMAD.WIDE R192, R5, 0x4, R242 ;  /* 0x0000000405c07825 */ /* 0x000fe400078e02f2 */
[----:B------:R-:W3:Y:S01]  /*13f80*/  LDL.LU.64 R242, [R1+0x8] ;  /* 0x0000080001f27983 */ /* 0x000ee20000300a00 */
[----:B------:R-:W-:-:S03]  /*13f90*/  LOP3.LUT R232, R0, 0x26, RZ, 0xfc, !PT ;  /* 0x0000002600e87812 */ /* 0x000fc600078efcff */
[----:B------:R3:W-:Y:S01]  /*13fa0*/  LDGSTS.E [R251+0x70008], desc[UR16][R192.64], P2 ;  /* 0x70008000c0fb7fae */ /* 0x0007e20009121850 */
[----:B------:R-:W-:Y:S01]  /*13fb0*/  LOP3.LUT R233, R0, 0x8, RZ, 0xfc, !PT ;  /* 0x0000000800e97812 */ /* 0x000fe200078efcff */
[----:B---3--:R-:W-:-:S05]  /*13fc0*/  IMAD.WIDE R192, R5, 0x4, R242 ;  /* 0x0000000405c07825 */ /* 0x008fca00078e02f2 */
[----:B------:R1:W-:Y:S01]  /*13fd0*/  LDGSTS.E [R251+0x72000], desc[UR16][R192.64], P1 ;  /* 0x72000000c0fb7fae */ /* 0x0003e20008921850 */
[----:B------:R-:W-:-:S04]  /*13fe0*/  ISETP.GE.AND P1, PT, R232, UR4, PT ;  /* 0x00000004e8007c0c */ /* 0x000fc8000bf26270 */
[----:B-1----:R-:W-:Y:S02]  /*13ff0*/  SEL R192, RZ, 0x4, P1 ;  /* 0x00000004ffc07807 */ /* 0x002fe40000800000 */
[----:B------:R-:W-:Y:S02]  /*14000*/  ISETP.GE.AND P1, PT, R233, UR4, PT ;  /* 0x00000004e9007c0c */ /* 0x000fe4000bf26270 */
[----:B------:R-:W3:Y:S04]  /*14010*/  LDL.LU.64 R232, [R1+0x48] ;  /* 0x0000480001e87983 */ /* 0x000ee80000300a00 */
[----:B------:R-:W3:Y:S01]  /*14020*/  LDL.LU.64 R242, [R1+0x58] ;  /* 0x0000580001f27983 */ /* 0x000ee20000300a00 */
[----:B------:R-:W-:-:S04]  /*14030*/  SEL R192, R192, RZ, P0 ;  /* 0x000000ffc0c07207 */ /* 0x000fc80000000000 */
[----:B------:R-:W-:Y:S02]  /*14040*/  ISETP.NE.U32.AND P2, PT, R192, RZ, PT ;  /* 0x000000ffc000720c */ /* 0x000fe40003f45070 */
[----:B------:R-:W-:-:S04]  /*14050*/  SEL R192, RZ, 0x4, P1 ;  /* 0x00000004ffc07807 */ /* 0x000fc80000800000 */
[----:B------:R-:W-:-:S04]  /*14060*/  SEL R192, R192, RZ, P0 ;  /* 0x000000ffc0c07207 */ /* 0x000fc80000000000 */
[----:B------:R-:W-:Y:S01]  /*14070*/  ISETP.NE.U32.AND P1, PT, R192, RZ, PT ;  /* 0x000000ffc000720c */ /* 0x000fe20003f25070 */
[----:B------:R-:W-:Y:S01]  /*14080*/  IMAD.WIDE R192, R5, 0x4, R224 ;  /* 0x0000000405c07825 */ /* 0x000fe200078e02e0 */
[----:B------:R-:W-:-:S04]  /*14090*/  LOP3.LUT R224, R0, 0xa, RZ, 0xfc, !PT ;  /* 0x0000000a00e07812 */ /* 0x000fc800078efcff */
[----:B------:R4:W-:Y:S01]  /*140a0*/  LDGSTS.E [R251+0x72008], desc[UR16][R192.64], P2 ;  /* 0x72008000c0fb7fae */ /* 0x0009e20009121850 */
[----:B------:R-:W-:Y:S01]  /*140b0*/  LOP3.LUT R225, R0, 0x28, RZ, 0xfc, !PT ;  /* 0x0000002800e17812 */ /* 0x000fe200078efcff */
[----:B----4-:R-:W-:-:S05]  /*140c0*/  IMAD.WIDE R192, R5, 0x4, R226 ;  /* 0x0000000405c07825 */ /* 0x010fca00078e02e2 */
[----:B------:R1:W-:Y:S01]  /*140d0*/  LDGSTS.E [R250+0x70000], desc[UR16][R192.64], P1 ;  /* 0x70000000c0fa7fae */ /* 0x0003e20008921850 */
[----:B------:R-:W-:-:S04]  /*140e0*/  ISETP.GE.AND P1, PT, R224, UR4, PT ;  /* 0x00000004e0007c0c */ /* 0x000fc8000bf26270 */
[----:B-1----:R-:W-:Y:S02]  /*140f0*/  SEL R192, RZ, 0x4, P1 ;  /* 0x00000004ffc07807 */ /* 0x002fe40000800000 */
[----:B------:R-:W-:Y:S02]  /*14100*/  ISETP.GE.AND P1, PT, R225, UR4, PT ;  /* 0x00000004e1007c0c */ /* 0x000fe4000bf26270 */
[----:B------:R-:W4:Y:S01]  /*14110*/  LDL.LU.64 R224, [R1+0x60] ;  /* 0x0000600001e07983 */ /* 0x000f220000300a00 */
[----:B------:R-:W-:-:S03]  /*14120*/  SEL R192, R192, RZ, P0 ;  /* 0x000000ffc0c07207 */ /* 0x000fc60000000000 */
[----:B------:R-:W4:Y:S01]  /*14130*/  LDL.LU.64 R226, [R1+0x78] ;  /* 0x0000780001e27983 */ /* 0x000f220000300a00 */
        /* <DEDUP_REMOVED lines=14> */
[----:B------:R-:W-:Y:S01]  /*14220*/  SEL R192, R192, RZ, P0 ;  /* 0x000000ffc0c07207 */ /* 0x000fe20000000000 */
[----:B------:R-:W2:Y:S03]  /*14230*/  LDL.LU.64 R234, [R1+0x98] ;  /* 0x0000980001ea7983 */ /* 0x000ea60000300a00 */
[----:B------:R-:W-:Y:S02]  /*14240*/  ISETP.NE.U32.AND P2, PT, R192, RZ, PT ;  /* 0x000000ffc000720c */ /* 0x000fe40003f45070 */
[----:B------:R-:W-:-:S04]  /*14250*/  SEL R192, RZ, 0x4, P1 ;  /* 0x00000004ffc07807 */ /* 0x000fc80000800000 */
[----:B------:R-:W-:-:S04]  /*14260*/  SEL R192, R192, RZ, P0 ;  /* 0x000000ffc0c07207 */ /* 0x000fc80000000000 */
[----:B------:R-:W-:Y:S01]  /*14270*/  ISETP.NE.U32.AND P1, PT, R192, RZ, PT ;  /* 0x000000ffc000720c */ /* 0x000fe20003f25070 */
[----:B---3--:R-:W-:Y:S01]  /*14280*/  IMAD.WIDE R192, R5, 0x4, R232 ;  /* 0x0000000405c07825 */ /* 0x008fe200078e02e8 */
[----:B------:R-:W-:-:S04]  /*14290*/  LOP3.LUT R232, R0, 0xe, RZ, 0xfc, !PT ;  /* 0x0000000e00e87812 */ /* 0x000fc800078efcff */
[----:B------:R1:W-:Y:S01]  /*142a0*/  LDGSTS.E [R250+0x72008], desc[UR16][R192.64], P2 ;  /* 0x72008000c0fa7fae */ /* 0x0003e20009121850 */
[----:B------:R-:W-:Y:S01]  /*142b0*/  LOP3.LUT R233, R0, 0x2c, RZ, 0xfc, !PT ;  /* 0x0000002c00e97812 */ /* 0x000fe200078efcff */
[----:B-1----:R-:W-:-:S05]  /*142c0*/  IMAD.WIDE R192, R5, 0x4, R242 ;  /* 0x0000000405c07825 */ /* 0x002fca00078e02f2 */
[----:B------:R1:W-:Y:S01]  /*142d0*/  LDGSTS.E [R249+0x70000], desc[UR16][R192.64], P1 ;  /* 0x70000000c0f97fae */ /* 0x0003e20008921850 */
[----:B------:R-:W-:-:S04]  /*142e0*/  ISETP.GE.AND P1, PT, R232, UR4, PT ;  /* 0x00000004e8007c0c */ /* 0x000fc8000bf26270 */
[----:B-1----:R-:W-:Y:S02]  /*142f0*/  SEL R192, RZ, 0x4, P1 ;  /* 0x00000004ffc07807 */ /* 0x002fe40000800000 */
[----:B------:R-:W-:Y:S02]  /*14300*/  ISETP.GE.AND P1, PT, R233, UR4, PT ;  /* 0x00000004e9007c0c */ /* 0x000fe4000bf26270 */
[----:B------:R-:W3:Y:S01]  /*14310*/  LDL.LU.64 R232, [R1+0xa0] ;  /* 0x0000a00001e87983 */ /* 0x000ee20000300a00 */
[----:B------:R-:W-:-:S04]  /*14320*/  SEL R192, R192, RZ, P0 ;  /* 0x000000ffc0c07207 */ /* 0x000fc80000000000 */
[----:B------:R-:W-:Y:S02]  /*14330*/  ISETP.NE.U32.AND P2, PT, R192, RZ, PT ;  /* 0x000000ffc000720c */ /* 0x000fe40003f45070 */
[----:B------:R-:W-:-:S04]  /*14340*/  SEL R192, RZ, 0x4, P1 ;  /* 0x00000004ffc07807 */ /* 0x000fc80000800000 */
[----:B------:R-:W-:-:S04]  /*14350*/  SEL R192, R192, RZ, P0 ;  /* 0x000000ffc0c07207 */ /* 0x000fc80000000000 */
[----:B------:R-:W-:Y:S01]  /*14360*/  ISETP.NE.U32.AND P1, PT, R192, RZ, PT ;  /* 0x000000ffc000720c */ /* 0x000fe20003f25070 */
[----:B----4-:R-:W-:Y:S01]  /*14370*/  IMAD.WIDE R192, R5, 0x4, R224 ;  /* 0x0000000405c07825 */ /* 0x010fe200078e02e0 */
[----:B------:R-:W-:-:S04]  /*14380*/  LOP3.LUT R225, R0, 0x2e, RZ, 0xfc, !PT ;  /* 0x0000002e00e17812 */ /* 0x000fc800078efcff */
[----:B------:R1:W-:Y:S02]  /*14390*/  LDGSTS.E [R249+0x70008], desc[UR16][R192.64], P2 ;  /* 0x70008000c0f97fae */ /* 0x0003e40009121850 */
[----:B-1----:R-:W-:-:S05]  /*143a0*/  IMAD.WIDE R192, R5, 0x4, R226 ;  /* 0x0000000405c07825 */ /* 0x002fca00078e02e2 */
[----:B------:R1:W-:Y:S01]  /*143b0*/  LDGSTS.E [R249+0x72000], desc[UR16][R192.64], P1 ;  /* 0x72000000c0f97fae */ /* 0x0003e20008921850 */
[----:B------:R-:W-:Y:S02]  /*143c0*/  ISETP.GE.AND P1, PT, R225, UR4, PT ;  /* 0x00000004e1007c0c */ /* 0x000fe4000bf26270 */
[----:B------:R-:W-:Y:S02]  /*143d0*/  LOP3.LUT R225, R0, 0x10, RZ, 0xfc, !PT ;  /* 0x0000001000e17812 */ /* 0x000fe400078efcff */
[----:B-1----:R-:W-:Y:S02]  /*143e0*/  SEL R192, RZ, 0x4, P1 ;  /* 0x00000004ffc07807 */ /* 0x002fe40000800000 */
[----:B------:R-:W-:Y:S02]  /*143f0*/  ISETP.GE.AND P1, PT, R225, UR4, PT ;  /* 0x00000004e1007c0c */ /* 0x000fe4000bf26270 */
[----:B------:R-:W-:Y:S01]  /*14400*/  SEL R192, R192, RZ, P0 ;  /* 0x000000ffc0c07207 */ /* 0x000fe20000000000 */
[----:B------:R-:W4:Y:S03]  /*14410*/  LDL.LU.64 R224, [R1+0xc8] ;  /* 0x0000c80001e07983 */ /* 0x000f260000300a00 */
[----:B------:R-:W-:Y:S01]  /*14420*/  ISETP.NE.U32.AND P2, PT, R192, RZ, PT ;  /* 0x000000ffc000720c */ /* 0x000fe20003f45070 */
[----:B------:R-:W4:Y:S01]  /*14430*/  LDL.LU.64 R250, [R1+0xd8] ;  /* 0x0000d80001fa7983 */ /* 0x000f220000300a00 */
[----:B------:R-:W-:-:S02]  /*14440*/  SEL R192, RZ, 0x4, P1 ;  /* 0x00000004ffc07807 */ /* 0x000fc40000800000 */
[----:B------:R-:W-:Y:S01]  /*14450*/  LOP3.LUT R227, R0, 0x12, RZ, 0xfc, !PT ;  /* 0x0000001200e37812 */ /* 0x000fe200078efcff */
[----:B------:R-:W4:Y:S01]  /*14460*/  LDL.LU.64 R242, [R1+0xe0] ;  /* 0x0000e00001f27983 */ /* 0x000f220000300a00 */
[----:B------:R-:W-:-:S04]  /*14470*/  SEL R192, R192, RZ, P0 ;  /* 0x000000ffc0c07207 */ /* 0x000fc80000000000 */
[----:B------:R-:W-:Y:S01]  /*14480*/  ISETP.NE.U32.AND P3, PT, R192, RZ, PT ;  /* 0x000000ffc000720c */ /* 0x000fe20003f65070 */
[----:B--2---:R-:W-:Y:S01]  /*14490*/  IMAD.WIDE R192, R5, 0x4, R238 ;  /* 0x0000000405c07825 */ /* 0x004fe200078e02ee */
[----:B------:R-:W-:-:S04]  /*144a0*/  ISETP.GE.AND P1, PT, R227, UR4, PT ;  /* 0x00000004e3007c0c */ /* 0x000fc8000bf26270 */
[----:B------:R1:W-:Y:S01]  /*144b0*/  LDGSTS.E [R249+0x72008], desc[UR16][R192.64], P2 ;  /* 0x72008000c0f97fae */ /* 0x0003e20009121850 */
[C---:B------:R-:W-:Y:S02]  /*144c0*/  LOP3.LUT R226, R0.reuse, 0x30, RZ, 0xfc, !PT ;  /* 0x0000003000e27812 */ /* 0x040fe400078efcff */
[----:B------:R-:W-:Y:S01]  /*144d0*/  LOP3.LUT R227, R0, 0x32, RZ, 0xfc, !PT ;  /* 0x0000003200e37812 */ /* 0x000fe200078efcff */
[----:B-1----:R-:W-:-:S03]  /*144e0*/  IMAD.WIDE R192, R5, 0x4, R234 ;  /* 0x0000000405c07825 */ /* 0x002fc600078e02ea */
[----:B------:R-:W-:Y:S01]  /*144f0*/  ISETP.GE.AND P2, PT, R227, UR4, PT ;  /* 0x00000004e3007c0c */ /* 0x000fe2000bf46270 */
[----:B------:R-:W2:Y:S04]  /*14500*/  LDL.LU.64 R234, [R1+0xe8] ;  /* 0x0000e80001ea7983 */ /* 0x000ea80000300a00 */
[----:B------:R1:W-:Y:S01]  /*14510*/  LDGSTS.E [R248+0x70000], desc[UR16][R192.64], P3 ;  /* 0x70000000c0f87fae */ /* 0x0003e20009921850 */
[----:B------:R-:W-:-:S03]  /*14520*/  LOP3.LUT R227, R0, 0x14, RZ, 0xfc, !PT ;  /* 0x0000001400e37812 */ /* 0x000fc600078efcff */
[----:B------:R-:W2:Y:S01]  /*14530*/  LDL.LU.64 R238, [R1+0xf0] ;  /* 0x0000f00001ee7983 */ /* 0x000ea20000300a00 */
[----:B-1----:R-:W-:Y:S02]  /*14540*/  SEL R192, RZ, 0x4, P1 ;  /* 0x00000004ffc07807 */ /* 0x002fe40000800000 */
[----:B------:R-:W-:Y:S02]  /*14550*/  ISETP.GE.AND P1, PT, R226, UR4, PT ;  /* 0x00000004e2007c0c */ /* 0x000fe4000bf26270 */
[----:B------:R-:W-:Y:S02]  /*14560*/  SEL R193, R192, RZ, P0 ;  /* 0x000000ffc0c17207 */ /* 0x000fe40000000000 */
[----:B------:R-:W-:Y:S02]  /*14570*/  SEL R192, RZ, 0x4, P1 ;  /* 0x00000004ffc07807 */ /* 0x000fe40000800000 */
[----:B------:R-:W-:Y:S02]  /*14580*/  ISETP.NE.U32.AND P1, PT, R193, RZ, PT ;  /* 0x000000ffc100720c */ /* 0x000fe40003f25070 */
[----:B------:R-:W-:-:S02]  /*14590*/  SEL R193, R192, RZ, P0 ;  /* 0x000000ffc0c17207 */ /* 0x000fc40000000000 */
[----:B------:R-:W-:Y:S02]  /*145a0*/  SEL R192, RZ, 0x4, P2 ;  /* 0x00000004ffc07807 */ /* 0x000fe40001000000 */
[----:B------:R-:W-:Y:S02]  /*145b0*/  ISETP.GE.AND P2, PT, R227, UR4, PT ;  /* 0x00000004e3007c0c */ /* 0x000fe4000bf46270 */
[----:B------:R-:W-:Y:S02]  /*145c0*/  ISETP.NE.U32.AND P3, PT, R193, RZ, PT ;  /* 0x000000ffc100720c */ /* 0x000fe40003f65070 */
[----:B------:R-:W-:Y:S02]  /*145d0*/  SEL R193, R192, RZ, P0 ;  /* 0x000000ffc0c17207 */ /* 0x000fe40000000000 */
[----:B------:R-:W-:Y:S02]  /*145e0*/  LOP3.LUT R227, R0, 0x16, RZ, 0xfc, !PT ;  /* 0x0000001600e37812 */ /* 0x000fe400078efcff */
[----:B------:R-:W-:-:S02]  /*145f0*/  SEL R192, RZ, 0x4, P2 ;  /* 0x00000004ffc07807 */ /* 0x000fc40001000000 */
[----:B------:R-:W-:Y:S02]  /*14600*/  ISETP.GE.AND P5, PT, R227, UR4, PT ;  /* 0x00000004e3007c0c */ /* 0x000fe4000bfa6270 */
[----:B------:R-:W-:Y:S02]  /*14610*/  SEL R192, R192, RZ, P0 ;  /* 0x000000ffc0c07207 */ /* 0x000fe40000000000 */
[----:B------:R-:W-:Y:S02]  /*14620*/  LOP3.LUT R227, R0, 0x34, RZ, 0xfc, !PT ;  /* 0x0000003400e37812 */ /* 0x000fe400078efcff */
[----:B------:R-:W-:Y:S02]  /*14630*/  SEL R226, RZ, 0x4, P5 ;  /* 0x00000004ffe27807 */ /* 0x000fe40002800000 */
[----:B------:R-:W-:Y:S02]  /*14640*/  ISETP.NE.U32.AND P4, PT, R193, RZ, PT ;  /* 0x000000ffc100720c */ /* 0x000fe40003f85070 */
[----:B------:R-:W-:-:S02]  /*14650*/  ISETP.NE.U32.AND P2, PT, R192, RZ, PT ;  /* 0x000000ffc000720c */ /* 0x000fc40003f45070 */
[----:B------:R-:W-:Y:S02]  /*14660*/  ISETP.GE.AND P5, PT, R227, UR4, PT ;  /* 0x00000004e3007c0c */ /* 0x000fe4000bfa6270 */
[----:B------:R-:W-:Y:S02]  /*14670*/  LOP3.LUT R227, R0, 0x36, RZ, 0xfc, !PT ;  /* 0x0000003600e37812 */ /* 0x000fe400078efcff */
[----:B------:R-:W-:Y:S01]  /*14680*/  SEL R226, R226, RZ, P0 ;  /* 0x000000ffe2e27207 */ /* 0x000fe20000000000 */
[----:B---3--:R-:W-:Y:S02]  /*14690*/  IMAD.WIDE R192, R5, 0x4, R232 ;  /* 0x0000000405c07825 */ /* 0x008fe400078e02e8 */
[----:B------:R-:W3:Y:S04]  /*146a0*/  LDL.LU.64 R232, [R1+0xf8] ;  /* 0x0000f80001e87983 */ /* 0x000ee80000300a00 */
[----:B------:R1:W-:Y:S01]  /*146b0*/  LDGSTS.E [R248+0x70008], desc[UR16][R192.64], P1 ;  /* 0x70008000c0f87fae */ /* 0x0003e20008921850 */
[----:B------:R-:W-:-:S02]  /*146c0*/  ISETP.NE.U32.AND P1, PT, R226, RZ, PT ;  /* 0x000000ffe200720c */ /* 0x000fc40003f25070 */
[----:B-1----:R-:W-:Y:S02]  /*146d0*/  SEL R192, RZ, 0x4, P5 ;  /* 0x00000004ffc07807 */ /* 0x002fe40002800000 */
[----:B------:R-:W-:Y:S02]  /*146e0*/  ISETP.GE.AND P5, PT, R227, UR4, PT ;  /* 0x00000004e3007c0c */ /* 0x000fe4000bfa6270 */
[----:B------:R-:W2:Y:S01]  /*146f0*/  LDL.LU.64 R226, [R1+0xd0] ;  /* 0x0000d00001e27983 */ /* 0x000ea20000300a00 */
[----:B------:R-:W-:Y:S01]  /*14700*/  LOP3.LUT R252, R0, 0x18, RZ, 0xfc, !PT ;  /* 0x0000001800fc7812 */ /* 0x000fe200078efcff */
[----:B----4-:R-:W-:-:S05]  /*14710*/  IMAD.WIDE R224, R5, 0x4, R224 ;  /* 0x0000000405e07825 */ /* 0x010fca00078e02e0 */
[----:B------:R1:W-:Y:S02]  /*14720*/  LDGSTS.E [R248+0x72000], desc[UR16][R224.64], P3 ;  /* 0x72000000e0f87fae */ /* 0x0003e40009921850 */
[----:B-1----:R-:W-:Y:S02]  /*14730*/  SEL R225, R192, RZ, P0 ;  /* 0x000000ffc0e17207 */ /* 0x002fe40000000000 */
[----:B------:R-:W-:Y:S02]  /*14740*/  SEL R224, RZ, 0x4, P5 ;  /* 0x00000004ffe07807 */ /* 0x000fe40002800000 */
[----:B------:R-:W-:Y:S02]  /*14750*/  ISETP.GE.AND P5, PT, R252, UR4, PT ;  /* 0x00000004fc007c0c */ /* 0x000fe4000bfa6270 */
[----:B------:R-:W-:Y:S02]  /*14760*/  ISETP.NE.U32.AND P3, PT, R225, RZ, PT ;  /* 0x000000ffe100720c */ /* 0x000fe40003f65070 */
[----:B------:R-:W-:-:S02]  /*14770*/  SEL R224, R224, RZ, P0 ;  /* 0x000000ffe0e07207 */ /* 0x000fc40000000000 */
[----:B------:R-:W-:-:S04]  /*14780*/  SEL R225, RZ, 0x4, P5 ;  /* 0x00000004ffe17807 */ /* 0x000fc80002800000 */
[----:B------:R-:W-:Y:S01]  /*14790*/  SEL R225, R225, RZ, P0 ;  /* 0x000000ffe1e17207 */ /* 0x000fe20000000000 */
[----:B--2---:R-:W-:Y:S01]  /*147a0*/  IMAD.WIDE R192, R5, 0x4, R226 ;  /* 0x0000000405c07825 */ /* 0x004fe200078e02e2 */
[----:B------:R-:W-:-:S04]  /*147b0*/  LOP3.LUT R227, R0, 0x1a, RZ, 0xfc, !PT ;  /* 0x0000001a00e37812 */ /* 0x000fc800078efcff */
[----:B------:R-:W-:Y:S01]  /*147c0*/  ISETP.GE.AND P5, PT, R227, UR4, PT ;  /* 0x00000004e3007c0c */ /* 0x000fe2000bfa6270 */
[----:B------:R1:W-:Y:S01]  /*147d0*/  LDGSTS.E [R248+0x72008], desc[UR16][R192.64], P4 ;  /* 0x72008000c0f87fae */ /* 0x0003e2000a121850 */
[----:B------:R-:W-:Y:S02]  /*147e0*/  ISETP.NE.U32.AND P4, PT, R224, RZ, PT ;  /* 0x000000ffe000720c */ /* 0x000fe40003f85070 */
[----:B------:R-:W-:Y:S02]  /*147f0*/  LOP3.LUT R227, R0, 0x38, RZ, 0xfc, !PT ;  /* 0x0000003800e37812 */ /* 0x000fe400078efcff */
[----:B------:R-:W-:Y:S02]  /*14800*/  SEL R224, RZ, 0x4, P5 ;  /* 0x00000004ffe07807 */ /* 0x000fe40002800000 */
[----:B------:R-:W-:Y:S02]  /*14810*/  ISETP.GE.AND P6, PT, R227, UR4, PT ;  /* 0x00000004e3007c0c */ /* 0x000fe4000bfc6270 */
[----:B------:R-:W-:-:S02]  /*14820*/  ISETP.NE.U32.AND P5, PT, R225, RZ, PT ;  /* 0x000000ffe100720c */ /* 0x000fc40003fa5070 */
[----:B------:R-:W-:Y:S01]  /*14830*/  SEL R227, R224, RZ, P0 ;  /* 0x000000ffe0e37207 */ /* 0x000fe20000000000 */
[----:B-1----:R-:W-:Y:S01]  /*14840*/  IMAD.WIDE R192, R5, 0x4, R250 ;  /* 0x0000000405c07825 */ /* 0x002fe200078e02fa */
[----:B------:R-:W-:-:S03]  /*14850*/  SEL R226, RZ, 0x4, P6 ;  /* 0x00000004ffe27807 */ /* 0x000fc60003000000 */
[C---:B------:R-:W-:Y:S01]  /*14860*/  IMAD.WIDE R224, R5.reuse, 0x4, R242 ;  /* 0x0000000405e07825 */ /* 0x040fe200078e02f2 */
[----:B------:R1:W-:Y:S04]  /*14870*/  LDGSTS.E [R247+0x70000], desc[UR16][R192.64], P2 ;  /* 0x70000000c0f77fae */ /* 0x0003e80009121850 */
[----:B------:R2:W-:Y:S01]  /*14880*/  LDGSTS.E [R247+0x70008], desc[UR16][R224.64], P1 ;  /* 0x70008000e0f77fae */ /* 0x0005e20008921850 */
[----:B-1----:R-:W-:Y:S01]  /*14890*/  SEL R192, R226, RZ, P0 ;  /* 0x000000ffe2c07207 */ /* 0x002fe20000000000 */
[----:B--2---:R-:W-:-:S03]  /*148a0*/  IMAD.WIDE R224, R5, 0x4, R234 ;  /* 0x0000000405e07825 */ /* 0x004fc600078e02ea */
[----:B------:R-:W-:Y:S01]  /*148b0*/  ISETP.NE.U32.AND P1, PT, R192, RZ, PT ;  /* 0x000000ffc000720c */ /* 0x000fe20003f25070 */
[C---:B------:R-:W-:Y:S01]  /*148c0*/  IMAD.WIDE R192, R5.reuse, 0x4, R238 ;  /* 0x0000000405c07825 */ /* 0x040fe200078e02ee */
[----:B------:R3:W-:Y:S04]  /*148d0*/  LDGSTS.E [R247+0x72000], desc[UR16][R224.64], P3 ;  /* 0x72000000e0f77fae */ /* 0x0007e80009921850 */
[----:B------:R1:W-:Y:S01]  /*148e0*/  LDGSTS.E [R247+0x72008], desc[UR16][R192.64], P4 ;  /* 0x72008000c0f77fae */ /* 0x0003e2000a121850 */
[----:B---3--:R-:W-:-:S05]  /*148f0*/  IMAD.WIDE R224, R5, 0x4, R232 ;  /* 0x0000000405e07825 */ /* 0x008fca00078e02e8 */
[----:B------:R2:W-:Y:S04]  /*14900*/  LDGSTS.E [R246+0x70000], desc[UR16][R224.64], P5 ;  /* 0x70000000e0f67fae */ /* 0x0005e8000a921850 */
[----:B------:R-:W2:Y:S01]  /*14910*/  LDL.LU.64 R224, [R1+0x158] ;  /* 0x0001580001e07983 */ /* 0x000ea20000300a00 */
[C---:B------:R-:W-:Y:S01]  /*14920*/  LOP3.LUT R233, R0.reuse, 0x1e, RZ, 0xfc, !PT ;  /* 0x0000001e00e97812 */ /* 0x040fe200078efcff */
[----:B------:R-:W3:Y:S03]  /*14930*/  S2R R248, SR_TID.X ;  /* 0x0000000000f87919 */ /* 0x000ee60000002100 */
[----:B------:R-:W-:Y:S02]  /*14940*/  ISETP.GE.AND P4, PT, R233, UR4, PT ;  /* 0x00000004e9007c0c */ /* 0x000fe4000bf86270 */
[C---:B------:R-:W-:Y:S01]  /*14950*/  LOP3.LUT R233, R0.reuse, 0x3c, RZ, 0xfc, !PT ;  /* 0x0000003c00e97812 */ /* 0x040fe200078efcff */
[----:B------:R-:W4:Y:S03]  /*14960*/  LDL.LU.64 R250, [R1+0x120] ;  /* 0x0001200001fa7983 */ /* 0x000f260000300a00 */
[----:B------:R-:W-:Y:S01]  /*14970*/  ISETP.GE.AND P5, PT, R233, UR4, PT ;  /* 0x00000004e9007c0c */ /* 0x000fe2000bfa6270 */
[----:B------:R-:W4:Y:S01]  /*14980*/  LDL.LU.64 R242, [R1+0xb8] ;  /* 0x0000b80001f27983 */ /* 0x000f220000300a00 */
[----:B------:R-:W1:Y:S01]  /*14990*/  S2R R233, SR_TID.X ;  /* 0x0000000000e97919 */ /* 0x000e620000002100 */
[----:B------:R-:W-:-:S02]  /*149a0*/  LOP3.LUT R252, R0, 0x3a, RZ, 0xfc, !PT ;  /* 0x0000003a00fc7812 */ /* 0x000fc400078efcff */
[----:B------:R-:W-:Y:S01]  /*149b0*/  LOP3.LUT R235, R0, 0x1c, RZ, 0xfc, !PT ;  /* 0x0000001c00eb7812 */ /* 0x000fe200078efcff */
[----:B------:R-:W4:Y:S01]  /*149c0*/  LDL.LU.64 R238, [R1+0x90] ;  /* 0x0000900001ee7983 */ /* 0x000f220000300a00 */
[----:B------:R-:W-:-:S04]  /*149d0*/  ISETP.GE.AND P6, PT, R252, UR4, PT ;  /* 0x00000004fc007c0c */ /* 0x000fc8000bfc6270 */
[----:B------:R-:W-:Y:S02]  /*149e0*/  SEL R226, RZ, 0x4, P6 ;  /* 0x00000004ffe27807 */ /* 0x000fe40003000000 */
[----:B------:R-:W-:Y:S02]  /*149f0*/  ISETP.GE.AND P6, PT, R235, UR4, PT ;  /* 0x00000004eb007c0c */ /* 0x000fe4000bfc6270 */
[----:B------:R-:W-:Y:S01]  /*14a00*/  ISETP.NE.U32.AND P2, PT, R227, RZ, PT ;  /* 0x000000ffe300720c */ /* 0x000fe20003f45070 */
[----:B------:R-:W4:Y:S01]  /*14a10*/  LDL.LU.64 R234, [R1+0x70] ;  /* 0x0000700001ea7983 */ /* 0x000f220000300a00 */
[----:B------:R-:W-:Y:S02]  /*14a20*/  SEL R227, R226, RZ, P0 ;  /* 0x000000ffe2e37207 */ /* 0x000fe40000000000 */
[----:B------:R-:W-:Y:S02]  /*14a30*/  SEL R226, RZ, 0x4, P6 ;  /* 0x00000004ffe27807 */ /* 0x000fe40003000000 */
[----:B---3--:R-:W-:-:S02]  /*14a40*/  SHF.R.U32.HI R248, RZ, 0x6, R248 ;  /* 0x00000006fff87819 */ /* 0x008fc400000116f8 */
[----:B-1----:R-:W-:Y:S02]  /*14a50*/  SEL R193, R226, RZ, P0 ;  /* 0x000000ffe2c17207 */ /* 0x002fe40000000000 */
[----:B------:R-:W-:Y:S02]  /*14a60*/  SGXT.U32 R248, R248, 0x1 ;  /* 0x00000001f8f8781a */ /* 0x000fe40000000000 */
[----:B------:R-:W-:Y:S02]  /*14a70*/  SEL R192, RZ, 0x4, P4 ;  /* 0x00000004ffc07807 */ /* 0x000fe40002000000 */
[----:B------:R-:W-:Y:S02]  /*14a80*/  ISETP.NE.U32.AND P4, PT, R193, RZ, PT ;  /* 0x000000ffc100720c */ /* 0x000fe40003f85070 */
[----:B------:R-:W-:Y:S02]  /*14a90*/  LOP3.LUT R248, R248, 0x3e, RZ, 0xfc, !PT ;  /* 0x0000003ef8f87812 */ /* 0x000fe400078efcff */
[----:B------:R-:W-:-:S02]  /*14aa0*/  LOP3.LUT R233, R233, 0x3f, RZ, 0xc0, !PT ;  /* 0x0000003fe9e97812 */ /* 0x000fc400078ec0ff */
[----:B------:R-:W-:Y:S02]  /*14ab0*/  SEL R193, RZ, 0x4, P5 ;  /* 0x00000004ffc17807 */ /* 0x000fe40002800000 */
[----:B------:R-:W-:Y:S02]  /*14ac0*/  ISETP.GE.AND P6, PT, R248, UR4, PT ;  /* 0x00000004f8007c0c */ /* 0x000fe4000bfc6270 */
[----:B------:R-:W-:Y:S02]  /*14ad0*/  SEL R192, R192, RZ, P0 ;  /* 0x000000ffc0c07207 */ /* 0x000fe40000000000 */
[----:B------:R-:W-:Y:S02]  /*14ae0*/  ISETP.GE.AND P5, PT, R233, UR4, PT ;  /* 0x00000004e9007c0c */ /* 0x000fe4000bfa6270 */
[----:B------:R-:W-:Y:S01]  /*14af0*/  SEL R193, R193, RZ, P0 ;  /* 0x000000ffc1c17207 */ /* 0x000fe20000000000 */
[----:B------:R-:W3:Y:S01]  /*14b00*/  LDL.LU.64 R232, [R1+0x38] ;  /* 0x0000380001e87983 */ /* 0x000ee20000300a00 */
[----:B------:R-:W-:-:S02]  /*14b10*/  ISETP.NE.U32.AND P3, PT, R227, RZ, PT ;  /* 0x000000ffe300720c */ /* 0x000fc40003f65070 */
[----:B------:R-:W-:Y:S02]  /*14b20*/  SEL R227, RZ, 0x4, P6 ;  /* 0x00000004ffe37807 */ /* 0x000fe40003000000 */
[----:B------:R-:W-:Y:S02]  /*14b30*/  SEL R226, RZ, 0x4, P5 ;  /* 0x00000004ffe27807 */ /* 0x000fe40002800000 */
[----:B------:R-:W-:Y:S02]  /*14b40*/  ISETP.NE.U32.AND P6, PT, R192, RZ, PT ;  /* 0x000000ffc000720c */ /* 0x000fe40003fc5070 */
[----:B------:R-:W-:Y:S02]  /*14b50*/  ISETP.NE.U32.AND P5, PT, R193, RZ, PT ;  /* 0x000000ffc100720c */ /* 0x000fe40003fa5070 */
[----:B------:R-:W4:Y:S01]  /*14b60*/  LDL.LU.64 R192, [R1+0x108] ;  /* 0x0001080001c07983 */ /* 0x000f220000300a00 */
[----:B------:R-:W-:Y:S02]  /*14b70*/  SEL R227, R227, RZ, P0 ;  /* 0x000000ffe3e37207 */ /* 0x000fe40000000000 */
[----:B------:R-:W-:-:S02]  /*14b80*/  SEL R226, R226, RZ, P0 ;  /* 0x000000ffe2e27207 */ /* 0x000fc40000000000 */
[----:B------:R-:W-:Y:S01]  /*14b90*/  ISETP.NE.U32.AND P0, PT, R227, RZ, PT ;  /* 0x000000ffe300720c */ /* 0x000fe20003f05070 */
[----:B--2---:R-:W-:-:S05]  /*14ba0*/  IMAD.WIDE R224, R5, 0x4, R224 ;  /* 0x0000000405e07825 */ /* 0x004fca00078e02e0 */
[----:B------:R1:W-:Y:S01]  /*14bb0*/  LDGSTS.E [R246+0x70008], desc[UR16][R224.64], P2 ;  /* 0x70008000e0f67fae */ /* 0x0003e20009121850 */
[----:B------:R-:W-:-:S03]  /*14bc0*/  ISETP.NE.U32.AND P2, PT, R226, RZ, PT ;  /* 0x000000ffe200720c */ /* 0x000fc60003f45070 */
[----:B------:R-:W1:Y:S04]  /*14bd0*/  LDL.LU.64 R224, [R1+0x100] ;  /* 0x0001000001e07983 */ /* 0x000e680000300a00 */
[----:B------:R-:W2:Y:S01]  /*14be0*/  LDL.LU.64 R226, [R1+0x140] ;  /* 0x0001400001e27983 */ /* 0x000ea20000300a00 */
[----:B------:R-:W-:-:S04]  /*14bf0*/  IMAD.WIDE R190, R5, 0x4, R190 ;  /* 0x0000000405be7825 */ /* 0x000fc800078e02be */
[----:B------:R-:W-:-:S04]  /*14c00*/  IMAD.WIDE R178, R5, 0x4, R178 ;  /* 0x0000000405b27825 */ /* 0x000fc800078e02b2 */
[----:B------:R-:W-:-:S04]  /*14c10*/  IMAD.WIDE R184, R5, 0x4, R184 ;  /* 0x0000000405b87825 */ /* 0x000fc800078e02b8 */
[----:B------:R-:W-:-:S04]  /*14c20*/  IMAD.WIDE R186, R5, 0x4, R186 ;  /* 0x0000000405ba7825 */ /* 0x000fc800078e02ba */
[----:B----4-:R-:W-:-:S05]  /*14c30*/  IMAD.WIDE R192, R5, 0x4, R192 ;  /* 0x0000000405c07825 */ /* 0x010fca00078e02c0 */
[----:B------:R-:W-:Y:S01]  /*14c40*/  LDGSTS.E [R246+0x72000], desc[UR16][R192.64], P1 ;  /* 0x72000000c0f67fae */ /* 0x000fe20008921850 */
[----:B-1----:R-:W-:-:S05]  /*14c50*/  IMAD.WIDE R224, R5, 0x4, R224 ;  /* 0x0000000405e07825 */ /* 0x002fca00078e02e0 */
[----:B------:R-:W-:Y:S04]  /*14c60*/  LDGSTS.E [R246+0x72008], desc[UR16][R224.64], P3 ;  /* 0x72008000e0f67fae */ /* 0x000fe80009921850 */
[----:B------:R-:W-:Y:S04]  /*14c70*/  LDGSTS.E [R245+0x70000], desc[UR16][R190.64], P4 ;  /* 0x70000000bef57fae */ /* 0x000fe8000a121850 */
[----:B------:R2:W-:Y:S04]  /*14c80*/  LDGSTS.E [R245+0x70008], desc[UR16][R178.64], P6 ;  /* 0x70008000b2f57fae */ /* 0x0005e8000b121850 */
[----:B------:R-:W-:Y:S04]  /*14c90*/  LDGSTS.E [R245+0x72000], desc[UR16][R184.64], P5 ;  /* 0x72000000b8f57fae */ /* 0x000fe8000a921850 */
[----:B------:R1:W-:Y:S01]  /*14ca0*/  LDGSTS.E [R245+0x72008], desc[UR16][R186.64], P0 ;  /* 0x72008000baf57fae */ /* 0x0003e20008121850 */
[----:B--2---:R-:W-:-:S03]  /*14cb0*/  IMAD.WIDE R178, R6, 0x4, R226 ;  /* 0x0000000406b27825 */ /* 0x004fc600078e02e2 */
[----:B------:R-:W0:Y:S04]  /*14cc0*/  LDGDEPBAR ;  /* 0x00000000000079af */ /* 0x000e280000000000 */
[----:B------:R-:W2:Y:S01]  /*14cd0*/  LDL.LU.64 R226, [R1+0x168] ;  /* 0x0001680001e27983 */ /* 0x000ea20000300a00 */
[----:B-1----:R-:W-:-:S03]  /*14ce0*/  IMAD.WIDE R186, R6, 0x4, R250 ;  /* 0x0000000406ba7825 */ /* 0x002fc600078e02fa */
[----:B------:R1:W-:Y:S04]  /*14cf0*/  LDGSTS.E [R244+0x40000], desc[UR16][R178.64], P2 ;  /* 0x40000000b2f47fae */ /* 0x0003e80009121850 */
[----:B------:R-:W4:Y:S01]  /*14d00*/  LDL.LU.64 R250, [R1+0x148] ;  /* 0x0001480001fa7983 */ /* 0x000f220000300a00 */
[----:B------:R-:W-:-:S03]  /*14d10*/  IMAD.WIDE R184, R6, 0x4, R242 ;  /* 0x0000000406b87825 */ /* 0x000fc600078e02f2 */
[----:B------:R3:W-:Y:S01]  /*14d20*/  LDGSTS.E [R244+0x40400], desc[UR16][R186.64], P2 ;  /* 0x40400000baf47fae */ /* 0x0007e20009121850 */
[----:B-1----:R-:W-:-:S03]  /*14d30*/  IMAD.WIDE R178, R6, 0x4, R238 ;  /* 0x0000000406b27825 */ /* 0x002fc600078e02ee */
[----:B------:R-:W4:Y:S04]  /*14d40*/  LDL.LU.64 R242, [R1+0x128] ;  /* 0x0001280001f27983 */ /* 0x000f280000300a00 */
[----:B------:R-:W4:Y:S01]  /*14d50*/  LDL.LU.64 R238, [R1+0xc0] ;  /* 0x0000c00001ee7983 */ /* 0x000f220000300a00 */
[----:B---3--:R-:W-:-:S03]  /*14d60*/  IMAD.WIDE R186, R6, 0x4, R234 ;  /* 0x0000000406ba7825 */ /* 0x008fc600078e02ea */
[----:B------:R1:W-:Y:S04]  /*14d70*/  LDGSTS.E [R244+0x40800], desc[UR16][R184.64], P2 ;  /* 0x40800000b8f47fae */ /* 0x0003e80009121850 */
[----:B------:R-:W3:Y:S01]  /*14d80*/  LDL.LU.64 R234, [R1+0x88] ;  /* 0x0000880001ea7983 */ /* 0x000ee20000300a00 */
[----:B------:R-:W-:-:S03]  /*14d90*/  IMAD.WIDE R240, R6, 0x4, R240 ;  /* 0x0000000406f07825 */ /* 0x000fc600078e02f0 */
[----:B------:R-:W-:Y:S01]  /*14da0*/  LDGSTS.E [R244+0x40c00], desc[UR16][R178.64], P2 ;  /* 0x40c00000b2f47fae */ /* 0x000fe20009121850 */
[----:B------:R-:W-:-:S03]  /*14db0*/  IMAD.WIDE R222, R6, 0x4, R222 ;  /* 0x0000000406de7825 */ /* 0x000fc600078e02de */
[----:B------:R-:W-:Y:S01]  /*14dc0*/  LDGSTS.E [R244+0x41000], desc[UR16][R186.64], P2 ;  /* 0x41000000baf47fae */ /* 0x000fe20009121850 */
[----:B-1----:R-:W-:-:S03]  /*14dd0*/  IMAD.WIDE R184, R6, 0x4, R232 ;  /* 0x0000000406b87825 */ /* 0x002fc600078e02e8 */
        /* <DEDUP_REMOVED lines=14> */
[----:B------:R2:W-:Y:S01]  /*14ec0*/  LDGSTS.E [R244+0x42c00], desc[UR16][R18.64], P2 ;  /* 0x42c0000012f47fae */ /* 0x0005e20009121850 */
[----:B------:R-:W-:-:S03]  /*14ed0*/  IMAD.WIDE R50, R6, 0x4, R50 ;  /* 0x0000000406327825 */ /* 0x000fc600078e0232 */
[----:B------:R4:W-:Y:S01]  /*14ee0*/  LDGSTS.E [R244+0x43000], desc[UR16][R26.64], P2 ;  /* 0x430000001af47fae */ /* 0x0009e20009121850 */
[----:B------:R-:W-:-:S03]  /*14ef0*/  IMAD.WIDE R58, R6, 0x4, R58 ;  /* 0x00000004063a7825 */ /* 0x000fc600078e023a */
[----:B------:R1:W-:Y:S01]  /*14f00*/  LDGSTS.E [R244+0x43400], desc[UR16][R34.64], P2 ;  /* 0x4340000022f47fae */ /* 0x0003e20009121850 */
        /* <DEDUP_REMOVED lines=32> */
[----:B------:R-:W-:Y:S01]  /*15110*/  LDGSTS.E [R244+0x47c00], desc[UR16][R218.64], P2 ;  /* 0x47c00000daf47fae */ /* 0x000fe20009121850 */
[----:B--2---:R-:W-:-:S03]  /*15120*/  IMAD.WIDE R18, R6, 0x4, R226 ;  /* 0x0000000406127825 */ /* 0x004fc600078e02e2 */
[----:B------:R-:W2:Y:S04]  /*15130*/  LDL.LU.64 R226, [R1+0x160] ;  /* 0x0001600001e27983 */ /* 0x000ea80000300a00 */
[----:B------:R1:W-:Y:S01]  /*15140*/  LDGSTS.E [R11+0x40100], desc[UR16][R18.64], P2 ;  /* 0x40100000120b7fae */ /* 0x0003e20009121850 */
[----:B----4-:R-:W-:-:S03]  /*15150*/  IMAD.WIDE R26, R6, 0x4, R250 ;  /* 0x00000004061a7825 */ /* 0x010fc600078e02fa */
[----:B------:R-:W4:Y:S04]  /*15160*/  LDL.LU.64 R250, [R1+0x138] ;  /* 0x0001380001fa7983 */ /* 0x000f280000300a00 */
[----:B------:R3:W-:Y:S01]  /*15170*/  LDGSTS.E [R11+0x40500], desc[UR16][R26.64], P2 ;  /* 0x405000001a0b7fae */ /* 0x0007e20009121850 */
[----:B-1----:R-:W-:-:S03]  /*15180*/  IMAD.WIDE R34, R6, 0x4, R242 ;  /* 0x0000000406227825 */ /* 0x002fc600078e02f2 */
[----:B------:R-:W4:Y:S01]  /*15190*/  LDL.LU.64 R242, [R1+0x118] ;  /* 0x0001180001f27983 */ /* 0x000f220000300a00 */
[----:B------:R-:W-:-:S03]  /*151a0*/  IMAD.WIDE R18, R6, 0x4, R238 ;  /* 0x0000000406127825 */ /* 0x000fc600078e02ee */
[----:B------:R-:W4:Y:S04]  /*151b0*/  LDL.LU.64 R238, [R1+0xb0] ;  /* 0x0000b00001ee7983 */ /* 0x000f280000300a00 */
[----:B------:R1:W-:Y:S01]  /*151c0*/  LDGSTS.E [R11+0x40900], desc[UR16][R34.64], P2 ;  /* 0x40900000220b7fae */ /* 0x0003e20009121850 */
[----:B---3--:R-:W-:-:S03]  /*151d0*/  IMAD.WIDE R26, R6, 0x4, R234 ;  /* 0x00000004061a7825 */ /* 0x008fc600078e02ea */
        /* <DEDUP_REMOVED lines=58> */
[----:B--2---:R-:W-:-:S05]  /*15580*/  IMAD.WIDE R12, R6, 0x4, R226 ;  /* 0x00000004060c7825 */ /* 0x004fca00078e02e2 */
[----:B------:R2:W-:Y:S01]  /*15590*/  LDGSTS.E [R10+0x40200], desc[UR16][R12.64], P2 ;  /* 0x402000000c0a7fae */ /* 0x0005e20009121850 */
[----:B----4-:R-:W-:-:S05]  /*155a0*/  IMAD.WIDE R18, R6, 0x4, R250 ;  /* 0x0000000406127825 */ /* 0x010fca00078e02fa */
[----:B------:R3:W-:Y:S01]  /*155b0*/  LDGSTS.E [R10+0x40600], desc[UR16][R18.64], P2 ;  /* 0x40600000120a7fae */ /* 0x0007e20009121850 */
[----:B-1----:R-:W-:-:S03]  /*155c0*/  IMAD.WIDE R20, R6, 0x4, R242 ;  /* 0x0000000406147825 */ /* 0x002fc600078e02f2 */
[----:B------:R-:W4:Y:S01]  /*155d0*/  LDL.LU.64 R242, [R1+0x150] ;  /* 0x0001500001f27983 */ /* 0x000f220000300a00 */
[----:B--2---:R-:W-:-:S03]  /*155e0*/  IMAD.WIDE R12, R6, 0x4, R238 ;  /* 0x00000004060c7825 */ /* 0x004fc600078e02ee */
[----:B------:R-:W2:Y:S04]  /*155f0*/  LDL.LU.64 R238, [R1+0x130] ;  /* 0x0001300001ee7983 */ /* 0x000ea80000300a00 */
[----:B------:R1:W-:Y:S01]  /*15600*/  LDGSTS.E [R10+0x40a00], desc[UR16][R20.64], P2 ;  /* 0x40a00000140a7fae */ /* 0x0003e20009121850 */
[----:B---3--:R-:W-:-:S03]  /*15610*/  IMAD.WIDE R18, R6, 0x4, R234 ;  /* 0x0000000406127825 */ /* 0x008fc600078e02ea */
[----:B------:R-:W3:Y:S01]  /*15620*/  LDL.LU.64 R234, [R1+0x110] ;  /* 0x0001100001ea7983 */ /* 0x000ee20000300a00 */
[----:B------:R-:W-:-:S03]  /*15630*/  IMAD.WIDE R230, R6, 0x4, R230 ;  /* 0x0000000406e67825 */ /* 0x000fc600078e02e6 */
[----:B------:R4:W-:Y:S01]  /*15640*/  LDGSTS.E [R10+0x40e00], desc[UR16][R12.64], P2 ;  /* 0x40e000000c0a7fae */ /* 0x0009e20009121850 */
        /* <DEDUP_REMOVED lines=54> */
[----:B------:R3:W-:Y:S01]  /*159b0*/  LDGSTS.E [R10+0x47e00], desc[UR16][R180.64], P2 ;  /* 0x47e00000b40a7fae */ /* 0x0007e20009121850 */
[----:B----4-:R-:W-:-:S04]  /*159c0*/  IMAD.WIDE R12, R6, 0x4, R242 ;  /* 0x00000004060c7825 */ /* 0x010fc800078e02f2 */
[C---:B--2---:R-:W-:Y:S01]  /*159d0*/  IMAD.WIDE R14, R6.reuse, 0x4, R238 ;  /* 0x00000004060e7825 */ /* 0x044fe200078e02ee */
[----:B------:R-:W-:Y:S04]  /*159e0*/  LDGSTS.E [R9+0x40300], desc[UR16][R12.64], P2 ;  /* 0x403000000c097fae */ /* 0x000fe80009121850 */
[----:B------:R1:W-:Y:S01]  /*159f0*/  LDGSTS.E [R9+0x40700], desc[UR16][R14.64], P2 ;  /* 0x407000000e097fae */ /* 0x0003e20009121850 */
[----:B---3--:R-:W-:-:S05]  /*15a00*/  IMAD.WIDE R10, R6, 0x4, R234 ;  /* 0x00000004060a7825 */ /* 0x008fca00078e02ea */
[----:B------:R2:W-:Y:S01]  /*15a10*/  LDGSTS.E [R9+0x40b00], desc[UR16][R10.64], P2 ;  /* 0x40b000000a097fae */ /* 0x0005e20009121850 */
[----:B-1----:R-:W-:-:S03]  /*15a20*/  IMAD.WIDE R14, R6, 0x4, R188 ;  /* 0x00000004060e7825 */ /* 0x002fc600078e02bc */
[----:B------:R-:W5:Y:S01]  /*15a30*/  LDL.LU.64 R188, [R1+0x810] ;  /* 0x0008100001bc7983 */ /* 0x000f620000300a00 */
[----:B--2---:R-:W-:-:S03]  /*15a40*/  IMAD.WIDE R10, R6, 0x4, R2 ;  /* 0x00000004060a7825 */ /* 0x004fc600078e0202 */
[----:B------:R-:W5:Y:S01]  /*15a50*/  LDL.LU.64 R2, [R1+0x808] ;  /* 0x0008080001027983 */ /* 0x000f620000300a00 */
[----:B------:R-:W-:-:S04]  /*15a60*/  IMAD.WIDE R12, R6, 0x4, R232 ;  /* 0x00000004060c7825 */ /* 0x000fc800078e02e8 */
[C---:B------:R-:W-:Y:S01]  /*15a70*/  IMAD.WIDE R228, R6.reuse, 0x4, R228 ;  /* 0x0000000406e47825 */ /* 0x040fe200078e02e4 */
[----:B------:R-:W-:Y:S03]  /*15a80*/  LDGSTS.E [R9+0x40f00], desc[UR16][R12.64], P2 ;  /* 0x40f000000c097fae */ /* 0x000fe60009121850 */
        /* <DEDUP_REMOVED lines=15> */
[----:B------:R1:W-:Y:S03]  /*15b80*/  LDGSTS.E [R9+0x42f00], desc[UR16][R24.64], P2 ;  /* 0x42f0000018097fae */ /* 0x0003e60009121850 */
        /* <DEDUP_REMOVED lines=14> */
[----:B------:R-:W-:Y:S01]  /*15c70*/  IMAD.WIDE R112, R6, 0x4, R112 ;  /* 0x0000000406707825 */ /* 0x000fe200078e0270 */
[----:B------:R4:W-:Y:S01]  /*15c80*/  LDGSTS.E [R9+0x44f00], desc[UR16][R88.64], P2 ;  /* 0x44f0000058097fae */ /* 0x0009e20009121850 */
[----:B------:R-:W-:-:S02]  /*15c90*/  ISETP.GE.AND P0, PT, R7, 0x40, PT ;  /* 0x000000400700780c */ /* 0x000fc40003f06270 */
        /* <DEDUP_REMOVED lines=17> */
[----:B------:R1:W-:Y:S04]  /*15db0*/  LDGSTS.E [R9+0x47300], desc[UR16][R160.64], P2 ;  /* 0x47300000a0097fae */ /* 0x0003e80009121850 */
[----:B------:R2:W-:Y:S04]  /*15dc0*/  LDGSTS.E [R9+0x47700], desc[UR16][R168.64], P2 ;  /* 0x47700000a8097fae */ /* 0x0005e80009121850 */
[----:B------:R2:W-:Y:S04]  /*15dd0*/  LDGSTS.E [R9+0x47b00], desc[UR16][R176.64], P2 ;  /* 0x47b00000b0097fae */ /* 0x0005e80009121850 */
[----:B------:R3:W-:Y:S01]  /*15de0*/  LDGSTS.E [R9+0x47f00], desc[UR16][R182.64], P2 ;  /* 0x47f00000b6097fae */ /* 0x0007e20009121850 */
[----:B-1----:R-:W-:-:S03]  /*15df0*/  CS2R R24, SRZ ;  /* 0x0000000000187805 */ /* 0x002fc6000001ff00 */
[----:B------:R-:W0:Y:S01]  /*15e00*/  LDGDEPBAR ;  /* 0x00000000000079af */ /* 0x000e220000000000 */
[----:B------:R-:W-:Y:S02]  /*15e10*/  CS2R R26, SRZ ;  /* 0x00000000001a7805 */ /* 0x000fe4000001ff00 */
[----:B------:R-:W-:Y:S02]  /*15e20*/  CS2R R28, SRZ ;  /* 0x00000000001c7805 */ /* 0x000fe4000001ff00 */
[----:B------:R-:W-:Y:S02]  /*15e30*/  CS2R R30, SRZ ;  /* 0x00000000001e7805 */ /* 0x000fe4000001ff00 */
[----:B--2---:R-:W-:Y:S02]  /*15e40*/  CS2R R32, SRZ ;  /* 0x0000000000207805 */ /* 0x004fe4000001ff00 */
[----:B------:R-:W-:Y:S02]  /*15e50*/  CS2R R34, SRZ ;  /* 0x0000000000227805 */ /* 0x000fe4000001ff00 */
[----:B------:R-:W-:-:S02]  /*15e60*/  CS2R R36, SRZ ;  /* 0x0000000000247805 */ /* 0x000fc4000001ff00 */
[----:B------:R-:W-:Y:S02]  /*15e70*/  CS2R R38, SRZ ;  /* 0x0000000000267805 */ /* 0x000fe4000001ff00 */
[----:B---3--:R-:W-:Y:S02]  /*15e80*/  CS2R R40, SRZ ;  /* 0x0000000000287805 */ /* 0x008fe4000001ff00 */
[----:B------:R-:W-:Y:S02]  /*15e90*/  CS2R R42, SRZ ;  /* 0x00000000002a7805 */ /* 0x000fe4000001ff00 */
[----:B------:R-:W-:Y:S02]  /*15ea0*/  CS2R R44, SRZ ;  /* 0x00000000002c7805 */ /* 0x000fe4000001ff00 */
[----:B------:R-:W-:Y:S02]  /*15eb0*/  CS2R R46, SRZ ;  /* 0x00000000002e7805 */ /* 0x000fe4000001ff00 */
[----:B----4-:R-:W-:-:S02]  /*15ec0*/  CS2R R48, SRZ ;  /* 0x0000000000307805 */ /* 0x010fc4000001ff00 */
[----:B------:R-:W-:Y:S02]  /*15ed0*/  CS2R R50, SRZ ;  /* 0x0000000000327805 */ /* 0x000fe4000001ff00 */
[----:B------:R-:W-:Y:S02]  /*15ee0*/  CS2R R52, SRZ ;  /* 0x0000000000347805 */ /* 0x000fe4000001ff00 */
[----:B------:R-:W-:Y:S02]  /*15ef0*/  CS2R R54, SRZ ;  /* 0x0000000000367805 */ /* 0x000fe4000001ff00 */
[----:B------:R-:W-:Y:S02]  /*15f00*/  CS2R R56, SRZ ;  /* 0x0000000000387805 */ /* 0x000fe4000001ff00 */
[----:B------:R-:W-:Y:S02]  /*15f10*/  CS2R R58, SRZ ;  /* 0x00000000003a7805 */ /* 0x000fe4000001ff00 */
[----:B------:R-:W-:-:S02]  /*15f20*/  CS2R R60, SRZ ;  /* 0x00000000003c7805 */ /* 0x000fc4000001ff00 */
        /* <DEDUP_REMOVED lines=44> */
[----:B------:R-:W-:Y:S01]  /*161f0*/  CS2R R150, SRZ ;  /* 0x0000000000967805 */ /* 0x000fe2000001ff00 */
[----:B------:R-:W-:Y:S06]  /*16200*/  @!P0 BRA `(.L_x_0) ;  /* 0x0000009c00188947 */ /* 0x000fec0003800000 */
[----:B------:R-:W2:Y:S01]  /*16210*/  LDL.LU R233, [R1+0x400] ;  /* 0x0004000001e97983 */ /* 0x000ea20000300800 */
[----:B------:R-:W-:Y:S01]  /*16220*/  SHF.R.S32.HI R10, RZ, 0x1f, R7 ;  /* 0x0000001fff0a7819 */ /* 0x000fe20000011407 */
[----:B------:R-:W-:Y:S01]  /*16230*/  ULDC UR8, c[0x0][0x238] ;  /* 0x00008e0000087ab9 */ /* 0x000fe20000000800 */
[----:B------:R-:W-:Y:S01]  /*16240*/  SHF.R.S32.HI R9, RZ, 0x1f, R8 ;  /* 0x0000001fff097819 */ /* 0x000fe20000011408 */
[----:B------:R-:W3:Y:S01]  /*16250*/  LDL.LU R193, [R1+0x404] ;  /* 0x0004040001c17983 */ /* 0x000ee20000300800 */
[----:B------:R-:W-:Y:S01]  /*16260*/  ULDC UR5, c[0x0][0x238] ;  /* 0x00008e0000057ab9 */ /* 0x000fe20000000800 */
[----:B------:R-:W-:Y:S01]  /*16270*/  ULDC UR6, c[0x0][0x238] ;  /* 0x00008e0000067ab9 */ /* 0x000fe20000000800 */
[----:B------:R-:W-:Y:S01]  /*16280*/  ULDC UR4, c[0x0][0x238] ;  /* 0x00008e0000047ab9 */ /* 0x000fe20000000800 */
[----:B------:R-:W4:Y:S01]  /*16290*/  LDL.LU R227, [R1+0x358] ;  /* 0x0003580001e37983 */ /* 0x000f220000300800 */
        /* <DEDUP_REMOVED lines=19> */
[----:B------:R-:W4:Y:S04]  /*163d0*/  LDL.LU R234, [R1+0x36c] ;  /* 0x00036c0001ea7983 */ /* 0x000f280000300800 */
[----:B------:R-:W4:Y:S04]  /*163e0*/  LDL.LU R232, [R1+0x370] ;  /* 0x0003700001e87983 */ /* 0x000f280000300800 */
[----:B------:R-:W4:Y:S04]  /*163f0*/  LDL.LU R178, [R1+0x374] ;  /* 0x0003740001b27983 */ /* 0x000f280000300800 */
[----:B------:R-:W4:Y:S04]  /*16400*/  LDL.LU R179, [R1+0x378] ;  /* 0x0003780001b37983 */ /* 0x000f280000300800 */
[----:B------:R-:W4:Y:S04]  /*16410*/  LDL.LU R226, [R1+0x37c] ;  /* 0x00037c0001e27983 */ /* 0x000f280000300800 */
[----:B------:R-:W4:Y:S04]  /*16420*/  LDL.LU R224, [R1+0x380] ;  /* 0x0003800001e07983 */ /* 0x000f280000300800 */
[----:B------:R-:W4:Y:S01]  /*16430*/  LDL.LU R247, [R1+0x384] ;  /* 0x0003840001f77983 */ /* 0x000f220000300800 */
[----:B------:R-:W-:-:S02]  /*16440*/  LEA.HI R0, R10, R7, RZ, 0x6 ;  /* 0x000000070a007211 */ /* 0x000fc400078f30ff */
[----:B------:R-:W1:Y:S01]  /*16450*/  LDC.64 R10, c[0x0][0x210] ;  /* 0x00008400ff0a7b82 */ /* 0x000e620000000a00 */
[----:B-----5:R-:W-:Y:S04]  /*16460*/  STL [R1+0x814], R189 ;  /* 0x000814bd01007387 */ /* 0x020fe80000100800 */
[----:B------:R-:W-:Y:S04]  /*16470*/  STL [R1+0x810], R188 ;  /* 0x000810bc01007387 */ /* 0x000fe80000100800 */
[----:B------:R-:W-:Y:S04]  /*16480*/  STL [R1+0x80c], R4 ;  /* 0x00080c0401007387 */ /* 0x000fe80000100800 */
[----:B------:R-:W-:Y:S04]  /*16490*/  STL [R1+0x808], R3 ;  /* 0x0008080301007387 */ /* 0x000fe80000100800 */
[----:B------:R-:W-:Y:S01]  /*164a0*/  STL [R1+0x804], R2 ;  /* 0x0008040201007387 */ /* 0x000fe20000100800 */
[----:B--2---:R-:W-:-:S05]  /*164b0*/  IADD3 R209, P2, R8, R233, RZ ;  /* 0x000000e908d17210 */ /* 0x004fca0007f5e0ff */
[----:B------:R2:W-:Y:S01]  /*164c0*/  STL [R1+0x8d0], R209 ;  /* 0x0008d0d101007387 */ /* 0x0005e20000100800 */
[----:B---3--:R-:W-:-:S03]  /*164d0*/  IADD3 R245, P3, R8, R193, RZ ;  /* 0x000000c108f57210 */ /* 0x008fc60007f7e0ff */
[----:B------:R-:W3:Y:S04]  /*164e0*/  LDL.LU R249, [R1+0x388] ;  /* 0x0003880001f97983 */ /* 0x000ee80000300800 */
[----:B------:R-:W2:Y:S04]  /*164f0*/  LDL.LU R250, [R1+0x38c] ;  /* 0x00038c0001fa7983 */ /* 0x000ea80000300800 */
[----:B------:R-:W-:Y:S01]  /*16500*/  STL [R1+0x4a0], R0 ;  /* 0x0004a00001007387 */ /* 0x000fe20000100800 */
[----:B----4-:R-:W-:-:S03]  /*16510*/  IADD3 R239, P6, R8, R192, RZ ;  /* 0x000000c008ef7210 */ /* 0x010fc60007fde0ff */
[----:B------:R-:W4:Y:S01]  /*16520*/  LDL.LU R251, [R1+0x390] ;  /* 0x0003900001fb7983 */ /* 0x000f220000300800 */
[----:B------:R-:W-:-:S03]  /*16530*/  LEA.HI.X.SX32 R246, R193, R9, 0x1, P3 ;  /* 0x00000009c1f67211 */ /* 0x000fc600018f0eff */
[----:B------:R-:W4:Y:S01]  /*16540*/  LDL.LU R252, [R1+0x394] ;  /* 0x0003940001fc7983 */ /* 0x000f220000300800 */
[----:B------:R-:W-:Y:S02]  /*16550*/  LEA.HI.X.SX32 R240, R192, R9, 0x1, P6 ;  /* 0x00000009c0f07211 */ /* 0x000fe400030f0eff */
[C---:B------:R-:W-:Y:S01]  /*16560*/  IADD3 R243, P4, R8.reuse, R227, RZ ;  /* 0x000000e308f37210 */ /* 0x040fe20007f9e0ff */
[----:B------:R-:W4:Y:S01]  /*16570*/  LDL.LU R186, [R1+0x398] ;  /* 0x0003980001ba7983 */ /* 0x000f220000300800 */
[C---:B------:R-:W-:Y:S02]  /*16580*/  IADD3 R241, P5, R8.reuse, R242, RZ ;  /* 0x000000f208f17210 */ /* 0x040fe40007fbe0ff */
[C---:B------:R-:W-:Y:S01]  /*16590*/  IADD3 R235, P1, R8.reuse, R185, RZ ;  /* 0x000000b908eb7210 */ /* 0x040fe20007f3e0ff */
[----:B------:R-:W4:Y:S01]  /*165a0*/  LDL.LU R190, [R1+0x39c] ;  /* 0x00039c0001be7983 */ /* 0x000f220000300800 */
[-C--:B------:R-:W-:Y:S02]  /*165b0*/  LEA.HI.X.SX32 R210, R233, R9.reuse, 0x1, P2 ;  /* 0x00000009e9d27211 */ /* 0x080fe400010f0eff */
[----:B------:R-:W-:Y:S01]  /*165c0*/  IADD3 R237, P0, R8, R238, RZ ;  /* 0x000000ee08ed7210 */ /* 0x000fe20007f1e0ff */
[----:B------:R-:W4:Y:S04]  /*165d0*/  LDL.LU R191, [R1+0x3a0] ;  /* 0x0003a00001bf7983 */ /* 0x000f280000300800 */
[----:B------:R-:W4:Y:S04]  /*165e0*/  LDL.LU R193, [R1+0x3a4] ;  /* 0x0003a40001c17983 */ /* 0x000f280000300800 */
[----:B------:R-:W4:Y:S04]  /*165f0*/  LDL.LU R192, [R1+0x3a8] ;  /* 0x0003a80001c07983 */ /* 0x000f280000300800 */
[----:B------:R-:W4:Y:S04]  /*16600*/  LDL.LU R187, [R1+0x3ac] ;  /* 0x0003ac0001bb7983 */ /* 0x000f280000300800 */
[----:B------:R-:W4:Y:S04]  /*16610*/  LDL.LU R184, [R1+0x3b0] ;  /* 0x0003b00001b87983 */ /* 0x000f280000300800 */
[----:B------:R-:W4:Y:S01]  /*16620*/  LDL.LU R208, [R1+0x3b4] ;  /* 0x0003b40001d07983 */ /* 0x000f220000300800 */
[----:B------:R-:W-:-:S02]  /*16630*/  LEA.HI.X.SX32 R244, R227, R9, 0x1, P4 ;  /* 0x00000009e3f47211 */ /* 0x000fc400020f0eff */
[----:B------:R-:W-:Y:S01]  /*16640*/  IADD3 R229, P4, R8, R178, RZ ;  /* 0x000000b208e57210 */ /* 0x000fe20007f9e0ff */
[----:B------:R-:W4:Y:S03]  /*16650*/  LDL.LU R200, [R1+0x3b8] ;  /* 0x0003b80001c87983 */ /* 0x000f260000300800 */
[-C--:B------:R-:W-:Y:S02]  /*16660*/  LEA.HI.X.SX32 R230, R178, R9.reuse, 0x1, P4 ;  /* 0x00000009b2e67211 */ /* 0x080fe400020f0eff */
[----:B------:R-:W4:Y:S01]  /*16670*/  LDL.LU R178, [R1+0x3bc] ;  /* 0x0003bc0001b27983 */ /* 0x000f220000300800 */
[----:B------:R-:W-:Y:S02]  /*16680*/  LEA.HI.X.SX32 R242, R242, R9, 0x1, P5 ;  /* 0x00000009f2f27211 */ /* 0x000fe400028f0eff */
[----:B------:R-:W-:Y:S02]  /*16690*/  IADD3 R227, P5, R8, R179, RZ ;  /* 0x000000b308e37210 */ /* 0x000fe40007fbe0ff */
[----:B------:R-:W-:-:S02]  /*166a0*/  LEA.HI.X.SX32 R236, R185, R9, 0x1, P1 ;  /* 0x00000009b9ec7211 */ /* 0x000fc400008f0eff */
[----:B------:R-:W-:Y:S02]  /*166b0*/  LEA.HI.X.SX32 R228, R179, R9, 0x1, P5 ;  /* 0x00000009b3e47211 */ /* 0x000fe400028f0eff */
[----:B------:R-:W4:Y:S01]  /*166c0*/  LDL.LU R179, [R1+0x3c0] ;  /* 0x0003c00001b37983 */ /* 0x000f220000300800 */
[C---:B------:R-:W-:Y:S02]  /*166d0*/  IADD3 R221, P1, R8.reuse, R247, RZ ;  /* 0x000000f708dd7210 */ /* 0x040fe40007f3e0ff */
[C---:B------:R-:W-:Y:S02]  /*166e0*/  IADD3 R231, P3, R8.reuse, R232, RZ ;  /* 0x000000e808e77210 */ /* 0x040fe40007f7e0ff */
[-C--:B------:R-:W-:Y:S02]  /*166f0*/  LEA.HI.X.SX32 R222, R247, R9.reuse, 0x1, P1 ;  /* 0x00000009f7de7211 */ /* 0x080fe400008f0eff */
[----:B------:R-:W-:Y:S01]  /*16700*/  IADD3 R233, P2, R8, R234, RZ ;  /* 0x000000ea08e97210 */ /* 0x000fe20007f5e0ff */
[----:B------:R-:W4:Y:S01]  /*16710*/  LDL.LU R247, [R1+0x3c4] ;  /* 0x0003c40001f77983 */ /* 0x000f220000300800 */
[----:B------:R-:W-:-:S02]  /*16720*/  LEA.HI.X.SX32 R232, R232, R9, 0x1, P3 ;  /* 0x00000009e8e87211 */ /* 0x000fc400018f0eff */
[----:B------:R-:W-:Y:S02]  /*16730*/  LEA.HI.X.SX32 R234, R234, R9, 0x1, P2 ;  /* 0x00000009eaea7211 */ /* 0x000fe400010f0eff */
[----:B------:R-:W-:-:S04]  /*16740*/  IADD3 R225, P6, R8, R226, RZ ;  /* 0x000000e208e17210 */ /* 0x000fc80007fde0ff */
[----:B------:R-:W-:Y:S02]  /*16750*/  LEA.HI.X.SX32 R226, R226, R9, 0x1, P6 ;  /* 0x00000009e2e27211 */ /* 0x000fe400030f0eff */
[C---:B---3--:R-:W-:Y:S02]  /*16760*/  IADD3 R219, P2, R8.reuse, R249, RZ ;  /* 0x000000f908db7210 */ /* 0x048fe40007f5e0ff */
[----:B--2---:R-:W-:-:S04]  /*16770*/  IADD3 R217, P3, R8, R250, RZ ;  /* 0x000000fa08d97210 */ /* 0x004fc80007f7e0ff */
[-C--:B------:R-:W-:Y:S02]  /*16780*/  LEA.HI.X.SX32 R218, R250, R9.reuse, 0x1, P3 ;  /* 0x00000009fada7211 */ /* 0x080fe400018f0eff */
[----:B------:R-:W-:Y:S02]  /*16790*/  LEA.HI.X.SX32 R220, R249, R9, 0x1, P2 ;  /* 0x00000009f9dc7211 */ /* 0x000fe400010f0eff */
[C---:B----4-:R-:W-:Y:S01]  /*167a0*/  IADD3 R215, P4, R8.reuse, R251, RZ ;  /* 0x000000fb08d77210 */ /* 0x050fe20007f9e0ff */
[----:B------:R-:W2:Y:S03]  /*167b0*/  LDL.LU R249, [R1+0x3c8] ;  /* 0x0003c80001f97983 */ /* 0x000ea60000300800 */
[----:B------:R-:W-:Y:S02]  /*167c0*/  LEA.HI.X.SX32 R216, R251, R9, 0x1, P4 ;  /* 0x00000009fbd87211 */ /* 0x000fe400020f0eff */
[----:B------:R-:W-:-:S04]  /*167d0*/  IADD3 R214, P5, R8, R252, RZ ;  /* 0x000000fc08d67210 */ /* 0x000fc80007fbe0ff */
[----:B------:R-:W-:Y:S02]  /*167e0*/  LEA.HI.X.SX32 R251, R252, R9, 0x1, P5 ;  /* 0x00000009fcfb7211 */ /* 0x000fe400028f0eff */
[C---:B------:R-:W-:Y:S02]  /*167f0*/  IADD3 R205, P3, R8.reuse, R192, RZ ;  /* 0x000000c008cd7210 */ /* 0x040fe40007f7e0ff */
[----:B------:R-:W-:-:S03]  /*16800*/  IADD3 R203, P4, R8, R187, RZ ;  /* 0x000000bb08cb7210 */ /* 0x000fc60007f9e0ff */
[----:B------:R3:W-:Y:S04]  /*16810*/  STL [R1+0x8cc], R205 ;  /* 0x0008cccd01007387 */ /* 0x0007e80000100800 */
[----:B------:R-:W4:Y:S04]  /*16820*/  LDL.LU R250, [R1+0x3cc] ;  /* 0x0003cc0001fa7983 */ /* 0x000f280000300800 */
[----:B------:R1:W-:Y:S04]  /*16830*/  STL [R1+0x8c8], R203 ;  /* 0x0008c8cb01007387 */ /* 0x0003e80000100800 */
[----:B------:R-:W4:Y:S01]  /*16840*/  LDL.LU R252, [R1+0x3d0] ;  /* 0x0003d00001fc7983 */ /* 0x000f220000300800 */
[----:B------:R-:W-:-:S02]  /*16850*/  IADD3 R201, P5, R8, R184, RZ ;  /* 0x000000b808c97210 */ /* 0x000fc40007fbe0ff */
[----:B------:R-:W-:-:S03]  /*16860*/  IADD3 R213, P6, R8, R186, RZ ;  /* 0x000000ba08d57210 */ /* 0x000fc60007fde0ff */
[----:B------:R1:W-:Y:S01]  /*16870*/  STL [R1+0x8c4], R201 ;  /* 0x0008c4c901007387 */ /* 0x0003e20000100800 */
[-C--:B------:R-:W-:Y:S02]  /*16880*/  LEA.HI.X.SX32 R209, R186, R9.reuse, 0x1, P6 ;  /* 0x00000009bad17211 */ /* 0x080fe400030f0eff */
[----:B------:R-:W-:Y:S01]  /*16890*/  IADD3 R199, P6, R8, R208, RZ ;  /* 0x000000d008c77210 */ /* 0x000fe20007fde0ff */
[----:B------:R-:W4:Y:S04]  /*168a0*/  LDL.LU R185, [R1+0x3d4] ;  /* 0x0003d40001b97983 */ /* 0x000f280000300800 */
[----:B------:R1:W-:Y:S04]  /*168b0*/  STL [R1+0x8c0], R199 ;  /* 0x0008c0c701007387 */ /* 0x0003e80000100800 */
[----:B------:R-:W4:Y:S01]  /*168c0*/  LDL.LU R186, [R1+0x3d8] ;  /* 0x0003d80001ba7983 */ /* 0x000f220000300800 */
[----:B------:R-:W-:-:S02]  /*168d0*/  LEA.HI.X.SX32 R238, R238, R9, 0x1, P0 ;  /* 0x00000009eeee7211 */ /* 0x000fc400000f0eff */
[----:B------:R-:W-:-:S04]  /*168e0*/  IADD3 R223, P0, R8, R224, RZ ;  /* 0x000000e008df7210 */ /* 0x000fc80007f1e0ff */
[----:B------:R-:W-:Y:S02]  /*168f0*/  LEA.HI.X.SX32 R224, R224, R9, 0x1, P0 ;  /* 0x00000009e0e07211 */ /* 0x000fe400000f0eff */
[C---:B------:R-:W-:Y:S02]  /*16900*/  IADD3 R212, P0, R8.reuse, R190, RZ ;  /* 0x000000be08d47210 */ /* 0x040fe40007f1e0ff */
[----:B------:R-:W-:Y:S02]  /*16910*/  IADD3 R211, P1, R8, R191, RZ ;  /* 0x000000bf08d37210 */ /* 0x000fe40007f3e0ff */
[-C--:B---3--:R-:W-:Y:S02]  /*16920*/  LEA.HI.X.SX32 R205, R190, R9.reuse, 0x1, P0 ;  /* 0x00000009becd7211 */ /* 0x088fe400000f0eff */
[----:B------:R-:W-:Y:S02]  /*16930*/  IADD3 R197, P0, R8, R200, RZ ;  /* 0x000000c808c57210 */ /* 0x000fe40007f1e0ff */
[----:B-1----:R-:W-:-:S02]  /*16940*/  LEA.HI.X.SX32 R203, R191, R9, 0x1, P1 ;  /* 0x00000009bfcb7211 */ /* 0x002fc400008f0eff */
[C---:B------:R-:W-:Y:S01]  /*16950*/  IADD3 R195, P1, R8.reuse, R178, RZ ;  /* 0x000000b208c37210 */ /* 0x040fe20007f3e0ff */
[----:B------:R1:W-:Y:S04]  /*16960*/  STL [R1+0x8bc], R197 ;  /* 0x0008bcc501007387 */ /* 0x0003e80000100800 */
[----:B------:R-:W3:Y:S01]  /*16970*/  LDL.LU R190, [R1+0x3dc] ;  /* 0x0003dc0001be7983 */ /* 0x000ee20000300800 */
[----:B------:R-:W-:-:S03]  /*16980*/  IADD3 R207, P2, R8, R193, RZ ;  /* 0x000000c108cf7210 */ /* 0x000fc60007f5e0ff */
[----:B------:R1:W-:Y:S04]  /*16990*/  STL [R1+0x8b8], R195 ;  /* 0x0008b8c301007387 */ /* 0x0003e80000100800 */
[----:B------:R-:W3:Y:S01]  /*169a0*/  LDL.LU R171, [R1+0x3e0] ;  /* 0x0003e00001ab7983 */ /* 0x000ee20000300800 */
[----:B------:R-:W-:Y:S02]  /*169b0*/  LEA.HI.X.SX32 R201, R193, R9, 0x1, P2 ;  /* 0x00000009c1c97211 */ /* 0x000fe400010f0eff */
[----:B------:R-:W-:Y:S02]  /*169c0*/  IADD3 R193, P2, R8, R179, RZ ;  /* 0x000000b308c17210 */ /* 0x000fe40007f5e0ff */
[----:B------:R-:W-:Y:S02]  /*169d0*/  LEA.HI.X.SX32 R199, R192, R9, 0x1, P3 ;  /* 0x00000009c0c77211 */ /* 0x000fe400018f0eff */
[----:B------:R-:W-:Y:S01]  /*169e0*/  IADD3 R191, P3, R8, R247, RZ ;  /* 0x000000f708bf7210 */ /* 0x000fe20007f7e0ff */
[----:B------:R1:W-:Y:S04]  /*169f0*/  STL [R1+0x8b4], R193 ;  /* 0x0008b4c101007387 */ /* 0x0003e80000100800 */
[----:B------:R-:W3:Y:S04]  /*16a00*/  LDL.LU R192, [R1+0x3e4] ;  /* 0x0003e40001c07983 */ /* 0x000ee80000300800 */
[----:B------:R1:W-:Y:S04]  /*16a10*/  STL [R1+0x8b0], R191 ;  /* 0x0008b0bf01007387 */ /* 0x0003e80000100800 */
[----:B------:R-:W3:Y:S01]  /*16a20*/  LDL.LU R163, [R1+0x3e8] ;  /* 0x0003e80001a37983 */ /* 0x000ee20000300800 */
[----:B-1----:R-:W-:-:S02]  /*16a30*/  LEA.HI.X.SX32 R197, R187, R9, 0x1, P4 ;  /* 0x00000009bbc57211 */ /* 0x002fc400020f0eff */
[-C--:B------:R-:W-:Y:S02]  /*16a40*/  LEA.HI.X.SX32 R195, R184, R9.reuse, 0x1, P5 ;  /* 0x00000009b8c37211 */ /* 0x080fe400028f0eff */
[-C--:B------:R-:W-:Y:S02]  /*16a50*/  LEA.HI.X.SX32 R193, R208, R9.reuse, 0x1, P6 ;  /* 0x00000009d0c17211 */ /* 0x080fe400030f0eff */
[----:B------:R-:W-:Y:S02]  /*16a60*/  LEA.HI.X.SX32 R191, R200, R9, 0x1, P0 ;  /* 0x00000009c8bf7211 */ /* 0x000fe400000f0eff */
[----:B--2---:R-:W-:-:S05]  /*16a70*/  IADD3 R187, P4, R8, R249, RZ ;  /* 0x000000f908bb7210 */ /* 0x004fca0007f9e0ff */
[----:B------:R1:W-:Y:S01]  /*16a80*/  STL [R1+0x8ac], R187 ;  /* 0x0008acbb01007387 */ /* 0x0003e20000100800 */
[----:B----4-:R-:W-:-:S05]  /*16a90*/  IADD3 R184, P5, R8, R250, RZ ;  /* 0x000000fa08b87210 */ /* 0x010fca0007fbe0ff */
[----:B------:R2:W-:Y:S01]  /*16aa0*/  STL [R1+0x8a8], R184 ;  /* 0x0008a8b801007387 */ /* 0x0005e20000100800 */
[----:B------:R-:W-:-:S03]  /*16ab0*/  IADD3 R182, P6, R8, R252, RZ ;  /* 0x000000fc08b67210 */ /* 0x000fc60007fde0ff */
[----:B------:R-:W4:Y:S04]  /*16ac0*/  LDL.LU R154, [R1+0x3ec] ;  /* 0x0003ec00019a7983 */ /* 0x000f280000300800 */
[----:B------:R2:W-:Y:S04]  /*16ad0*/  STL [R1+0x8a4], R182 ;  /* 0x0008a4b601007387 */ /* 0x0005e80000100800 */
[----:B------:R-:W4:Y:S01]  /*16ae0*/  LDL.LU R200, [R1+0x3f0] ;  /* 0x0003f00001c87983 */ /* 0x000f220000300800 */
[----:B------:R-:W-:Y:S02]  /*16af0*/  IADD3 R180, P0, R8, R185, RZ ;  /* 0x000000b908b47210 */ /* 0x000fe40007f1e0ff */
[----:B-1----:R-:W-:-:S03]  /*16b00*/  LEA.HI.X.SX32 R187, R178, R9, 0x1, P1 ;  /* 0x00000009b2bb7211 */ /* 0x002fc600008f0eff */
[----:B------:R1:W-:Y:S01]  /*16b10*/  STL [R1+0x8a0], R180 ;  /* 0x0008a0b401007387 */ /* 0x0003e20000100800 */
[----:B------:R-:W-:-:S03]  /*16b20*/  IADD3 R178, P1, R8, R186, RZ ;  /* 0x000000ba08b27210 */ /* 0x000fc60007f3e0ff */
[----:B------:R-:W4:Y:S04]  /*16b30*/  LDL.LU R155, [R1+0x3f4] ;  /* 0x0003f400019b7983 */ /* 0x000f280000300800 */
[----:B------:R-:W-:Y:S04]  /*16b40*/  STL [R1+0x898], R178 ;  /* 0x000898b201007387 */ /* 0x000fe80000100800 */
[----:B------:R-:W4:Y:S01]  /*16b50*/  LDL.LU R208, [R1+0x3f8] ;  /* 0x0003f80001d07983 */ /* 0x000f220000300800 */
[-C--:B--2---:R-:W-:Y:S02]  /*16b60*/  LEA.HI.X.SX32 R184, R179, R9.reuse, 0x1, P2 ;  /* 0x00000009b3b87211 */ /* 0x084fe400010f0eff */
[----:B------:R-:W-:-:S02]  /*16b70*/  LEA.HI.X.SX32 R182, R247, R9, 0x1, P3 ;  /* 0x00000009f7b67211 */ /* 0x000fc400018f0eff */
[----:B---3--:R-:W-:-:S05]  /*16b80*/  IADD3 R176, P2, R8, R190, RZ ;  /* 0x000000be08b07210 */ /* 0x008fca0007f5e0ff */
[----:B------:R-:W-:Y:S01]  /*16b90*/  STL [R1+0x894], R176 ;  /* 0x000894b001007387 */ /* 0x000fe20000100800 */
[----:B------:R-:W-:-:S03]  /*16ba0*/  IADD3 R174, P3, R8, R171, RZ ;  /* 0x000000ab08ae7210 */ /* 0x000fc60007f7e0ff */
[----:B------:R-:W2:Y:S04]  /*16bb0*/  LDL.LU R179, [R1+0x3fc] ;  /* 0x0003fc0001b37983 */ /* 0x000ea80000300800 */
[----:B------:R3:W-:Y:S04]  /*16bc0*/  STL [R1+0x89c], R174 ;  /* 0x00089cae01007387 */ /* 0x0007e80000100800 */
[----:B------:R-:W2:Y:S01]  /*16bd0*/  LDL.LU R247, [R1+0x408] ;  /* 0x0004080001f77983 */ /* 0x000ea20000300800 */
[-C--:B-1----:R-:W-:Y:S02]  /*16be0*/  LEA.HI.X.SX32 R180, R249, R9.reuse, 0x1, P4 ;  /* 0x00000009f9b47211 */ /* 0x082fe400020f0eff */
[----:B------:R-:W-:Y:S01]  /*16bf0*/  IADD3 R172, P4, R8, R192, RZ ;  /* 0x000000c008ac7210 */ /* 0x000fe20007f9e0ff */
[----:B------:R-:W2:Y:S01]  /*16c00*/  LDL.LU R249, [R1+0x40c] ;  /* 0x00040c0001f97983 */ /* 0x000ea20000300800 */
[----:B---3--:R-:W-:-:S03]  /*16c10*/  LEA.HI.X.SX32 R174, R250, R9, 0x1, P5 ;  /* 0x00000009faae7211 */ /* 0x008fc600028f0eff */
[----:B------:R1:W-:Y:S01]  /*16c20*/  STL [R1+0x890], R172 ;  /* 0x000890ac01007387 */ /* 0x0003e20000100800 */
[----:B------:R-:W-:-:S03]  /*16c30*/  IADD3 R170, P5, R8, R163, RZ ;  /* 0x000000a308aa7210 */ /* 0x000fc60007fbe0ff */
[----:B------:R-:W3:Y:S04]  /*16c40*/  LDL.LU R250, [R1+0x410] ;  /* 0x0004100001fa7983 */ /* 0x000ee80000300800 */
[----:B------:R1:W-:Y:S04]  /*16c50*/  STL [R1+0x88c], R170 ;  /* 0x00088caa01007387 */ /* 0x0003e80000100800 */
[----:B------:R-:W3:Y:S01]  /*16c60*/  LDL.LU R202, [R1+0x414] ;  /* 0x0004140001ca7983 */ /* 0x000ee20000300800 */
[----:B------:R-:W-:-:S03]  /*16c70*/  LEA.HI.X.SX32 R178, R252, R9, 0x1, P6 ;  /* 0x00000009fcb27211 */ /* 0x000fc600030f0eff */
[----:B------:R-:W3:Y:S01]  /*16c80*/  LDL.LU R252, [R1+0x418] ;  /* 0x0004180001fc7983 */ /* 0x000ee20000300800 */
[-C--:B------:R-:W-:Y:S02]  /*16c90*/  LEA.HI.X.SX32 R176, R185, R9.reuse, 0x1, P0 ;  /* 0x00000009b9b07211 */ /* 0x080fe400000f0eff */
[-C--:B-1----:R-:W-:Y:S02]  /*16ca0*/  LEA.HI.X.SX32 R172, R186, R9.reuse, 0x1, P1 ;  /* 0x00000009baac7211 */ /* 0x082fe400008f0eff */
[----:B------:R-:W-:Y:S02]  /*16cb0*/  LEA.HI.X.SX32 R170, R190, R9, 0x1, P2 ;  /* 0x00000009beaa7211 */ /* 0x000fe400010f0eff */
[----:B----4-:R-:W-:-:S05]  /*16cc0*/  IADD3 R168, P6, R8, R154, RZ ;  /* 0x0000009a08a87210 */ /* 0x010fca0007fde0ff */
[----:B------:R-:W-:Y:S01]  /*16cd0*/  STL [R1+0x884], R168 ;  /* 0x000884a801007387 */ /* 0x000fe20000100800 */
[----:B------:R-:W-:-:S03]  /*16ce0*/  IADD3 R166, P0, R8, R200, RZ ;  /* 0x000000c808a67210 */ /* 0x000fc60007f1e0ff */
[----:B------:R-:W4:Y:S04]  /*16cf0*/  LDL.LU R185, [R1+0x41c] ;  /* 0x00041c0001b97983 */ /* 0x000f280000300800 */
[----:B------:R-:W-:Y:S04]  /*16d00*/  STL [R1+0x880], R166 ;  /* 0x000880a601007387 */ /* 0x000fe80000100800 */
[----:B------:R-:W4:Y:S01]  /*16d10*/  LDL.LU R194, [R1+0x420] ;  /* 0x0004200001c27983 */ /* 0x000f220000300800 */
[----:B------:R-:W-:-:S03]  /*16d20*/  IADD3 R164, P1, R8, R155, RZ ;  /* 0x0000009b08a47210 */ /* 0x000fc60007f3e0ff */
[----:B------:R-:W4:Y:S04]  /*16d30*/  LDL.LU R186, [R1+0x424] ;  /* 0x0004240001ba7983 */ /* 0x000f280000300800 */
[----:B------:R1:W-:Y:S01]  /*16d40*/  STL [R1+0x888], R164 ;  /* 0x000888a401007387 */ /* 0x0003e20000100800 */
[----:B------:R-:W-:-:S03]  /*16d50*/  IADD3 R162, P2, R8, R208, RZ ;  /* 0x000000d008a27210 */ /* 0x000fc60007f5e0ff */
[----:B------:R-:W4:Y:S04]  /*16d60*/  LDL.LU R190, [R1+0x428] ;  /* 0x0004280001be7983 */ /* 0x000f280000300800 */
[----:B------:R1:W-:Y:S02]  /*16d70*/  STL [R1+0x87c], R162 ;  /* 0x00087ca201007387 */ /* 0x0003e40000100800 */
[-C--:B-1----:R-:W-:Y:S02]  /*16d80*/  LEA.HI.X.SX32 R164, R171, R9.reuse, 0x1, P3 ;  /* 0x00000009aba47211 */ /* 0x082fe400018f0eff */
[----:B------:R-:W4:Y:S01]  /*16d90*/  LDL.LU R171, [R1+0x42c] ;  /* 0x00042c0001ab7983 */ /* 0x000f220000300800 */
[----:B------:R-:W-:-:S03]  /*16da0*/  LEA.HI.X.SX32 R168, R192, R9, 0x1, P4 ;  /* 0x00000009c0a87211 */ /* 0x000fc600020f0eff */
[----:B------:R-:W4:Y:S01]  /*16db0*/  LDL.LU R192, [R1+0x430] ;  /* 0x0004300001c07983 */ /* 0x000f220000300800 */
[----:B------:R-:W-:-:S03]  /*16dc0*/  LEA.HI.X.SX32 R166, R163, R9, 0x1, P5 ;  /* 0x00000009a3a67211 */ /* 0x000fc600028f0eff */
[----:B------:R-:W4:Y:S01]  /*16dd0*/  LDL.LU R163, [R1+0x434] ;  /* 0x0004340001a37983 */ /* 0x000f220000300800 */
[-C--:B------:R-:W-:Y:S02]  /*16de0*/  LEA.HI.X.SX32 R0, R200, R9.reuse, 0x1, P0 ;  /* 0x00000009c8007211 */ /* 0x080fe400000f0eff */
[----:B------:R-:W-:Y:S02]  /*16df0*/  LEA.HI.X.SX32 R162, R154, R9, 0x1, P6 ;  /* 0x000000099aa27211 */ /* 0x000fe400030f0eff */
[----:B------:R-:W4:Y:S04]  /*16e00*/  LDL.LU R154, [R1+0x438] ;  /* 0x00043800019a7983 */ /* 0x000f280000300800 */
[----:B------:R-:W4:Y:S04]  /*16e10*/  LDL.LU R200, [R1+0x43c] ;  /* 0x00043c0001c87983 */ /* 0x000f280000300800 */
[----:B------:R1:W-:Y:S01]  /*16e20*/  STL [R1+0x5c], R0 ;  /* 0x00005c0001007387 */ /* 0x0003e20000100800 */
[----:B--2---:R-:W-:-:S02]  /*16e30*/  IADD3 R150, P3, R8, R179, RZ ;  /* 0x000000b308967210 */ /* 0x004fc40007f7e0ff */
[----:B-1----:R-:W-:Y:S02]  /*16e40*/  LEA.HI.X.SX32 R0, R155, R9, 0x1, P1 ;  /* 0x000000099b007211 */ /* 0x002fe400008f0eff */
[----:B------:R-:W2:Y:S04]  /*16e50*/  LDL.LU R155, [R1+0x440] ;  /* 0x00044000019b7983 */ /* 0x000ea80000300800 */
[----:B------:R1:W-:Y:S01]  /*16e60*/  STL [R1+0x60], R0 ;  /* 0x0000600001007387 */ /* 0x0003e20000100800 */
[----:B------:R-:W-:Y:S02]  /*16e70*/  IADD3 R148, P4, R8, R247, RZ ;  /* 0x000000f708947210 */ /* 0x000fe40007f9e0ff */
[----:B-1----:R-:W-:Y:S02]  /*16e80*/  LEA.HI.X.SX32 R0, R208, R9, 0x1, P2 ;  /* 0x00000009d0007211 */ /* 0x002fe400010f0eff */
[----:B------:R-:W2:Y:S04]  /*16e90*/  LDL.LU R208, [R1+0x444] ;  /* 0x0004440001d07983 */ /* 0x000ea80000300800 */
[----:B------:R1:W-:Y:S01]  /*16ea0*/  STL [R1+0x64], R0 ;  /* 0x0000640001007387 */ /* 0x0003e20000100800 */
[----:B------:R-:W-:-:S02]  /*16eb0*/  IADD3 R146, P5, R8, R249, RZ ;  /* 0x000000f908927210 */ /* 0x000fc40007fbe0ff */
[-C--:B-1----:R-:W-:Y:S02]  /*16ec0*/  LEA.HI.X.SX32 R0, R179, R9.reuse, 0x1, P3 ;  /* 0x00000009b3007211 */ /* 0x082fe400018f0eff */
[----:B------:R-:W2:Y:S04]  /*16ed0*/  LDL.LU R179, [R1+0x448] ;  /* 0x0004480001b37983 */ /* 0x000ea80000300800 */
[----:B------:R1:W-:Y:S01]  /*16ee0*/  STL [R1+0x68], R0 ;  /* 0x0000680001007387 */ /* 0x0003e20000100800 */
[C---:B---3--:R-:W-:Y:S02]  /*16ef0*/  IADD3 R144, P6, R8.reuse, R250, RZ ;  /* 0x000000fa08907210 */ /* 0x048fe40007fde0ff */
[----:B-1----:R-:W-:Y:S02]  /*16f00*/  LEA.HI.X.SX32 R0, R247, R9, 0x1, P4 ;  /* 0x00000009f7007211 */ /* 0x002fe400020f0eff */
[----:B------:R-:W3:Y:S04]  /*16f10*/  LDL.LU R247, [R1+0x44c] ;  /* 0x00044c0001f77983 */ /* 0x000ee80000300800 */
[----:B------:R1:W-:Y:S01]  /*16f20*/  STL [R1+0x6c], R0 ;  /* 0x00006c0001007387 */ /* 0x0003e20000100800 */
[----:B------:R-:W-:-:S02]  /*16f30*/  IADD3 R142, P0, R8, R202, RZ ;  /* 0x000000ca088e7210 */ /* 0x000fc40007f1e0ff */
[-C--:B-1----:R-:W-:Y:S02]  /*16f40*/  LEA.HI.X.SX32 R0, R249, R9.reuse, 0x1, P5 ;  /* 0x00000009f9007211 */ /* 0x082fe400028f0eff */
[----:B------:R-:W3:Y:S04]  /*16f50*/  LDL.LU R249, [R1+0x450] ;  /* 0x0004500001f97983 */ /* 0x000ee80000300800 */
[----:B------:R1:W-:Y:S01]  /*16f60*/  STL [R1+0x70], R0 ;  /* 0x0000700001007387 */ /* 0x0003e20000100800 */
[----:B------:R-:W-:Y:S02]  /*16f70*/  IADD3 R140, P1, R8, R252, RZ ;  /* 0x000000fc088c7210 */ /* 0x000fe40007f3e0ff */
[-C--:B-1----:R-:W-:Y:S02]  /*16f80*/  LEA.HI.X.SX32 R0, R250, R9.reuse, 0x1, P6 ;  /* 0x00000009fa007211 */ /* 0x082fe400030f0eff */
[----:B------:R-:W3:Y:S04]  /*16f90*/  LDL.LU R250, [R1+0x454] ;  /* 0x0004540001fa7983 */ /* 0x000ee80000300800 */
[----:B------:R1:W-:Y:S04]  /*16fa0*/  STL [R1+0x74], R0 ;  /* 0x0000740001007387 */ /* 0x0003e80000100800 */
[----:B------:R-:W3:Y:S01]  /*16fb0*/  LDL.LU R157, [R1+0x458] ;  /* 0x00045800019d7983 */ /* 0x000ee20000300800 */
[----:B-1----:R-:W-:-:S05]  /*16fc0*/  LEA.HI.X.SX32 R0, R202, R9, 0x1, P0 ;  /* 0x00000009ca007211 */ /* 0x002fca00000f0eff */
[----:B------:R1:W-:Y:S02]  /*16fd0*/  STL [R1+0x78], R0 ;  /* 0x0000780001007387 */ /* 0x0003e40000100800 */
[----:B-1----:R-:W-:Y:S02]  /*16fe0*/  LEA.HI.X.SX32 R0, R252, R9, 0x1, P1 ;  /* 0x00000009fc007211 */ /* 0x002fe400008f0eff */
[----:B------:R-:W3:Y:S04]  /*16ff0*/  LDL.LU R252, [R1+0x45c] ;  /* 0x00045c0001fc7983 */ /* 0x000ee80000300800 */
[----:B------:R1:W-:Y:S01]  /*17000*/  STL [R1+0x7c], R0 ;  /* 0x00007c0001007387 */ /* 0x0003e20000100800 */
[----:B----4-:R-:W-:-:S04]  /*17010*/  IADD3 R138, P2, R8, R185, RZ ;  /* 0x000000b9088a7210 */ /* 0x010fc80007f5e0ff */
[----:B-1----:R-:W-:Y:S02]  /*17020*/  LEA.HI.X.SX32 R0, R185, R9, 0x1, P2 ;  /* 0x00000009b9007211 */ /* 0x002fe400010f0eff */
[----:B------:R-:W4:Y:S01]  /*17030*/  LDL.LU R185, [R1+0x460] ;  /* 0x0004600001b97983 */ /* 0x000f220000300800 */
[----:B------:R-:W-:-:S03]  /*17040*/  IADD3 R136, P3, R8, R194, RZ ;  /* 0x000000c208887210 */ /* 0x000fc60007f7e0ff */
[----:B------:R1:W-:Y:S01]  /*17050*/  STL [R1+0x80], R0 ;  /* 0x0000800001007387 */ /* 0x0003e20000100800 */
[----:B------:R-:W-:-:S03]  /*17060*/  IADD3 R134, P4, R8, R186, RZ ;  /* 0x000000ba08867210 */ /* 0x000fc60007f9e0ff */
[----:B------:R-:W4:Y:S01]  /*17070*/  LDL.LU R202, [R1+0x464] ;  /* 0x0004640001ca7983 */ /* 0x000f220000300800 */
[----:B-1----:R-:W-:Y:S02]  /*17080*/  LEA.HI.X.SX32 R0, R194, R9, 0x1, P3 ;  /* 0x00000009c2007211 */ /* 0x002fe400018f0eff */
[----:B------:R-:W-:-:S03]  /*17090*/  IADD3 R132, P5, R8, R190, RZ ;  /* 0x000000be08847210 */ /* 0x000fc60007fbe0ff */
[----:B------:R1:W-:Y:S02]  /*170a0*/  STL [R1+0x84], R0 ;  /* 0x0000840001007387 */ /* 0x0003e40000100800 */
[----:B-1----:R-:W-:Y:S02]  /*170b0*/  LEA.HI.X.SX32 R0, R186, R9, 0x1, P4 ;  /* 0x00000009ba007211 */ /* 0x002fe400020f0eff */
[----:B------:R-:W4:Y:S01]  /*170c0*/  LDL.LU R186, [R1+0x468] ;  /* 0x0004680001ba7983 */ /* 0x000f220000300800 */
[----:B------:R-:W-:-:S03]  /*170d0*/  IADD3 R130, P6, R8, R171, RZ ;  /* 0x000000ab08827210 */ /* 0x000fc60007fde0ff */
[----:B------:R1:W-:Y:S01]  /*170e0*/  STL [R1+0x88], R0 ;  /* 0x0000880001007387 */ /* 0x0003e20000100800 */
[----:B------:R-:W-:Y:S02]  /*170f0*/  IADD3 R128, P0, R8, R192, RZ ;  /* 0x000000c008807210 */ /* 0x000fe40007f1e0ff */
[-C--:B-1----:R-:W-:Y:S02]  /*17100*/  LEA.HI.X.SX32 R0, R190, R9.reuse, 0x1, P5 ;  /* 0x00000009be007211 */ /* 0x082fe400028f0eff */
[----:B------:R-:W4:Y:S04]  /*17110*/  LDL.LU R190, [R1+0x46c] ;  /* 0x00046c0001be7983 */ /* 0x000f280000300800 */
[----:B------:R1:W-:Y:S04]  /*17120*/  STL [R1+0x8c], R0 ;  /* 0x00008c0001007387 */ /* 0x0003e80000100800 */
[----:B------:R-:W4:Y:S01]  /*17130*/  LDL.LU R194, [R1+0x470] ;  /* 0x0004700001c27983 */ /* 0x000f220000300800 */
[----:B-1----:R-:W-:-:S05]  /*17140*/  LEA.HI.X.SX32 R0, R171, R9, 0x1, P6 ;  /* 0x00000009ab007211 */ /* 0x002fca00030f0eff */
[----:B------:R1:W-:Y:S02]  /*17150*/  STL [R1+0x90], R0 ;  /* 0x0000900001007387 */ /* 0x0003e40000100800 */
        /* <DEDUP_REMOVED lines=8> */
[----:B------:R1:W-:Y:S04]  /*171e0*/  STL [R1+0x98], R0 ;  /* 0x0000980001007387 */ /* 0x0003e80000100800 */
[----:B------:R-:W4:Y:S01]  /*171f0*/  LDL.LU R163, [R1+0x47c] ;  /* 0x00047c0001a37983 */ /* 0x000f220000300800 */
[----:B-1----:R-:W-:-:S03]  /*17200*/  LEA.HI.X.SX32 R0, R154, R9, 0x1, P2 ;  /* 0x000000099a007211 */ /* 0x002fc600010f0eff */
[----:B------:R-:W4:Y:S01]  /*17210*/  LDL.LU R154, [R1+0x480] ;  /* 0x00048000019a7983 */ /* 0x000f220000300800 */
[----:B--2---:R-:W-:-:S03]  /*17220*/  IADD3 R120, P4, R8, R155, RZ ;  /* 0x0000009b08787210 */ /* 0x004fc60007f9e0ff */
[----:B------:R1:W-:Y:S01]  /*17230*/  STL [R1+0x9c], R0 ;  /* 0x00009c0001007387 */ /* 0x0003e20000100800 */
[----:B------:R-:W-:Y:S02]  /*17240*/  IADD3 R118, P5, R8, R208, RZ ;  /* 0x000000d008767210 */ /* 0x000fe40007fbe0ff */
[----:B-1----:R-:W-:Y:S02]  /*17250*/  LEA.HI.X.SX32 R0, R200, R9, 0x1, P3 ;  /* 0x00000009c8007211 */ /* 0x002fe400018f0eff */
[----:B------:R-:W2:Y:S04]  /*17260*/  LDL.LU R200, [R1+0x484] ;  /* 0x0004840001c87983 */ /* 0x000ea80000300800 */
[----:B------:R1:W-:Y:S01]  /*17270*/  STL [R1+0xa0], R0 ;  /* 0x0000a00001007387 */ /* 0x0003e20000100800 */
[----:B------:R-:W-:-:S02]  /*17280*/  IADD3 R116, P6, R8, R179, RZ ;  /* 0x000000b308747210 */ /* 0x000fc40007fde0ff */
[----:B-1----:R-:W-:Y:S02]  /*17290*/  LEA.HI.X.SX32 R0, R155, R9, 0x1, P4 ;  /* 0x000000099b007211 */ /* 0x002fe400020f0eff */
[----:B------:R-:W2:Y:S04]  /*172a0*/  LDL.LU R155, [R1+0x488] ;  /* 0x00048800019b7983 */ /* 0x000ea80000300800 */
[----:B------:R1:W-:Y:S01]  /*172b0*/  STL [R1+0xa4], R0 ;  /* 0x0000a40001007387 */ /* 0x0003e20000100800 */
[----:B---3--:R-:W-:Y:S02]  /*172c0*/  IADD3 R115, P0, R8, R247, RZ ;  /* 0x000000f708737210 */ /* 0x008fe40007f1e0ff */
[----:B-1----:R-:W-:Y:S02]  /*172d0*/  LEA.HI.X.SX32 R0, R208, R9, 0x1, P5 ;  /* 0x00000009d0007211 */ /* 0x002fe400028f0eff */
[----:B------:R-:W3:Y:S04]  /*172e0*/  LDL.LU R208, [R1+0x48c] ;  /* 0x00048c0001d07983 */ /* 0x000ee80000300800 */
[----:B------:R1:W-:Y:S01]  /*172f0*/  STL [R1+0xa8], R0 ;  /* 0x0000a80001007387 */ /* 0x0003e20000100800 */
[----:B------:R-:W-:-:S02]  /*17300*/  IADD3 R117, P1, R8, R249, RZ ;  /* 0x000000f908757210 */ /* 0x000fc40007f3e0ff */
[-C--:B-1----:R-:W-:Y:S02]  /*17310*/  LEA.HI.X.SX32 R0, R179, R9.reuse, 0x1, P6 ;  /* 0x00000009b3007211 */ /* 0x082fe400030f0eff */
[----:B------:R-:W3:Y:S04]  /*17320*/  LDL.LU R179, [R1+0x490] ;  /* 0x0004900001b37983 */ /* 0x000ee80000300800 */
[----:B------:R1:W-:Y:S01]  /*17330*/  STL [R1+0xac], R0 ;  /* 0x0000ac0001007387 */ /* 0x0003e20000100800 */
[C---:B------:R-:W-:Y:S02]  /*17340*/  IADD3 R119, P2, R8.reuse, R250, RZ ;  /* 0x000000fa08777210 */ /* 0x040fe40007f5e0ff */
[----:B-1----:R-:W-:Y:S02]  /*17350*/  LEA.HI.X.SX32 R0, R247, R9, 0x1, P0 ;  /* 0x00000009f7007211 */ /* 0x002fe400000f0eff */
[----:B------:R-:W3:Y:S04]  /*17360*/  LDL.LU R247, [R1+0x494] ;  /* 0x0004940001f77983 */ /* 0x000ee80000300800 */
[----:B------:R1:W-:Y:S01]  /*17370*/  STL [R1+0xb0], R0 ;  /* 0x0000b00001007387 */ /* 0x0003e20000100800 */
[----:B------:R-:W-:-:S02]  /*17380*/  IADD3 R121, P3, R8, R157, RZ ;  /* 0x0000009d08797210 */ /* 0x000fc40007f7e0ff */
[-C--:B-1----:R-:W-:Y:S02]  /*17390*/  LEA.HI.X.SX32 R0, R249, R9.reuse, 0x1, P1 ;  /* 0x00000009f9007211 */ /* 0x082fe400008f0eff */
[----:B------:R-:W3:Y:S04]  /*173a0*/  LDL.LU R249, [R1+0x498] ;  /* 0x0004980001f97983 */ /* 0x000ee80000300800 */
[----:B------:R1:W-:Y:S01]  /*173b0*/  STL [R1+0xb4], R0 ;  /* 0x0000b40001007387 */ /* 0x0003e20000100800 */
[-C--:B------:R-:W-:Y:S02]  /*173c0*/  LEA.HI.X.SX32 R2, R157, R9.reuse, 0x1, P3 ;  /* 0x000000099d027211 */ /* 0x080fe400018f0eff */
[----:B------:R-:W-:Y:S02]  /*173d0*/  IADD3 R123, P4, R8, R252, RZ ;  /* 0x000000fc087b7210 */ /* 0x000fe40007f9e0ff */
[----:B-1----:R-:W-:-:S02]  /*173e0*/  LEA.HI.X.SX32 R0, R250, R9, 0x1, P2 ;  /* 0x00000009fa007211 */ /* 0x002fc400010f0eff */
[----:B------:R-:W3:Y:S04]  /*173f0*/  LDL.LU R250, [R1+0x49c] ;  /* 0x00049c0001fa7983 */ /* 0x000ee80000300800 */
[----:B------:R1:W-:Y:S04]  /*17400*/  STL [R1+0xb8], R0 ;  /* 0x0000b80001007387 */ /* 0x0003e80000100800 */
[----:B------:R-:W-:Y:S01]  /*17410*/  STL [R1+0xbc], R2 ;  /* 0x0000bc0201007387 */ /* 0x000fe20000100800 */
[----:B-1----:R-:W-:-:S03]  /*17420*/  LEA.HI.X.SX32 R0, R252, R9, 0x1, P4 ;  /* 0x00000009fc007211 */ /* 0x002fc600020f0eff */
[----:B------:R-:W3:Y:S04]  /*17430*/  LDL.LU R252, [R1+0x4a4] ;  /* 0x0004a40001fc7983 */ /* 0x000ee80000300800 */
[----:B------:R1:W-:Y:S01]  /*17440*/  STL [R1+0xc0], R0 ;  /* 0x0000c00001007387 */ /* 0x0003e20000100800 */
[----:B----4-:R-:W-:-:S04]  /*17450*/  IADD3 R125, P5, R8, R185, RZ ;  /* 0x000000b9087d7210 */ /* 0x010fc80007fbe0ff */
[----:B-1----:R-:W-:Y:S02]  /*17460*/  LEA.HI.X.SX32 R0, R185, R9, 0x1, P5 ;  /* 0x00000009b9007211 */ /* 0x002fe400028f0eff */
[----:B------:R-:W4:Y:S01]  /*17470*/  LDL.LU R185, [R1+0x4a8] ;  /* 0x0004a80001b97983 */ /* 0x000f220000300800 */
[----:B------:R-:W-:-:S04]  /*17480*/  IADD3 R127, P6, R8, R202, RZ ;  /* 0x000000ca087f7210 */ /* 0x000fc80007fde0ff */
[----:B------:R-:W-:Y:S01]  /*17490*/  LEA.HI.X.SX32 R2, R202, R9, 0x1, P6 ;  /* 0x00000009ca027211 */ /* 0x000fe200030f0eff */
[----:B------:R1:W-:Y:S04]  /*174a0*/  STL [R1+0xc4], R0 ;  /* 0x0000c40001007387 */ /* 0x0003e80000100800 */
[----:B------:R-:W-:Y:S01]  /*174b0*/  STL [R1+0xc8], R2 ;  /* 0x0000c80201007387 */ /* 0x000fe20000100800 */
[----:B------:R-:W-:-:S04]  /*174c0*/  IADD3 R129, P0, R8, R186, RZ ;  /* 0x000000ba08817210 */ /* 0x000fc80007f1e0ff */
[----:B-1----:R-:W-:Y:S02]  /*174d0*/  LEA.HI.X.SX32 R0, R186, R9, 0x1, P0 ;  /* 0x00000009ba007211 */ /* 0x002fe400000f0eff */
[----:B------:R-:W4:Y:S04]  /*174e0*/  LDL.LU R186, [R1+0x4ac] ;  /* 0x0004ac0001ba7983 */ /* 0x000f280000300800 */
[----:B------:R1:W-:Y:S01]  /*174f0*/  STL [R1+0xcc], R0 ;  /* 0x0000cc0001007387 */ /* 0x0003e20000100800 */
[----:B------:R-:W-:-:S04]  /*17500*/  IADD3 R131, P1, R8, R190, RZ ;  /* 0x000000be08837210 */ /* 0x000fc80007f3e0ff */
        /* <DEDUP_REMOVED lines=9> */
[----:B------:R1:W-:Y:S04]  /*175a0*/  STL [R1+0xd8], R0 ;  /* 0x0000d80001007387 */ /* 0x0003e80000100800 */
[----:B------:R-:W4:Y:S01]  /*175b0*/  LDL.LU R194, [R1+0x4b8] ;  /* 0x0004b80001c27983 */ /* 0x000f220000300800 */
[----:B------:R-:W-:-:S04]  /*175c0*/  IADD3 R137, P4, R8, R171, RZ ;  /* 0x000000ab08897210 */ /* 0x000fc80007f9e0ff */
[----:B-1----:R-:W-:Y:S02]  /*175d0*/  LEA.HI.X.SX32 R0, R171, R9, 0x1, P4 ;  /* 0x00000009ab007211 */ /* 0x002fe400020f0eff */
[----:B------:R-:W-:-:S03]  /*175e0*/  IADD3 R139, P5, R8, R163, RZ ;  /* 0x000000a3088b7210 */ /* 0x000fc60007fbe0ff */
[----:B------:R1:W-:Y:S04]  /*175f0*/  STL [R1+0xdc], R0 ;  /* 0x0000dc0001007387 */ /* 0x0003e80000100800 */
[----:B------:R-:W4:Y:S01]  /*17600*/  LDL.LU R202, [R1+0x4bc] ;  /* 0x0004bc0001ca7983 */ /* 0x000f220000300800 */
[----:B------:R-:W-:Y:S02]  /*17610*/  IADD3 R141, P6, R8, R154, RZ ;  /* 0x0000009a088d7210 */ /* 0x000fe40007fde0ff */
[----:B-1----:R-:W-:-:S05]  /*17620*/  LEA.HI.X.SX32 R0, R163, R9, 0x1, P5 ;  /* 0x00000009a3007211 */ /* 0x002fca00028f0eff */
[----:B------:R1:W-:Y:S01]  /*17630*/  STL [R1+0xe0], R0 ;  /* 0x0000e00001007387 */ /* 0x0003e20000100800 */
[----:B--2---:R-:W-:Y:S02]  /*17640*/  IADD3 R143, P0, R8, R200, RZ ;  /* 0x000000c8088f7210 */ /* 0x004fe40007f1e0ff */
[----:B-1----:R-:W-:Y:S02]  /*17650*/  LEA.HI.X.SX32 R0, R154, R9, 0x1, P6 ;  /* 0x000000099a007211 */ /* 0x002fe400030f0eff */
[C---:B------:R-:W-:Y:S02]  /*17660*/  IADD3 R145, P1, R8.reuse, R155, RZ ;  /* 0x0000009b08917210 */ /* 0x040fe40007f3e0ff */
[C---:B---3--:R-:W-:Y:S02]  /*17670*/  IADD3 R147, P2, R8.reuse, R208, RZ ;  /* 0x000000d008937210 */ /* 0x048fe40007f5e0ff */
[----:B------:R-:W-:-:S05]  /*17680*/  IADD3 R163, P5, R8, R249, RZ ;  /* 0x000000f908a37210 */ /* 0x000fca0007fbe0ff */
[----:B------:R-:W-:Y:S04]  /*17690*/  STL [R1+0x878], R163 ;  /* 0x000878a301007387 */ /* 0x000fe80000100800 */
[----:B------:R-:W2:Y:S01]  /*176a0*/  LDL.LU R154, [R1+0x4c0] ;  /* 0x0004c000019a7983 */ /* 0x000ea20000300800 */
[----:B------:R-:W-:-:S03]  /*176b0*/  IADD3 R165, P6, R8, R250, RZ ;  /* 0x000000fa08a57210 */ /* 0x000fc60007fde0ff */
[----:B------:R1:W-:Y:S04]  /*176c0*/  STL [R1+0xe4], R0 ;  /* 0x0000e40001007387 */ /* 0x0003e80000100800 */
[----:B------:R-:W-:Y:S01]  /*176d0*/  STL [R1+0x874], R165 ;  /* 0x000874a501007387 */ /* 0x000fe20000100800 */
[----:B-1----:R-:W-:-:S03]  /*176e0*/  LEA.HI.X.SX32 R0, R200, R9, 0x1, P0 ;  /* 0x00000009c8007211 */ /* 0x002fc600000f0eff */
[----:B------:R-:W3:Y:S01]  /*176f0*/  LDL.LU R200, [R1+0x4c4] ;  /* 0x0004c40001c87983 */ /* 0x000ee20000300800 */
[----:B------:R-:W-:-:S03]  /*17700*/  IADD3 R167, P0, R8, R252, RZ ;  /* 0x000000fc08a77210 */ /* 0x000fc60007f1e0ff */
[----:B------:R1:W-:Y:S04]  /*17710*/  STL [R1+0xe8], R0 ;  /* 0x0000e80001007387 */ /* 0x0003e80000100800 */
[----:B------:R1:W-:Y:S02]  /*17720*/  STL [R1+0x870], R167 ;  /* 0x000870a701007387 */ /* 0x0003e40000100800 */
[-C--:B-1----:R-:W-:Y:S02]  /*17730*/  LEA.HI.X.SX32 R0, R155, R9.reuse, 0x1, P1 ;  /* 0x000000099b007211 */ /* 0x082fe400008f0eff */
[----:B------:R-:W3:Y:S01]  /*17740*/  LDL.LU R155, [R1+0x4c8] ;  /* 0x0004c800019b7983 */ /* 0x000ee20000300800 */
[----:B------:R-:W-:-:S03]  /*17750*/  LEA.HI.X.SX32 R163, R208, R9, 0x1, P2 ;  /* 0x00000009d0a37211 */ /* 0x000fc600010f0eff */
[----:B------:R-:W-:Y:S01]  /*17760*/  STL [R1+0xec], R0 ;  /* 0x0000ec0001007387 */ /* 0x000fe20000100800 */
[C---:B------:R-:W-:Y:S02]  /*17770*/  IADD3 R149, P3, R8.reuse, R179, RZ ;  /* 0x000000b308957210 */ /* 0x040fe40007f7e0ff */
[C---:B------:R-:W-:Y:S02]  /*17780*/  IADD3 R151, P4, R8.reuse, R247, RZ ;  /* 0x000000f708977210 */ /* 0x040fe40007f9e0ff */
[-C--:B------:R-:W-:Y:S02]  /*17790*/  LEA.HI.X.SX32 R165, R179, R9.reuse, 0x1, P3 ;  /* 0x00000009b3a57211 */ /* 0x080fe400018f0eff */
[----:B------:R-:W-:Y:S02]  /*177a0*/  LEA.HI.X.SX32 R167, R247, R9, 0x1, P4 ;  /* 0x00000009f7a77211 */ /* 0x000fe400020f0eff */
[----:B----4-:R-:W-:-:S05]  /*177b0*/  IADD3 R169, P1, R8, R185, RZ ;  /* 0x000000b908a97210 */ /* 0x010fca0007f3e0ff */
[----:B------:R1:W-:Y:S04]  /*177c0*/  STL [R1+0x86c], R169 ;  /* 0x00086ca901007387 */ /* 0x0003e80000100800 */
[----:B------:R-:W4:Y:S01]  /*177d0*/  LDL.LU R204, [R1+0x4cc] ;  /* 0x0004cc0001cc7983 */ /* 0x000f220000300800 */
[----:B------:R-:W-:-:S05]  /*177e0*/  IADD3 R171, P2, R8, R186, RZ ;  /* 0x000000ba08ab7210 */ /* 0x000fca0007f5e0ff */
[----:B------:R1:W-:Y:S04]  /*177f0*/  STL [R1+0x868], R171 ;  /* 0x000868ab01007387 */ /* 0x0003e80000100800 */
[----:B------:R-:W4:Y:S01]  /*17800*/  LDL.LU R208, [R1+0x4d0] ;  /* 0x0004d00001d07983 */ /* 0x000f220000300800 */
[----:B------:R-:W-:Y:S02]  /*17810*/  IADD3 R173, P3, R8, R190, RZ ;  /* 0x000000be08ad7210 */ /* 0x000fe40007f7e0ff */
[----:B-1----:R-:W-:-:S03]  /*17820*/  LEA.HI.X.SX32 R169, R249, R9, 0x1, P5 ;  /* 0x00000009f9a97211 */ /* 0x002fc600028f0eff */
[----:B------:R1:W-:Y:S04]  /*17830*/  STL [R1+0x864], R173 ;  /* 0x000864ad01007387 */ /* 0x0003e80000100800 */
[----:B------:R-:W4:Y:S01]  /*17840*/  LDL.LU R247, [R1+0x4d4] ;  /* 0x0004d40001f77983 */ /* 0x000f220000300800 */
[----:B------:R-:W-:Y:S02]  /*17850*/  LEA.HI.X.SX32 R171, R250, R9, 0x1, P6 ;  /* 0x00000009faab7211 */ /* 0x000fe400030f0eff */
[----:B------:R-:W-:-:S05]  /*17860*/  IADD3 R175, P4, R8, R192, RZ ;  /* 0x000000c008af7210 */ /* 0x000fca0007f9e0ff */
[----:B------:R1:W-:Y:S01]  /*17870*/  STL [R1+0x860], R175 ;  /* 0x000860af01007387 */ /* 0x0003e20000100800 */
[----:B------:R-:W-:-:S03]  /*17880*/  IADD3 R177, P5, R8, R194, RZ ;  /* 0x000000c208b17210 */ /* 0x000fc60007fbe0ff */
[----:B------:R-:W4:Y:S04]  /*17890*/  LDL.LU R249, [R1+0x4d8] ;  /* 0x0004d80001f97983 */ /* 0x000f280000300800 */
[----:B------:R1:W-:Y:S04]  /*178a0*/  STL [R1+0x85c], R177 ;  /* 0x00085cb101007387 */ /* 0x0003e80000100800 */
[----:B------:R-:W4:Y:S01]  /*178b0*/  LDL.LU R250, [R1+0x4dc] ;  /* 0x0004dc0001fa7983 */ /* 0x000f220000300800 */
[----:B-1----:R-:W-:Y:S02]  /*178c0*/  LEA.HI.X.SX32 R173, R252, R9, 0x1, P0 ;  /* 0x00000009fcad7211 */ /* 0x002fe400000f0eff */
[----:B------:R-:W-:-:S05]  /*178d0*/  IADD3 R179, P6, R8, R202, RZ ;  /* 0x000000ca08b37210 */ /* 0x000fca0007fde0ff */
[----:B------:R1:W-:Y:S04]  /*178e0*/  STL [R1+0x858], R179 ;  /* 0x000858b301007387 */ /* 0x0003e80000100800 */
[----:B------:R-:W4:Y:S01]  /*178f0*/  LDL.LU R252, [R1+0x4e0] ;  /* 0x0004e00001fc7983 */ /* 0x000f220000300800 */
[-C--:B------:R-:W-:Y:S02]  /*17900*/  LEA.HI.X.SX32 R175, R185, R9.reuse, 0x1, P1 ;  /* 0x00000009b9af7211 */ /* 0x080fe400008f0eff */
[-C--:B------:R-:W-:Y:S02]  /*17910*/  LEA.HI.X.SX32 R177, R186, R9.reuse, 0x1, P2 ;  /* 0x00000009bab17211 */ /* 0x080fe400010f0eff */
[----:B-1----:R-:W-:Y:S02]  /*17920*/  LEA.HI.X.SX32 R179, R190, R9, 0x1, P3 ;  /* 0x00000009beb37211 */ /* 0x002fe400018f0eff */
[----:B--2---:R-:W-:-:S05]  /*17930*/  IADD3 R181, P0, R8, R154, RZ ;  /* 0x0000009a08b57210 */ /* 0x004fca0007f1e0ff */
[----:B------:R1:W-:Y:S01]  /*17940*/  STL [R1+0x854], R181 ;  /* 0x000854b501007387 */ /* 0x0003e20000100800 */
[----:B---3--:R-:W-:-:S05]  /*17950*/  IADD3 R183, P1, R8, R200, RZ ;  /* 0x000000c808b77210 */ /* 0x008fca0007f3e0ff */
[----:B------:R2:W-:Y:S04]  /*17960*/  STL [R1+0x850], R183 ;  /* 0x000850b701007387 */ /* 0x0005e80000100800 */
[----:B------:R-:W3:Y:S01]  /*17970*/  LDL.LU R20, [R1+0x4e4] ;  /* 0x0004e40001147983 */ /* 0x000ee20000300800 */
[----:B------:R-:W-:-:S05]  /*17980*/  IADD3 R185, P2, R8, R155, RZ ;  /* 0x0000009b08b97210 */ /* 0x000fca0007f5e0ff */
[----:B------:R2:W-:Y:S04]  /*17990*/  STL [R1+0x84c], R185 ;  /* 0x00084cb901007387 */ /* 0x0005e80000100800 */
[----:B------:R-:W3:Y:S01]  /*179a0*/  LDL.LU R21, [R1+0x4e8] ;  /* 0x0004e80001157983 */ /* 0x000ee20000300800 */
[----:B-1----:R-:W-:-:S03]  /*179b0*/  LEA.HI.X.SX32 R181, R192, R9, 0x1, P4 ;  /* 0x00000009c0b57211 */ /* 0x002fc600020f0eff */
[----:B------:R-:W3:Y:S01]  /*179c0*/  LDL.LU R18, [R1+0x4ec] ;  /* 0x0004ec0001127983 */ /* 0x000ee20000300800 */
[-C--:B--2---:R-:W-:Y:S02]  /*179d0*/  LEA.HI.X.SX32 R183, R194, R9.reuse, 0x1, P5 ;  /* 0x00000009c2b77211 */ /* 0x084fe400028f0eff */
[----:B------:R-:W-:Y:S02]  /*179e0*/  LEA.HI.X.SX32 R185, R202, R9, 0x1, P6 ;  /* 0x00000009cab97211 */ /* 0x000fe400030f0eff */
[----:B----4-:R-:W-:-:S05]  /*179f0*/  IADD3 R190, P3, R8, R204, RZ ;  /* 0x000000cc08be7210 */ /* 0x010fca0007f7e0ff */
[----:B------:R1:W-:Y:S04]  /*17a00*/  STL [R1+0x848], R190 ;  /* 0x000848be01007387 */ /* 0x0003e80000100800 */
[----:B------:R-:W2:Y:S01]  /*17a10*/  LDL.LU R186, [R1+0x4f0] ;  /* 0x0004f00001ba7983 */ /* 0x000ea20000300800 */
[----:B------:R-:W-:-:S05]  /*17a20*/  IADD3 R192, P4, R8, R208, RZ ;  /* 0x000000d008c07210 */ /* 0x000fca0007f9e0ff */
[----:B------:R4:W-:Y:S04]  /*17a30*/  STL [R1+0x844], R192 ;  /* 0x000844c001007387 */ /* 0x0009e80000100800 */
[----:B------:R-:W2:Y:S01]  /*17a40*/  LDL.LU R19, [R1+0x4f4] ;  /* 0x0004f40001137983 */ /* 0x000ea20000300800 */
[----:B------:R-:W-:Y:S02]  /*17a50*/  IADD3 R194, P5, R8, R247, RZ ;  /* 0x000000f708c27210 */ /* 0x000fe40007fbe0ff */
[----:B-1----:R-:W-:-:S03]  /*17a60*/  LEA.HI.X.SX32 R190, R154, R9, 0x1, P0 ;  /* 0x000000099abe7211 */ /* 0x002fc600000f0eff */
[----:B------:R1:W-:Y:S04]  /*17a70*/  STL [R1+0x840], R194 ;  /* 0x000840c201007387 */ /* 0x0003e80000100800 */
[----:B------:R-:W2:Y:S01]  /*17a80*/  LDL.LU R156, [R1+0x4f8] ;  /* 0x0004f800019c7983 */ /* 0x000ea20000300800 */
[----:B------:R-:W-:-:S05]  /*17a90*/  IADD3 R196, P6, R8, R249, RZ ;  /* 0x000000f908c47210 */ /* 0x000fca0007fde0ff */
[----:B------:R1:W-:Y:S01]  /*17aa0*/  STL [R1+0x83c], R196 ;  /* 0x00083cc401007387 */ /* 0x0003e20000100800 */
[----:B------:R-:W-:-:S03]  /*17ab0*/  IADD3 R198, P0, R8, R250, RZ ;  /* 0x000000fa08c67210 */ /* 0x000fc60007f1e0ff */
[----:B------:R-:W2:Y:S04]  /*17ac0*/  LDL.LU R157, [R1+0x4fc] ;  /* 0x0004fc00019d7983 */ /* 0x000ea80000300800 */
[----:B------:R1:W-:Y:S04]  /*17ad0*/  STL [R1+0x838], R198 ;  /* 0x000838c601007387 */ /* 0x0003e80000100800 */
[----:B------:R-:W2:Y:S01]  /*17ae0*/  LDL.LU R154, [R1+0x500] ;  /* 0x00050000019a7983 */ /* 0x000ea20000300800 */
[----:B----4-:R-:W-:Y:S02]  /*17af0*/  LEA.HI.X.SX32 R192, R200, R9, 0x1, P1 ;  /* 0x00000009c8c07211 */ /* 0x010fe400008f0eff */
[----:B------:R-:W-:-:S02]  /*17b00*/  IADD3 R200, P1, R8, R252, RZ ;  /* 0x000000fc08c87210 */ /* 0x000fc40007f3e0ff */
[----:B-1----:R-:W-:-:S03]  /*17b10*/  LEA.HI.X.SX32 R194, R155, R9, 0x1, P2 ;  /* 0x000000099bc27211 */ /* 0x002fc600010f0eff */
[----:B------:R-:W-:Y:S04]  /*17b20*/  STL [R1+0x830], R200 ;  /* 0x000830c801007387 */ /* 0x000fe80000100800 */
[----:B------:R-:W4:Y:S04]  /*17b30*/  LDL.LU R155, [R1+0x504] ;  /* 0x00050400019b7983 */ /* 0x000f280000300800 */
[----:B------:R-:W4:Y:S01]  /*17b40*/  LDL.LU R153, [R1+0x508] ;  /* 0x0005080001997983 */ /* 0x000f220000300800 */
[-C--:B------:R-:W-:Y:S02]  /*17b50*/  LEA.HI.X.SX32 R196, R204, R9.reuse, 0x1, P3 ;  /* 0x00000009ccc47211 */ /* 0x080fe400018f0eff */
[----:B------:R-:W-:-:S02]  /*17b60*/  LEA.HI.X.SX32 R0, R247, R9, 0x1, P5 ;  /* 0x00000009f7007211 */ /* 0x000fc400028f0eff */
[----:B------:R-:W-:Y:S02]  /*17b70*/  LEA.HI.X.SX32 R198, R208, R9, 0x1, P4 ;  /* 0x00000009d0c67211 */ /* 0x000fe400020f0eff */
[----:B---3--:R-:W-:-:S05]  /*17b80*/  IADD3 R202, P2, R8, R20, RZ ;  /* 0x0000001408ca7210 */ /* 0x008fca0007f5e0ff */
[----:B------:R1:W-:Y:S04]  /*17b90*/  STL [R1+0x834], R202 ;  /* 0x000834ca01007387 */ /* 0x0003e80000100800 */
[----:B------:R-:W3:Y:S01]  /*17ba0*/  LDL.LU R16, [R1+0x50c] ;  /* 0x00050c0001107983 */ /* 0x000ee20000300800 */
[----:B------:R-:W-:-:S05]  /*17bb0*/  IADD3 R204, P3, R8, R21, RZ ;  /* 0x0000001508cc7210 */ /* 0x000fca0007f7e0ff */
[----:B------:R1:W-:Y:S04]  /*17bc0*/  STL [R1+0x82c], R204 ;  /* 0x00082ccc01007387 */ /* 0x0003e80000100800 */
[----:B------:R-:W3:Y:S01]  /*17bd0*/  LDL.LU R247, [R1+0x510] ;  /* 0x0005100001f77983 */ /* 0x000ee20000300800 */
[----:B-1----:R-:W-:-:S03]  /*17be0*/  LEA.HI.X.SX32 R202, R249, R9, 0x1, P6 ;  /* 0x00000009f9ca7211 */ /* 0x002fc600030f0eff */
[----:B------:R-:W-:Y:S01]  /*17bf0*/  STL [R1+0x440], R0 ;  /* 0x0004400001007387 */ /* 0x000fe20000100800 */
[----:B------:R-:W-:Y:S02]  /*17c00*/  LEA.HI.X.SX32 R204, R252, R9, 0x1, P1 ;  /* 0x00000009fccc7211 */ /* 0x000fe400008f0eff */
[----:B--2---:R-:W-:-:S05]  /*17c10*/  IADD3 R208, P5, R8, R186, RZ ;  /* 0x000000ba08d07210 */ /* 0x004fca0007fbe0ff */
[----:B------:R1:W-:Y:S04]  /*17c20*/  STL [R1+0x828], R208 ;  /* 0x000828d001007387 */ /* 0x0003e80000100800 */
[----:B------:R-:W2:Y:S01]  /*17c30*/  LDL.LU R17, [R1+0x514] ;  /* 0x0005140001117983 */ /* 0x000ea20000300800 */
[----:B------:R-:W-:-:S05]  /*17c40*/  IADD3 R249, P6, R8, R19, RZ ;  /* 0x0000001308f97210 */ /* 0x000fca0007fde0ff */
[----:B------:R4:W-:Y:S04]  /*17c50*/  STL [R1+0x824], R249 ;  /* 0x000824f901007387 */ /* 0x0009e80000100800 */
[----:B------:R-:W2:Y:S04]  /*17c60*/  LDL.LU R14, [R1+0x518] ;  /* 0x00051800010e7983 */ /* 0x000ea80000300800 */
[----:B------:R-:W2:Y:S01]  /*17c70*/  LDL.LU R15, [R1+0x580] ;  /* 0x00058000010f7983 */ /* 0x000ea20000300800 */
[----:B-1----:R-:W-:Y:S02]  /*17c80*/  LEA.HI.X.SX32 R208, R20, R9, 0x1, P2 ;  /* 0x0000000914d07211 */ /* 0x002fe400010f0eff */
[----:B------:R-:W-:-:S05]  /*17c90*/  IADD3 R252, P1, R8, R157, RZ ;  /* 0x0000009d08fc7210 */ /* 0x000fca0007f3e0ff */
[----:B------:R-:W-:Y:S01]  /*17ca0*/  STL [R1+0x820], R252 ;  /* 0x000820fc01007387 */ /* 0x000fe20000100800 */
[----:B------:R-:W-:-:S03]  /*17cb0*/  IADD3 R0, P2, R8, R154, RZ ;  /* 0x0000009a08007210 */ /* 0x000fc60007f5e0ff */
[----:B------:R-:W2:Y:S04]  /*17cc0*/  LDL.LU R12, [R1+0x734] ;  /* 0x00073400010c7983 */ /* 0x000ea80000300800 */
[----:B------:R-:W2:Y:S04]  /*17cd0*/  LDL.LU R13, [R1+0x738] ;  /* 0x00073800010d7983 */ /* 0x000ea80000300800 */
[----:B------:R1:W-:Y:S04]  /*17ce0*/  STL [R1], R0 ;  /* 0x0000000001007387 */ /* 0x0003e80000100800 */
[----:B------:R-:W2:Y:S01]  /*17cf0*/  LDL.LU R158, [R1+0x73c] ;  /* 0x00073c00019e7983 */ /* 0x000ea20000300800 */
[----:B----4-:R-:W-:-:S02]  /*17d00*/  LEA.HI.X.SX32 R249, R21, R9, 0x1, P3 ;  /* 0x0000000915f97211 */ /* 0x010fc400018f0eff */
[C---:B------:R-:W-:Y:S01]  /*17d10*/  IADD3 R206, P4, R8.reuse, R18, RZ ;  /* 0x0000001208ce7210 */ /* 0x040fe20007f9e0ff */
[----:B------:R-:W4:Y:S01]  /*17d20*/  LDL.LU R159, [R1+0x740] ;  /* 0x00074000019f7983 */ /* 0x000f220000300800 */
[----:B-1----:R-:W-:Y:S02]  /*17d30*/  IADD3 R0, P3, R8, R155, RZ ;  /* 0x0000009b08007210 */ /* 0x002fe40007f7e0ff */
[----:B------:R-:W-:-:S03]  /*17d40*/  LEA.HI.X.SX32 R252, R18, R9, 0x1, P4 ;  /* 0x0000000912fc7211 */ /* 0x000fc600020f0eff */
[----:B------:R1:W-:Y:S01]  /*17d50*/  STL [R1+0x354], R0 ;  /* 0x0003540001007387 */ /* 0x0003e20000100800 */
[----:B------:R-:W-:-:S03]  /*17d60*/  LEA.HI.X.SX32 R2, R186, R9, 0x1, P5 ;  /* 0x00000009ba027211 */ /* 0x000fc600028f0eff */
[----:B------:R-:W4:Y:S01]  /*17d70*/  LDL.LU R22, [R1+0x744] ;  /* 0x0007440001167983 */ /* 0x000f220000300800 */
[----:B-1----:R-:W-:-:S05]  /*17d80*/  IADD3 R0, P4, R8, R153, RZ ;  /* 0x0000009908007210 */ /* 0x002fca0007f9e0ff */
[----:B------:R-:W-:Y:S04]  /*17d90*/  STL [R1+0x358], R0 ;  /* 0x0003580001007387 */ /* 0x000fe80000100800 */
[----:B------:R-:W4:Y:S04]  /*17da0*/  LDL.LU R23, [R1+0x748] ;  /* 0x0007480001177983 */ /* 0x000f280000300800 */
[----:B------:R1:W-:Y:S04]  /*17db0*/  STL [R1+0x45c], R2 ;  /* 0x00045c0201007387 */ /* 0x0003e80000100800 */
[----:B------:R-:W4:Y:S01]  /*17dc0*/  LDL.LU R186, [R1+0x74c] ;  /* 0x00074c0001ba7983 */ /* 0x000f220000300800 */
[----:B------:R-:W-:-:S02]  /*17dd0*/  LEA.HI.X.SX32 R200, R250, R9, 0x1, P0 ;  /* 0x00000009fac87211 */ /* 0x000fc400000f0eff */
[C---:B------:R-:W-:Y:S02]  /*17de0*/  IADD3 R250, P0, R8.reuse, R156, RZ ;  /* 0x0000009c08fa7210 */ /* 0x040fe40007f1e0ff */
[-C--:B-1----:R-:W-:Y:S02]  /*17df0*/  LEA.HI.X.SX32 R2, R19, R9.reuse, 0x1, P6 ;  /* 0x0000000913027211 */ /* 0x082fe400030f0eff */
[----:B------:R-:W-:Y:S02]  /*17e00*/  LEA.HI.X.SX32 R3, R153, R9, 0x1, P4 ;  /* 0x0000000999037211 */ /* 0x000fe400020f0eff */
[----:B---3--:R-:W-:-:S05]  /*17e10*/  IADD3 R0, P5, R8, R16, RZ ;  /* 0x0000001008007210 */ /* 0x008fca0007fbe0ff */
[----:B------:R1:W-:Y:S04]  /*17e20*/  STL [R1+0x35c], R0 ;  /* 0x00035c0001007387 */ /* 0x0003e80000100800 */
[----:B------:R-:W3:Y:S04]  /*17e30*/  LDL.LU R20, [R1+0x750] ;  /* 0x0007500001147983 */ /* 0x000ee80000300800 */
[----:B------:R1:W-:Y:S02]  /*17e40*/  STL [R1+0x460], R2 ;  /* 0x0004600201007387 */ /* 0x0003e40000100800 */
[----:B-1----:R-:W-:-:S02]  /*17e50*/  IADD3 R0, P6, R8, R247, RZ ;  /* 0x000000f708007210 */ /* 0x002fc40007fde0ff */
[----:B------:R-:W3:Y:S04]  /*17e60*/  LDL.LU R21, [R1+0x754] ;  /* 0x0007540001157983 */ /* 0x000ee80000300800 */
[----:B------:R-:W-:Y:S01]  /*17e70*/  STL [R1+0x360], R0 ;  /* 0x0003600001007387 */ /* 0x000fe20000100800 */
[----:B------:R-:W-:-:S03]  /*17e80*/  LEA.HI.X.SX32 R2, R156, R9, 0x1, P0 ;  /* 0x000000099c027211 */ /* 0x000fc600000f0eff */
[----:B------:R-:W3:Y:S04]  /*17e90*/  LDL.LU R18, [R1+0x758] ;  /* 0x0007580001127983 */ /* 0x000ee80000300800 */
[----:B------:R1:W-:Y:S04]  /*17ea0*/  STL [R1+0x464], R2 ;  /* 0x0004640201007387 */ /* 0x0003e80000100800 */
[----:B------:R-:W3:Y:S01]  /*17eb0*/  LDL.LU R19, [R1+0x75c] ;  /* 0x00075c0001137983 */ /* 0x000ee20000300800 */
[----:B-1----:R-:W-:Y:S02]  /*17ec0*/  LEA.HI.X.SX32 R2, R157, R9, 0x1, P1 ;  /* 0x000000099d027211 */ /* 0x002fe400008f0eff */
[----:B--2---:R-:W-:-:S05]  /*17ed0*/  IADD3 R0, P0, R8, R17, RZ ;  /* 0x0000001108007210 */ /* 0x004fca0007f1e0ff */
[----:B------:R-:W-:Y:S04]  /*17ee0*/  STL [R1+0x364], R0 ;  /* 0x0003640001007387 */ /* 0x000fe80000100800 */
[----:B------:R-:W2:Y:S04]  /*17ef0*/  LDL.LU R156, [R1+0x760] ;  /* 0x00076000019c7983 */ /* 0x000ea80000300800 */
[----:B------:R1:W-:Y:S04]  /*17f00*/  STL [R1+0x468], R2 ;  /* 0x0004680201007387 */ /* 0x0003e80000100800 */
[----:B------:R-:W2:Y:S01]  /*17f10*/  LDL.LU R157, [R1+0x764] ;  /* 0x00076400019d7983 */ /* 0x000ea20000300800 */
[----:B-1----:R-:W-:-:S02]  /*17f20*/  LEA.HI.X.SX32 R2, R154, R9, 0x1, P2 ;  /* 0x000000099a027211 */ /* 0x002fc400010f0eff */
[----:B------:R-:W-:-:S05]  /*17f30*/  IADD3 R0, P1, R8, R14, RZ ;  /* 0x0000000e08007210 */ /* 0x000fca0007f3e0ff */
[----:B------:R1:W-:Y:S04]  /*17f40*/  STL [R1+0x368], R0 ;  /* 0x0003680001007387 */ /* 0x0003e80000100800 */
[----:B------:R-:W2:Y:S01]  /*17f50*/  LDL.LU R154, [R1+0x768] ;  /* 0x00076800019a7983 */ /* 0x000ea20000300800 */
[----:B-1----:R-:W-:-:S03]  /*17f60*/  IADD3 R0, P2, R8, R15, RZ ;  /* 0x0000000f08007210 */ /* 0x002fc60007f5e0ff */
[----:B------:R1:W-:Y:S04]  /*17f70*/  STL [R1+0x46c], R2 ;  /* 0x00046c0201007387 */ /* 0x0003e80000100800 */
[----:B------:R1:W-:Y:S02]  /*17f80*/  STL [R1+0x36c], R0 ;  /* 0x00036c0001007387 */ /* 0x0003e40000100800 */
[----:B-1----:R-:W-:Y:S02]  /*17f90*/  LEA.HI.X.SX32 R2, R155, R9, 0x1, P3 ;  /* 0x000000099b027211 */ /* 0x002fe400018f0eff */
[----:B------:R-:W2:Y:S04]  /*17fa0*/  LDL.LU R155, [R1+0x76c] ;  /* 0x00076c00019b7983 */ /* 0x000ea80000300800 */
[----:B------:R1:W-:Y:S01]  /*17fb0*/  STL [R1+0x470], R2 ;  /* 0x0004700201007387 */ /* 0x0003e20000100800 */
[----:B------:R-:W-:-:S02]  /*17fc0*/  IADD3 R0, P3, R8, R12, RZ ;  /* 0x0000000c08007210 */ /* 0x000fc40007f7e0ff */
[----:B-1----:R-:W-:-:S03]  /*17fd0*/  IADD3 R2, P4, R8, R13, RZ ;  /* 0x0000000d08027210 */ /* 0x002fc60007f9e0ff */
[----:B------:R1:W-:Y:S04]  /*17fe0*/  STL [R1+0x370], R0 ;  /* 0x0003700001007387 */ /* 0x0003e80000100800 */
[----:B------:R1:W-:Y:S02]  /*17ff0*/  STL [R1+0x474], R3 ;  /* 0x0004740301007387 */ /* 0x0003e40000100800 */
[----:B-1----:R-:W-:Y:S02]  /*18000*/  LEA.HI.X.SX32 R0, R16, R9, 0x1, P5 ;  /* 0x0000000910007211 */ /* 0x002fe400028f0eff */
[----:B------:R1:W-:Y:S01]  /*18010*/  STL [R1+0x374], R2 ;  /* 0x0003740201007387 */ /* 0x0003e20000100800 */
[----:B------:R-:W-:-:S03]  /*18020*/  IADD3 R3, P5, R8, R158, RZ ;  /* 0x0000009e08037210 */ /* 0x000fc60007fbe0ff */
[----:B------:R4:W-:Y:S04]  /*18030*/  STL [R1+0x478], R0 ;  /* 0x0004780001007387 */ /* 0x0009e80000100800 */
[----:B------:R-:W-:Y:S01]  /*18040*/  STL [R1+0x378], R3 ;  /* 0x0003780301007387 */ /* 0x000fe20000100800 */
[----:B-1----:R-:W-:-:S03]  /*18050*/  LEA.HI.X.SX32 R2, R247, R9, 0x1, P6 ;  /* 0x00000009f7027211 */ /* 0x002fc600030f0eff */
[----:B------:R-:W2:Y:S01]  /*18060*/  LDL.LU R247, [R1+0x268] ;  /* 0x0002680001f77983 */ /* 0x000ea20000300800 */
[----:B----4-:R-:W-:-:S03]  /*18070*/  IADD3 R0, P6, R8, R159, RZ ;  /* 0x0000009f08007210 */ /* 0x010fc60007fde0ff */
[----:B------:R1:W-:Y:S04]  /*18080*/  STL [R1+0x47c], R2 ;  /* 0x00047c0201007387 */ /* 0x0003e80000100800 */
[----:B------:R4:W-:Y:S01]  /*18090*/  STL [R1+0x37c], R0 ;  /* 0x00037c0001007387 */ /* 0x0009e20000100800 */
[-C--:B-1----:R-:W-:Y:S02]  /*180a0*/  LEA.HI.X.SX32 R2, R17, R9.reuse, 0x1, P0 ;  /* 0x0000000911027211 */ /* 0x082fe400000f0eff */
[----:B------:R-:W-:Y:S02]  /*180b0*/  IADD3 R3, P0, R8, R22, RZ ;  /* 0x0000001608037210 */ /* 0x000fe40007f1e0ff */
[----:B----4-:R-:W-:Y:S01]  /*180c0*/  LEA.HI.X.SX32 R0, R14, R9, 0x1, P1 ;  /* 0x000000090e007211 */ /* 0x010fe200008f0eff */
[----:B------:R1:W-:Y:S04]  /*180d0*/  STL [R1+0x480], R2 ;  /* 0x0004800201007387 */ /* 0x0003e80000100800 */
[----:B------:R4:W-:Y:S04]  /*180e0*/  STL [R1+0x380], R3 ;  /* 0x0003800301007387 */ /* 0x0009e80000100800 */
[----:B------:R4:W-:Y:S01]  /*180f0*/  STL [R1+0x484], R0 ;  /* 0x0004840001007387 */ /* 0x0009e20000100800 */
[----:B-1----:R-:W-:-:S02]  /*18100*/  IADD3 R2, P1, R8, R23, RZ ;  /* 0x0000001708027210 */ /* 0x002fc40007f3e0ff */
[----:B----4-:R-:W-:-:S03]  /*18110*/  LEA.HI.X.SX32 R3, R15, R9, 0x1, P2 ;  /* 0x000000090f037211 */ /* 0x010fc600010f0eff */
[----:B------:R1:W-:Y:S01]  /*18120*/  STL [R1+0x384], R2 ;  /* 0x0003840201007387 */ /* 0x0003e20000100800 */
[----:B------:R-:W-:-:S03]  /*18130*/  IADD3 R0, P2, R8, R186, RZ ;  /* 0x000000ba08007210 */ /* 0x000fc60007f5e0ff */
[----:B------:R-:W-:Y:S04]  /*18140*/  STL [R1+0x488], R3 ;  /* 0x0004880301007387 */ /* 0x000fe80000100800 */
[----:B------:R4:W-:Y:S01]  /*18150*/  STL [R1+0x388], R0 ;  /* 0x0003880001007387 */ /* 0x0009e20000100800 */
[----:B-1----:R-:W-:-:S05]  /*18160*/  LEA.HI.X.SX32 R2, R12, R9, 0x1, P3 ;  /* 0x000000090c027211 */ /* 0x002fca00018f0eff */
[----:B------:R1:W-:Y:S01]  /*18170*/  STL [R1+0x48c], R2 ;  /* 0x00048c0201007387 */ /* 0x0003e20000100800 */
[----:B----4-:R-:W-:Y:S02]  /*18180*/  LEA.HI.X.SX32 R0, R13, R9, 0x1, P4 ;  /* 0x000000090d007211 */ /* 0x010fe400020f0eff */
[----:B---3--:R-:W-:-:S05]  /*18190*/  IADD3 R3, P3, R8, R20, RZ ;  /* 0x0000001408037210 */ /* 0x008fca0007f7e0ff */
[----:B------:R3:W-:Y:S01]  /*181a0*/  STL [R1+0x38c], R3 ;  /* 0x00038c0301007387 */ /* 0x0007e20000100800 */
[----:B-1----:R-:W-:-:S03]  /*181b0*/  IADD3 R2, P4, R8, R21, RZ ;  /* 0x0000001508027210 */ /* 0x002fc60007f9e0ff */
[----:B------:R1:W-:Y:S01]  /*181c0*/  STL [R1+0x490], R0 ;  /* 0x0004900001007387 */ /* 0x0003e20000100800 */
[----:B---3--:R-:W-:-:S03]  /*181d0*/  LEA.HI.X.SX32 R3, R158, R9, 0x1, P5 ;  /* 0x000000099e037211 */ /* 0x008fc600028f0eff */
[----:B------:R3:W-:Y:S01]  /*181e0*/  STL [R1+0x390], R2 ;  /* 0x0003900201007387 */ /* 0x0007e20000100800 */
[----:B-1----:R-:W-:-:S03]  /*181f0*/  IADD3 R0, P5, R8, R18, RZ ;  /* 0x0000001208007210 */ /* 0x002fc60007fbe0ff */
[----:B------:R1:W-:Y:S04]  /*18200*/  STL [R1+0x494], R3 ;  /* 0x0004940301007387 */ /* 0x0003e80000100800 */
[----:B------:R4:W-:Y:S01]  /*18210*/  STL [R1+0x394], R0 ;  /* 0x0003940001007387 */ /* 0x0009e20000100800 */
[----:B---3--:R-:W-:Y:S02]  /*18220*/  LEA.HI.X.SX32 R2, R159, R9, 0x1, P6 ;  /* 0x000000099f027211 */ /* 0x008fe400030f0eff */
[----:B-1----:R-:W-:-:S03]  /*18230*/  IADD3 R3, P6, R8, R19, RZ ;  /* 0x0000001308037210 */ /* 0x002fc60007fde0ff */
[----:B------:R-:W-:Y:S01]  /*18240*/  STL [R1+0x498], R2 ;  /* 0x0004980201007387 */ /* 0x000fe20000100800 */
[----:B----4-:R-:W-:-:S03]  /*18250*/  LEA.HI.X.SX32 R0, R22, R9, 0x1, P0 ;  /* 0x0000000916007211 */ /* 0x010fc600000f0eff */
[----:B------:R1:W-:Y:S04]  /*18260*/  STL [R1+0x398], R3 ;  /* 0x0003980301007387 */ /* 0x0003e80000100800 */
[----:B------:R3:W-:Y:S01]  /*18270*/  STL [R1+0x49c], R0 ;  /* 0x00049c0001007387 */ /* 0x0007e20000100800 */
[----:B-1----:R-:W-:Y:S02]  /*18280*/  LEA.HI.X.SX32 R3, R23, R9, 0x1, P1 ;  /* 0x0000000917037211 */ /* 0x002fe400008f0eff */
[----:B--2---:R-:W-:-:S05]  /*18290*/  IADD3 R2, P0, R8, R156, RZ ;  /* 0x0000009c08027210 */ /* 0x004fca0007f1e0ff */
[----:B------:R1:W-:Y:S01]  /*182a0*/  STL [R1+0x39c], R2 ;  /* 0x00039c0201007387 */ /* 0x0003e20000100800 */
[----:B---3--:R-:W-:-:S03]  /*182b0*/  IADD3 R0, P1, R8, R157, RZ ;  /* 0x0000009d08007210 */ /* 0x008fc60007f3e0ff */
[----:B------:R2:W-:Y:S01]  /*182c0*/  STL [R1+0x4a4], R3 ;  /* 0x0004a40301007387 */ /* 0x0005e20000100800 */
[----:B-1----:R-:W-:-:S03]  /*182d0*/  LEA.HI.X.SX32 R2, R186, R9, 0x1, P2 ;  /* 0x00000009ba027211 */ /* 0x002fc600010f0eff */
[----:B------:R-:W3:Y:S04]  /*182e0*/  LDL.LU R186, [R1+0x2a4] ;  /* 0x0002a40001ba7983 */ /* 0x000ee80000300800 */
[----:B------:R1:W-:Y:S01]  /*182f0*/  STL [R1+0x3a0], R0 ;  /* 0x0003a00001007387 */ /* 0x0003e20000100800 */
[----:B--2---:R-:W-:-:S03]  /*18300*/  LEA.HI.X.SX32 R3, R20, R9, 0x1, P3 ;  /* 0x0000000914037211 */ /* 0x004fc600018f0eff */
[----:B------:R-:W-:Y:S01]  /*18310*/  STL [R1+0x4a8], R2 ;  /* 0x0004a80201007387 */ /* 0x000fe20000100800 */
[----:B-1----:R-:W-:-:S05]  /*18320*/  IADD3 R0, P2, R8, R154, RZ ;  /* 0x0000009a08007210 */ /* 0x002fca0007f5e0ff */
[----:B------:R1:W-:Y:S04]  /*18330*/  STL [R1+0x3a4], R0 ;  /* 0x0003a40001007387 */ /* 0x0003e80000100800 */
[----:B------:R2:W-:Y:S01]  /*18340*/  STL [R1+0x4ac], R3 ;  /* 0x0004ac0301007387 */ /* 0x0005e20000100800 */
[----:B-1----:R-:W-:Y:S02]  /*18350*/  LEA.HI.X.SX32 R0, R21, R9, 0x1, P4 ;  /* 0x0000000915007211 */ /* 0x002fe400020f0eff */
[----:B------:R-:W-:Y:S02]  /*18360*/  IADD3 R2, P3, R8, R155, RZ ;  /* 0x0000009b08027210 */ /* 0x000fe40007f7e0ff */
[----:B--2---:R-:W-:-:S03]  /*18370*/  LEA.HI.X.SX32 R3, R18, R9, 0x1, P5 ;  /* 0x0000000912037211 */ /* 0x004fc600028f0eff */
[----:B------:R1:W-:Y:S04]  /*18380*/  STL [R1+0x3a8], R2 ;  /* 0x0003a80201007387 */ /* 0x0003e80000100800 */
[----:B------:R2:W-:Y:S01]  /*18390*/  STL [R1+0x4b0], R0 ;  /* 0x0004b00001007387 */ /* 0x0005e20000100800 */
[----:B-1----:R-:W-:-:S03]  /*183a0*/  LEA.HI.X.SX32 R2, R19, R9, 0x1, P6 ;  /* 0x0000000913027211 */ /* 0x002fc600030f0eff */
[----:B------:R1:W-:Y:S01]  /*183b0*/  STL [R1+0x4b4], R3 ;  /* 0x0004b40301007387 */ /* 0x0003e20000100800 */
[----:B--2---:R-:W-:-:S03]  /*183c0*/  LEA.HI.X.SX32 R0, R156, R9, 0x1, P0 ;  /* 0x000000099c007211 */ /* 0x004fc600000f0eff */
[----:B------:R2:W-:Y:S04]  /*183d0*/  STL [R1+0x4b8], R2 ;  /* 0x0004b80201007387 */ /* 0x0005e80000100800 */
[----:B------:R4:W-:Y:S01]  /*183e0*/  STL [R1+0x4bc], R0 ;  /* 0x0004bc0001007387 */ /* 0x0009e20000100800 */
[-C--:B-1----:R-:W-:Y:S02]  /*183f0*/  LEA.HI.X.SX32 R3, R157, R9.reuse, 0x1, P1 ;  /* 0x000000099d037211 */ /* 0x082fe400008f0eff */
[----:B--2---:R-:W-:-:S03]  /*18400*/  LEA.HI.X.SX32 R2, R154, R9, 0x1, P2 ;  /* 0x000000099a027211 */ /* 0x004fc600010f0eff */
[----:B------:R1:W-:Y:S01]  /*18410*/  STL [R1+0x4c0], R3 ;  /* 0x0004c00301007387 */ /* 0x0003e20000100800 */
[----:B----4-:R-:W-:-:S03]  /*18420*/  LEA.HI.X.SX32 R0, R155, R9, 0x1, P3 ;  /* 0x000000099b007211 */ /* 0x010fc600018f0eff */
[----:B------:R-:W-:Y:S01]  /*18430*/  STL [R1+0x4c4], R2 ;  /* 0x0004c40201007387 */ /* 0x000fe20000100800 */
[----:B------:R-:W2:Y:S01]  /*18440*/  S2R R188, SR_TID.X ;  /* 0x0000000000bc7919 */ /* 0x000ea20000002100 */
[----:B------:R-:W4:Y:S01]  /*18450*/  S2R R189, SR_TID.X ;  /* 0x0000000000bd7919 */ /* 0x000f220000002100 */
[----:B------:R-:W1:Y:S01]  /*18460*/  S2R R4, SR_TID.X ;  /* 0x0000000000047919 */ /* 0x000e620000002100 */
[----:B------:R-:W-:Y:S02]  /*18470*/  IMAD R45, R248, R247, RZ ;  /* 0x000000f7f82d7224 */ /* 0x000fe400078e02ff */
[----:B------:R-:W-:Y:S01]  /*18480*/  IMAD.WIDE.U32 R10, R5, 0x14, R10 ;  /* 0x00000014050a7825 */ /* 0x000fe200078e000a */
[----:B------:R-:W3:Y:S01]  /*18490*/  LDL.LU R248, [R1+0x2b8] ;  /* 0x0002b80001f87983 */ /* 0x000ee20000300800 */
[----:B------:R-:W-:Y:S01]  /*184a0*/  SHF.L.U64.HI R246, R245, 0x2, R246 ;  /* 0x00000002f5f67819 */ /* 0x000fe200000102f6 */
[----:B------:R-:W3:Y:S02]  /*184b0*/  LDC.64 R8, c[0x0][0x218] ;  /* 0x00008600ff087b82 */ /* 0x000ee40000000a00 */
[----:B------:R-:W-:Y:S04]  /*184c0*/  STL [R1+0x4c8], R0 ;  /* 0x0004c80001007387 */ /* 0x000fe80000100800 */
[----:B------:R-:W3:Y:S04]  /*184d0*/  LDL.LU R159, [R1+0x2bc] ;  /* 0x0002bc00019f7983 */ /* 0x000ee80000300800 */
        /* <DEDUP_REMOVED lines=9> */
[----:B------:R-:W3:Y:S01]  /*18570*/  LDL.LU R160, [R1+0x2e0] ;  /* 0x0002e00001a07983 */ /* 0x000ee20000300800 */
[----:B--2---:R-:W-:-:S04]  /*18580*/  SHF.R.U32.HI R188, RZ, 0x6, R188 ;  /* 0x00000006ffbc7819 */ /* 0x004fc800000116bc */
[----:B------:R-:W-:Y:S02]  /*18590*/  SGXT.U32 R188, R188, 0x1 ;  /* 0x00000001bcbc781a */ /* 0x000fe40000000000 */
[----:B----4-:R-:W-:Y:S02]  /*185a0*/  SHF.R.U32.HI R189, RZ, 0x6, R189 ;  /* 0x00000006ffbd7819 */ /* 0x010fe400000116bd */
[----:B------:R-:W-:Y:S02]  /*185b0*/  LOP3.LUT R188, R188, 0x3a, RZ, 0xfc, !PT ;  /* 0x0000003abcbc7812 */ /* 0x000fe400078efcff */
[----:B------:R-:W-:-:S03]  /*185c0*/  SGXT.U32 R189, R189, 0x1 ;  /* 0x00000001bdbd781a */ /* 0x000fc60000000000 */
[----:B------:R-:W-:Y:S01]  /*185d0*/  IMAD R43, R188, UR5, RZ ;  /* 0x00000005bc2b7c24 */ /* 0x000fe2000f8e02ff */
[----:B------:R-:W-:Y:S01]  /*185e0*/  LOP3.LUT R189, R189, 0x38, RZ, 0xfc, !PT ;  /* 0x00000038bdbd7812 */ /* 0x000fe200078efcff */
[----:B------:R-:W2:Y:S04]  /*185f0*/  S2R R188, SR_TID.X ;  /* 0x0000000000bc7919 */ /* 0x000ea80000002100 */
[----:B------:R-:W-:Y:S02]  /*18600*/  IMAD R42, R189, UR6, RZ ;  /* 0x00000006bd2a7c24 */ /* 0x000fe4000f8e02ff */
[----:B------:R-:W4:Y:S01]  /*18610*/  S2R R189, SR_TID.X ;  /* 0x0000000000bd7919 */ /* 0x000f220000002100 */
[----:B-1----:R-:W-:-:S04]  /*18620*/  SHF.R.U32.HI R4, RZ, 0x6, R4 ;  /* 0x00000006ff047819 */ /* 0x002fc80000011604 */
[----:B------:R-:W-:-:S04]  /*18630*/  SGXT.U32 R4, R4, 0x1 ;  /* 0x000000010404781a */ /* 0x000fc80000000000 */
[----:B------:R-:W-:-:S05]  /*18640*/  LOP3.LUT R4, R4, 0x3c, RZ, 0xfc, !PT ;  /* 0x0000003c04047812 */ /* 0x000fca00078efcff */
[----:B------:R-:W-:Y:S02]  /*18650*/  IMAD R44, R4, UR4, RZ ;  /* 0x00000004042c7c24 */ /* 0x000fe4000f8e02ff */
[----:B------:R-:W1:Y:S01]  /*18660*/  S2R R4, SR_TID.X ;  /* 0x0000000000047919 */ /* 0x000e620000002100 */
[----:B--2---:R-:W-:-:S04]  /*18670*/  SHF.R.U32.HI R188, RZ, 0x6, R188 ;  /* 0x00000006ffbc7819 */ /* 0x004fc800000116bc */
[----:B------:R-:W-:Y:S02]  /*18680*/  SGXT.U32 R188, R188, 0x1 ;  /* 0x00000001bcbc781a */ /* 0x000fe40000000000 */
[----:B----4-:R-:W-:Y:S02]  /*18690*/  SHF.R.U32.HI R189, RZ, 0x6, R189 ;  /* 0x00000006ffbd7819 */ /* 0x010fe400000116bd */
[----:B------:R-:W-:Y:S02]  /*186a0*/  LOP3.LUT R188, R188, 0x32, RZ, 0xfc, !PT ;  /* 0x00000032bcbc7812 */ /* 0x000fe400078efcff */
[----:B---3--:R-:W-:Y:S02]  /*186b0*/  SHF.R.S32.HI R24, RZ, 0x1f, R186 ;  /* 0x0000001fff187819 */ /* 0x008fe400000114ba */
[----:B------:R-:W-:-:S04]  /*186c0*/  IADD3 R247, P0, R186, R248, RZ ;  /* 0x000000f8baf77210 */ /* 0x000fc80007f1e0ff */
[----:B------:R-:W-:Y:S02]  /*186d0*/  LEA.HI.X.SX32 R248, R248, R24, 0x1, P0 ;  /* 0x00000018f8f87211 */ /* 0x000fe400000f0eff */
[----:B------:R-:W-:-:S04]  /*186e0*/  IADD3 R23, P0, R186, R22, RZ ;  /* 0x00000016ba177210 */ /* 0x000fc80007f1e0ff */
[----:B------:R-:W-:Y:S02]  /*186f0*/  LEA.HI.X.SX32 R22, R22, R24, 0x1, P0 ;  /* 0x0000001816167211 */ /* 0x000fe400000f0eff */
[----:B------:R-:W-:-:S05]  /*18700*/  IADD3 R3, P0, R186, R45, RZ ;  /* 0x0000002dba037210 */ /* 0x000fca0007f1e0ff */
[----:B------:R2:W-:Y:S02]  /*18710*/  STL [R1+0x3ac], R3 ;  /* 0x0003ac0301007387 */ /* 0x0005e40000100800 */
[----:B--2---:R-:W2:Y:S02]  /*18720*/  S2R R3, SR_TID.X ;  /* 0x0000000000037919 */ /* 0x004ea40000002100 */
[----:B--2---:R-:W-:-:S04]  /*18730*/  SHF.R.U32.HI R3, RZ, 0x6, R3 ;  /* 0x00000006ff037819 */ /* 0x004fc80000011603 */
[----:B------:R-:W-:-:S04]  /*18740*/  SGXT.U32 R3, R3, 0x1 ;  /* 0x000000010303781a */ /* 0x000fc80000000000 */
[----:B------:R-:W-:-:S05]  /*18750*/  LOP3.LUT R3, R3, 0x36, RZ, 0xfc, !PT ;  /* 0x0000003603037812 */ /* 0x000fca00078efcff */
[----:B------:R-:W-:Y:S02]  /*18760*/  IMAD R41, R3, UR8, RZ ;  /* 0x0000000803297c24 */ /* 0x000fe4000f8e02ff */
[----:B------:R-:W2:Y:S01]  /*18770*/  S2R R3, SR_TID.X ;  /* 0x0000000000037919 */ /* 0x000ea20000002100 */
[----:B------:R-:W-:Y:S01]  /*18780*/  SGXT.U32 R189, R189, 0x1 ;  /* 0x00000001bdbd781a */ /* 0x000fe20000000000 */
[----:B------:R-:W-:Y:S02]  /*18790*/  IMAD R39, R188, UR10, RZ ;  /* 0x0000000abc277c24 */ /* 0x000fe4000f8e02ff */
[----:B------:R-:W3:Y:S01]  /*187a0*/  S2R R188, SR_TID.X ;  /* 0x0000000000bc7919 */ /* 0x000ee20000002100 */
[----:B------:R-:W-:Y:S02]  /*187b0*/  LOP3.LUT R189, R189, 0x30, RZ, 0xfc, !PT ;  /* 0x00000030bdbd7812 */ /* 0x000fe400078efcff */
[----:B--2---:R-:W-:-:S04]  /*187c0*/  SHF.R.U32.HI R3, RZ, 0x6, R3 ;  /* 0x00000006ff037819 */ /* 0x004fc80000011603 */
[----:B------:R-:W-:-:S04]  /*187d0*/  SGXT.U32 R3, R3, 0x1 ;  /* 0x000000010303781a */ /* 0x000fc80000000000 */
[----:B------:R-:W-:-:S05]  /*187e0*/  LOP3.LUT R3, R3, 0x2e, RZ, 0xfc, !PT ;  /* 0x0000002e03037812 */ /* 0x000fca00078efcff */
[----:B------:R-:W-:Y:S02]  /*187f0*/  IMAD R37, R3, UR13, RZ ;  /* 0x0000000d03257c24 */ /* 0x000fe4000f8e02ff */
[----:B------:R-:W2:Y:S01]  /*18800*/  S2R R3, SR_TID.X ;  /* 0x0000000000037919 */ /* 0x000ea20000002100 */
[----:B------:R-:W-:Y:S02]  /*18810*/  IMAD R38, R189, UR11, RZ ;  /* 0x0000000bbd267c24 */ /* 0x000fe4000f8e02ff */
[----:B------:R-:W4:Y:S01]  /*18820*/  S2R R189, SR_TID.X ;  /* 0x0000000000bd7919 */ /* 0x000f220000002100 */
[----:B-1----:R-:W-:-:S04]  /*18830*/  SHF.R.U32.HI R4, RZ, 0x6, R4 ;  /* 0x00000006ff047819 */ /* 0x002fc80000011604 */
[----:B------:R-:W-:-:S04]  /*18840*/  SGXT.U32 R4, R4, 0x1 ;  /* 0x000000010404781a */ /* 0x000fc80000000000 */
[----:B------:R-:W-:-:S05]  /*18850*/  LOP3.LUT R4, R4, 0x34, RZ, 0xfc, !PT ;  /* 0x0000003404047812 */ /* 0x000fca00078efcff */
[----:B------:R-:W-:Y:S02]  /*18860*/  IMAD R40, R4, UR9, RZ ;  /* 0x0000000904287c24 */ /* 0x000fe4000f8e02ff */
[----:B------:R-:W1:Y:S01]  /*18870*/  S2R R4, SR_TID.X ;  /* 0x0000000000047919 */ /* 0x000e620000002100 */
[----:B---3--:R-:W-:Y:S02]  /*18880*/  SHF.R.U32.HI R188, RZ, 0x6, R188 ;  /* 0x00000006ffbc7819 */ /* 0x008fe400000116bc */
[----:B--2---:R-:W-:-:S04]  /*18890*/  SHF.R.U32.HI R3, RZ, 0x6, R3 ;  /* 0x00000006ff037819 */ /* 0x004fc80000011603 */
[----:B------:R-:W-:Y:S02]  /*188a0*/  SGXT.U32 R3, R3, 0x1 ;  /* 0x000000010303781a */ /* 0x000fe40000000000 */
[----:B------:R-:W-:Y:S02]  /*188b0*/  SGXT.U32 R188, R188, 0x1 ;  /* 0x00000001bcbc781a */ /* 0x000fe40000000000 */
[----:B------:R-:W-:Y:S02]  /*188c0*/  LOP3.LUT R3, R3, 0x26, RZ, 0xfc, !PT ;  /* 0x0000002603037812 */ /* 0x000fe400078efcff */
[----:B----4-:R-:W-:Y:S02]  /*188d0*/  SHF.R.U32.HI R189, RZ, 0x6, R189 ;  /* 0x00000006ffbd7819 */ /* 0x010fe400000116bd */
[----:B------:R-:W-:Y:S01]  /*188e0*/  LOP3.LUT R188, R188, 0x2a, RZ, 0xfc, !PT ;  /* 0x0000002abcbc7812 */ /* 0x000fe200078efcff */
[----:B------:R-:W-:Y:S02]  /*188f0*/  IMAD R33, R3, UR19, RZ ;  /* 0x0000001303217c24 */ /* 0x000fe4000f8e02ff */
[----:B------:R-:W2:Y:S01]  /*18900*/  S2R R3, SR_TID.X ;  /* 0x0000000000037919 */ /* 0x000ea20000002100 */
[----:B------:R-:W-:Y:S01]  /*18910*/  SGXT.U32 R189, R189, 0x1 ;  /* 0x00000001bdbd781a */ /* 0x000fe20000000000 */
[----:B------:R-:W-:-:S02]  /*18920*/  IMAD R35, R188, UR15, RZ ;  /* 0x0000000fbc237c24 */ /* 0x000fc4000f8e02ff */
[----:B------:R-:W3:Y:S01]  /*18930*/  S2R R188, SR_TID.X ;  /* 0x0000000000bc7919 */ /* 0x000ee20000002100 */
[----:B------:R-:W-:-:S05]  /*18940*/  LOP3.LUT R189, R189, 0x28, RZ, 0xfc, !PT ;  /* 0x00000028bdbd7812 */ /* 0x000fca00078efcff */
        /* <DEDUP_REMOVED lines=9> */
[----:B---3--:R-:W-:Y:S02]  /*189e0*/  SHF.R.U32.HI R188, RZ, 0x6, R188 ;  /* 0x00000006ffbc7819 */ /* 0x008fe400000116bc */
[----:B------:R-:W-:Y:S02]  /*189f0*/  SHF.R.S32.HI R2, RZ, 0x1f, R6 ;  /* 0x0000001fff027819 */ /* 0x000fe40000011406 */
[----:B------:R-:W-:Y:S02]  /*18a00*/  LOP3.LUT R3, R3, 0x1e, RZ, 0xfc, !PT ;  /* 0x0000001e03037812 */ /* 0x000fe400078efcff */
[----:B------:R-:W-:Y:S02]  /*18a10*/  IADD3 R21, P1, R186, R20, RZ ;  /* 0x00000014ba157210 */ /* 0x000fe40007f3e0ff */
[----:B------:R-:W-:-:S02]  /*18a20*/  SHF.R.S32.HI R0, RZ, 0x1f, R5 ;  /* 0x0000001fff007819 */ /* 0x000fc40000011405 */
[----:B------:R-:W-:Y:S02]  /*18a30*/  IADD3 R13, P2, R186, R159, RZ ;  /* 0x0000009fba0d7210 */ /* 0x000fe40007f5e0ff */
[----:B------:R-:W-:Y:S01]  /*18a40*/  SGXT.U32 R188, R188, 0x1 ;  /* 0x00000001bcbc781a */ /* 0x000fe20000000000 */
[----:B------:R-:W-:Y:S01]  /*18a50*/  IMAD R31, R2, 0x14, RZ ;  /* 0x00000014021f7824 */ /* 0x000fe200078e02ff */
[----:B------:R-:W-:Y:S01]  /*18a60*/  IADD3 R19, P3, R186, R18, RZ ;  /* 0x00000012ba137210 */ /* 0x000fe20007f7e0ff */
[----:B------:R-:W-:Y:S01]  /*18a70*/  IMAD R27, R3, UR23, RZ ;  /* 0x00000017031b7c24 */ /* 0x000fe2000f8e02ff */
[-C--:B------:R-:W-:Y:S01]  /*18a80*/  LEA.HI.X.SX32 R20, R20, R24.reuse, 0x1, P1 ;  /* 0x0000001814147211 */ /* 0x080fe200008f0eff */
[----:B------:R-:W-:Y:S01]  /*18a90*/  IMAD R7, R0, 0x14, RZ ;  /* 0x0000001400077824 */ /* 0x000fe200078e02ff */
[----:B----4-:R-:W-:Y:S02]  /*18aa0*/  SHF.R.U32.HI R189, RZ, 0x6, R189 ;  /* 0x00000006ffbd7819 */ /* 0x010fe400000116bd */
[----:B------:R-:W-:-:S02]  /*18ab0*/  LEA.HI.X.SX32 R2, R45, R24, 0x1, P0 ;  /* 0x000000182d027211 */ /* 0x000fc400000f0eff */
[----:B------:R-:W-:Y:S02]  /*18ac0*/  LEA.HI.X.SX32 R12, R159, R24, 0x1, P2 ;  /* 0x000000189f0c7211 */ /* 0x000fe400010f0eff */
[----:B------:R-:W-:Y:S02]  /*18ad0*/  IADD3 R161, P1, R186, R160, RZ ;  /* 0x000000a0baa17210 */ /* 0x000fe40007f3e0ff */
[----:B------:R-:W-:Y:S02]  /*18ae0*/  LOP3.LUT R188, R188, 0x22, RZ, 0xfc, !PT ;  /* 0x00000022bcbc7812 */ /* 0x000fe400078efcff */
[C---:B------:R-:W-:Y:S02]  /*18af0*/  IADD3 R3, P0, R186.reuse, R44, RZ ;  /* 0x0000002cba037210 */ /* 0x040fe40007f1e0ff */
[C---:B------:R-:W-:Y:S02]  /*18b00*/  IADD3 R15, P5, R186.reuse, R155, RZ ;  /* 0x0000009bba0f7210 */ /* 0x040fe40007fbe0ff */
[----:B------:R-:W-:-:S02]  /*18b10*/  IADD3 R153, P2, R186, R152, RZ ;  /* 0x00000098ba997210 */ /* 0x000fc40007f5e0ff */
[----:B------:R-:W-:Y:S02]  /*18b20*/  LEA.HI.X.SX32 R18, R18, R24, 0x1, P3 ;  /* 0x0000001812127211 */ /* 0x000fe400018f0eff */
[C---:B------:R-:W-:Y:S02]  /*18b30*/  IADD3 R0, P6, R186.reuse, R43, RZ ;  /* 0x0000002bba007210 */ /* 0x040fe40007fde0ff */
[C---:B------:R-:W-:Y:S01]  /*18b40*/  IADD3 R159, P3, R186.reuse, R158, RZ ;  /* 0x0000009eba9f7210 */ /* 0x040fe20007f7e0ff */
[----:B------:R2:W-:Y:S01]  /*18b50*/  STL [R1+0x4cc], R2 ;  /* 0x0004cc0201007387 */ /* 0x0005e20000100800 */
[----:B------:R-:W-:Y:S02]  /*18b60*/  IADD3 R17, P4, R186, R157, RZ ;  /* 0x0000009dba117210 */ /* 0x000fe40007f9e0ff */
[----:B------:R-:W-:Y:S01]  /*18b70*/  SGXT.U32 R189, R189, 0x1 ;  /* 0x00000001bdbd781a */ /* 0x000fe20000000000 */
[----:B------:R-:W-:Y:S01]  /*18b80*/  IMAD R25, R188, UR21, RZ ;  /* 0x00000015bc197c24 */ /* 0x000fe2000f8e02ff */
[-C--:B------:R-:W-:Y:S01]  /*18b90*/  LEA.HI.X.SX32 R160, R160, R24.reuse, 0x1, P1 ;  /* 0x00000018a0a07211 */ /* 0x080fe200008f0eff */
[----:B------:R3:W-:Y:S01]  /*18ba0*/  STL [R1+0x3b0], R3 ;  /* 0x0003b00301007387 */ /* 0x0007e20000100800 */
[----:B------:R-:W-:-:S02]  /*18bb0*/  LEA.HI.X.SX32 R14, R155, R24, 0x1, P5 ;  /* 0x000000189b0e7211 */ /* 0x000fc400028f0eff */
[----:B------:R-:W-:Y:S01]  /*18bc0*/  LEA.HI.X.SX32 R152, R152, R24, 0x1, P2 ;  /* 0x0000001898987211 */ /* 0x000fe200010f0eff */
[----:B------:R-:W4:Y:S01]  /*18bd0*/  S2R R188, SR_TID.X ;  /* 0x0000000000bc7919 */ /* 0x000f220000002100 */
[C---:B--2---:R-:W-:Y:S02]  /*18be0*/  IADD3 R2, P1, R186.reuse, R42, RZ ;  /* 0x0000002aba027210 */ /* 0x044fe40007f3e0ff */
[----:B------:R-:W-:Y:S01]  /*18bf0*/  IADD3 R155, P5, R186, R154, RZ ;  /* 0x0000009aba9b7210 */ /* 0x000fe20007fbe0ff */
[----:B------:R2:W-:Y:S01]  /*18c00*/  STL [R1+0x3b4], R0 ;  /* 0x0003b40001007387 */ /* 0x0005e20000100800 */
[-C--:B------:R-:W-:Y:S02]  /*18c10*/  LEA.HI.X.SX32 R158, R158, R24.reuse, 0x1, P3 ;  /* 0x000000189e9e7211 */ /* 0x080fe400018f0eff */
[----:B---3--:R-:W-:Y:S02]  /*18c20*/  IADD3 R3, P2, R186, R41, RZ ;  /* 0x00000029ba037210 */ /* 0x008fe40007f5e0ff */
[----:B------:R-:W-:-:S02]  /*18c30*/  LEA.HI.X.SX32 R16, R157, R24, 0x1, P4 ;  /* 0x000000189d107211 */ /* 0x000fc400020f0eff */
[----:B------:R-:W-:Y:S02]  /*18c40*/  LOP3.LUT R189, R189, 0x20, RZ, 0xfc, !PT ;  /* 0x00000020bdbd7812 */ /* 0x000fe400078efcff */
[C---:B------:R-:W-:Y:S02]  /*18c50*/  IADD3 R157, P4, R186.reuse, R156, RZ ;  /* 0x0000009cba9d7210 */ /* 0x040fe40007f9e0ff */
[----:B--2---:R-:W-:Y:S01]  /*18c60*/  IADD3 R0, P3, R186, R40, RZ ;  /* 0x00000028ba007210 */ /* 0x004fe20007f7e0ff */
[----:B------:R2:W-:Y:S01]  /*18c70*/  STL [R1+0x3b8], R2 ;  /* 0x0003b80201007387 */ /* 0x0005e20000100800 */
[-C--:B------:R-:W-:Y:S01]  /*18c80*/  LEA.HI.X.SX32 R154, R154, R24.reuse, 0x1, P5 ;  /* 0x000000189a9a7211 */ /* 0x080fe200028f0eff */
[----:B------:R-:W-:Y:S01]  /*18c90*/  IMAD R26, R189, UR22, RZ ;  /* 0x00000016bd1a7c24 */ /* 0x000fe2000f8e02ff */
[-C--:B------:R-:W-:Y:S01]  /*18ca0*/  LEA.HI.X.SX32 R156, R156, R24.reuse, 0x1, P4 ;  /* 0x000000189c9c7211 */ /* 0x080fe200020f0eff */
[----:B------:R3:W-:Y:S04]  /*18cb0*/  STL [R1+0x3bc], R3 ;  /* 0x0003bc0301007387 */ /* 0x0007e80000100800 */
[----:B------:R1:W-:Y:S01]  /*18cc0*/  STL [R1+0x3c0], R0 ;  /* 0x0003c00001007387 */ /* 0x0003e20000100800 */
[----:B--2---:R-:W-:Y:S01]  /*18cd0*/  IADD3 R2, P5, R186, R39, RZ ;  /* 0x00000027ba027210 */ /* 0x004fe20007fbe0ff */
[----:B------:R-:W2:Y:S01]  /*18ce0*/  S2R R189, SR_TID.X ;  /* 0x0000000000bd7919 */ /* 0x000ea20000002100 */
[----:B---3--:R-:W-:-:S02]  /*18cf0*/  LEA.HI.X.SX32 R3, R44, R24, 0x1, P0 ;  /* 0x000000182c037211 */ /* 0x008fc400000f0eff */
[----:B-1----:R-:W-:Y:S01]  /*18d00*/  IADD3 R0, P4, R186, R38, RZ ;  /* 0x00000026ba007210 */ /* 0x002fe20007f9e0ff */
[----:B------:R1:W-:Y:S01]  /*18d10*/  STL [R1+0x3c4], R2 ;  /* 0x0003c40201007387 */ /* 0x0003e20000100800 */
[----:B------:R-:W-:-:S03]  /*18d20*/  SHF.R.U32.HI R4, RZ, 0x6, R4 ;  /* 0x00000006ff047819 */ /* 0x000fc60000011604 */
[----:B------:R3:W-:Y:S04]  /*18d30*/  STL [R1+0x4d0], R3 ;  /* 0x0004d00301007387 */ /* 0x0007e80000100800 */
[----:B------:R4:W-:Y:S01]  /*18d40*/  STL [R1+0x3c8], R0 ;  /* 0x0003c80001007387 */ /* 0x0009e20000100800 */
[----:B-1----:R-:W-:Y:S02]  /*18d50*/  LEA.HI.X.SX32 R2, R43, R24, 0x1, P6 ;  /* 0x000000182b027211 */ /* 0x002fe400030f0eff */
[----:B---3--:R-:W-:-:S03]  /*18d60*/  IADD3 R3, P0, R186, R37, RZ ;  /* 0x00000025ba037210 */ /* 0x008fc60007f1e0ff */
[----:B------:R1:W-:Y:S01]  /*18d70*/  STL [R1+0x4d4], R2 ;  /* 0x0004d40201007387 */ /* 0x0003e20000100800 */
[----:B----4-:R-:W-:-:S03]  /*18d80*/  LEA.HI.X.SX32 R0, R42, R24, 0x1, P1 ;  /* 0x000000182a007211 */ /* 0x010fc600008f0eff */
[----:B------:R3:W-:Y:S01]  /*18d90*/  STL [R1+0x3cc], R3 ;  /* 0x0003cc0301007387 */ /* 0x0007e20000100800 */
[----:B------:R-:W-:-:S03]  /*18da0*/  SGXT.U32 R4, R4, 0x1 ;  /* 0x000000010404781a */ /* 0x000fc60000000000 */
[----:B------:R4:W-:Y:S01]  /*18db0*/  STL [R1+0x4d8], R0 ;  /* 0x0004d80001007387 */ /* 0x0009e20000100800 */
[----:B-1----:R-:W-:Y:S02]  /*18dc0*/  IADD3 R2, P1, R186, R36, RZ ;  /* 0x00000024ba027210 */ /* 0x002fe40007f3e0ff */
[----:B---3--:R-:W-:-:S03]  /*18dd0*/  LEA.HI.X.SX32 R3, R41, R24, 0x1, P2 ;  /* 0x0000001829037211 */ /* 0x008fc600010f0eff */
[----:B------:R1:W-:Y:S01]  /*18de0*/  STL [R1+0x3d0], R2 ;  /* 0x0003d00201007387 */ /* 0x0003e20000100800 */
[----:B------:R-:W-:Y:S02]  /*18df0*/  LOP3.LUT R4, R4, 0x24, RZ, 0xfc, !PT ;  /* 0x0000002404047812 */ /* 0x000fe400078efcff */
[----:B----4-:R-:W-:Y:S01]  /*18e00*/  IADD3 R0, P2, R186, R35, RZ ;  /* 0x00000023ba007210 */ /* 0x010fe20007f5e0ff */
[----:B------:R3:W-:Y:S02]  /*18e10*/  STL [R1+0x4dc], R3 ;  /* 0x0004dc0301007387 */ /* 0x0007e40000100800 */
[----:B------:R-:W-:Y:S02]  /*18e20*/  IMAD R32, R4, UR20, RZ ;  /* 0x0000001404207c24 */ /* 0x000fe4000f8e02ff */
[----:B------:R4:W-:Y:S01]  /*18e30*/  STL [R1+0x3d4], R0 ;  /* 0x0003d40001007387 */ /* 0x0009e20000100800 */
[----:B-1----:R-:W-:Y:S02]  /*18e40*/  LEA.HI.X.SX32 R2, R40, R24, 0x1, P3 ;  /* 0x0000001828027211 */ /* 0x002fe400018f0eff */
[----:B---3--:R-:W-:-:S03]  /*18e50*/  IADD3 R3, P3, R186, R34, RZ ;  /* 0x00000022ba037210 */ /* 0x008fc60007f7e0ff */
[----:B------:R1:W-:Y:S01]  /*18e60*/  STL [R1+0x4e0], R2 ;  /* 0x0004e00201007387 */ /* 0x0003e20000100800 */
[----:B----4-:R-:W-:-:S03]  /*18e70*/  LEA.HI.X.SX32 R0, R39, R24, 0x1, P5 ;  /* 0x0000001827007211 */ /* 0x010fc600028f0eff */
[----:B------:R3:W-:Y:S01]  /*18e80*/  STL [R1+0x3d8], R3 ;  /* 0x0003d80301007387 */ /* 0x0007e20000100800 */
[----:B------:R-:W-:-:S03]  /*18e90*/  SHF.R.U32.HI R188, RZ, 0x6, R188 ;  /* 0x00000006ffbc7819 */ /* 0x000fc600000116bc */
[----:B------:R4:W-:Y:S01]  /*18ea0*/  STL [R1+0x4e4], R0 ;  /* 0x0004e40001007387 */ /* 0x0009e20000100800 */
[----:B-1----:R-:W-:Y:S02]  /*18eb0*/  IADD3 R2, P5, R186, R33, RZ ;  /* 0x00000021ba027210 */ /* 0x002fe40007fbe0ff */
[----:B---3--:R-:W-:-:S03]  /*18ec0*/  LEA.HI.X.SX32 R3, R38, R24, 0x1, P4 ;  /* 0x0000001826037211 */ /* 0x008fc600020f0eff */
[----:B------:R1:W-:Y:S01]  /*18ed0*/  STL [R1+0x3dc], R2 ;  /* 0x0003dc0201007387 */ /* 0x0003e20000100800 */
[----:B----4-:R-:W-:-:S03]  /*18ee0*/  IADD3 R0, P4, R186, R32, RZ ;  /* 0x00000020ba007210 */ /* 0x010fc60007f9e0ff */
[----:B------:R3:W-:Y:S01]  /*18ef0*/  STL [R1+0x4e8], R3 ;  /* 0x0004e80301007387 */ /* 0x0007e20000100800 */
[----:B------:R-:W-:-:S03]  /*18f00*/  SGXT.U32 R188, R188, 0x1 ;  /* 0x00000001bcbc781a */ /* 0x000fc60000000000 */
[----:B------:R4:W-:Y:S01]  /*18f10*/  STL [R1+0x3e0], R0 ;  /* 0x0003e00001007387 */ /* 0x0009e20000100800 */
[----:B-1----:R-:W-:Y:S02]  /*18f20*/  LEA.HI.X.SX32 R2, R37, R24, 0x1, P0 ;  /* 0x0000001825027211 */ /* 0x002fe400000f0eff */
[----:B---3--:R-:W-:-:S03]  /*18f30*/  IADD3 R3, P0, R186, R25, RZ ;  /* 0x00000019ba037210 */ /* 0x008fc60007f1e0ff */
[----:B------:R1:W-:Y:S01]  /*18f40*/  STL [R1+0x4ec], R2 ;  /* 0x0004ec0201007387 */ /* 0x0003e20000100800 */
[----:B--2---:R-:W-:Y:S02]  /*18f50*/  SHF.R.U32.HI R189, RZ, 0x6, R189 ;  /* 0x00000006ffbd7819 */ /* 0x004fe400000116bd */
[----:B----4-:R-:W-:Y:S01]  /*18f60*/  LEA.HI.X.SX32 R0, R36, R24, 0x1, P1 ;  /* 0x0000001824007211 */ /* 0x010fe200008f0eff */
[----:B------:R2:W-:Y:S01]  /*18f70*/  STL [R1+0x3e4], R3 ;  /* 0x0003e40301007387 */ /* 0x0005e20000100800 */
[----:B------:R-:W-:Y:S02]  /*18f80*/  LOP3.LUT R188, R188, 0x1a, RZ, 0xfc, !PT ;  /* 0x0000001abcbc7812 */ /* 0x000fe400078efcff */
[----:B------:R-:W-:Y:S01]  /*18f90*/  SGXT.U32 R189, R189, 0x1 ;  /* 0x00000001bdbd781a */ /* 0x000fe20000000000 */
[----:B------:R3:W-:Y:S01]  /*18fa0*/  STL [R1+0x4f0], R0 ;  /* 0x0004f00001007387 */ /* 0x0007e20000100800 */
[----:B-1----:R-:W-:Y:S01]  /*18fb0*/  IADD3 R2, P1, R186, R26, RZ ;  /* 0x0000001aba027210 */ /* 0x002fe20007f3e0ff */
[----:B------:R-:W-:Y:S01]  /*18fc0*/  IMAD R29, R188, UR25, RZ ;  /* 0x00000019bc1d7c24 */ /* 0x000fe2000f8e02ff */
[----:B--2---:R-:W-:-:S03]  /*18fd0*/  LEA.HI.X.SX32 R3, R35, R24, 0x1, P2 ;  /* 0x0000001823037211 */ /* 0x004fc600010f0eff */
[----:B------:R1:W-:Y:S01]  /*18fe0*/  STL [R1+0x3e8], R2 ;  /* 0x0003e80201007387 */ /* 0x0003e20000100800 */
[----:B---3--:R-:W-:-:S03]  /*18ff0*/  IADD3 R0, P2, R186, R27, RZ ;  /* 0x0000001bba007210 */ /* 0x008fc60007f5e0ff */
[----:B------:R-:W-:Y:S01]  /*19000*/  STL [R1+0x4f4], R3 ;  /* 0x0004f40301007387 */ /* 0x000fe20000100800 */
[----:B------:R-:W-:-:S03]  /*19010*/  LOP3.LUT R189, R189, 0x18, RZ, 0xfc, !PT ;  /* 0x00000018bdbd7812 */ /* 0x000fc600078efcff */
[----:B------:R2:W-:Y:S01]  /*19020*/  STL [R1+0x3ec], R0 ;  /* 0x0003ec0001007387 */ /* 0x0005e20000100800 */
[-C--:B-1----:R-:W-:Y:S01]  /*19030*/  LEA.HI.X.SX32 R2, R34, R24.reuse, 0x1, P3 ;  /* 0x0000001822027211 */ /* 0x082fe200018f0eff */
[----:B------:R-:W1:Y:S01]  /*19040*/  S2R R4, SR_TID.X ;  /* 0x0000000000047919 */ /* 0x000e620000002100 */
[----:B------:R-:W-:Y:S01]  /*19050*/  IMAD R30, R189, UR26, RZ ;  /* 0x0000001abd1e7c24 */ /* 0x000fe2000f8e02ff */
[-C--:B--2---:R-:W-:Y:S02]  /*19060*/  LEA.HI.X.SX32 R0, R33, R24.reuse, 0x1, P5 ;  /* 0x0000001821007211 */ /* 0x084fe400028f0eff */
[----:B------:R-:W-:Y:S01]  /*19070*/  IADD3 R3, P5, R186, R29, RZ ;  /* 0x0000001dba037210 */ /* 0x000fe20007fbe0ff */
[----:B------:R2:W-:Y:S04]  /*19080*/  STL [R1+0x4f8], R2 ;  /* 0x0004f80201007387 */ /* 0x0005e80000100800 */
[----:B------:R-:W-:Y:S04]  /*19090*/  STL [R1+0x81c], R3 ;  /* 0x00081c0301007387 */ /* 0x000fe80000100800 */
[----:B------:R3:W-:Y:S01]  /*190a0*/  STL [R1+0x4fc], R0 ;  /* 0x0004fc0001007387 */ /* 0x0007e20000100800 */
[----:B--2---:R-:W-:-:S02]  /*190b0*/  LEA.HI.X.SX32 R2, R32, R24, 0x1, P4 ;  /* 0x0000001820027211 */ /* 0x004fc400020f0eff */
[----:B---3--:R-:W-:-:S05]  /*190c0*/  IADD3 R0, P4, R186, R30, RZ ;  /* 0x0000001eba007210 */ /* 0x008fca0007f9e0ff */
[----:B------:R-:W-:Y:S04]  /*190d0*/  STL [R1+0x818], R0 ;  /* 0x0008180001007387 */ /* 0x000fe80000100800 */
[----:B------:R2:W-:Y:S01]  /*190e0*/  STL [R1+0x500], R2 ;  /* 0x0005000201007387 */ /* 0x0005e20000100800 */
[----:B------:R-:W-:Y:S02]  /*190f0*/  IMAD.SHL.U32 R245, R245, 0x4, RZ ;  /* 0x00000004f5f57824 */ /* 0x000fe400078e00ff */
[----:B------:R-:W-:Y:S02]  /*19100*/  IMAD.IADD R7, R11, 0x1, R7 ;  /* 0x000000010b077824 */ /* 0x000fe400078e0207 */
[----:B------:R-:W-:Y:S01]  /*19110*/  IMAD.MOV.U32 R11, RZ, RZ, R209 ;  /* 0x000000ffff0b7224 */ /* 0x000fe200078e00d1 */
[----:B--2---:R-:W-:-:S05]  /*19120*/  LEA.HI.X.SX32 R2, R27, R24, 0x1, P2 ;  /* 0x000000181b027211 */ /* 0x004fca00010f0eff */
[----:B------:R-:W-:Y:S04]  /*19130*/  STL [R1+0x50c], R2 ;  /* 0x00050c0201007387 */ /* 0x000fe80000100800 */
[----:B------:R-:W2:Y:S04]  /*19140*/  LDL.LU R209, [R1+0x8d0] ;  /* 0x0008d00001d17983 */ /* 0x000ea80000300800 */
[----:B------:R-:W-:Y:S04]  /*19150*/  STL [R1+0x34c], R246 ;  /* 0x00034cf601007387 */ /* 0x000fe80000100800 */
[----:B------:R3:W-:Y:S01]  /*19160*/  STL [R1+0x348], R245 ;  /* 0x000348f501007387 */ /* 0x0007e20000100800 */
[----:B-1----:R-:W-:-:S02]  /*19170*/  SHF.R.U32.HI R4, RZ, 0x6, R4 ;  /* 0x00000006ff047819 */ /* 0x002fc40000011604 */
[C---:B---3--:R-:W-:Y:S01]  /*19180*/  SHF.L.U64.HI R245, R243.reuse, 0x2, R244 ;  /* 0x00000002f3f57819 */ /* 0x048fe200000102f4 */
[----:B------:R-:W-:Y:S01]  /*19190*/  IMAD.SHL.U32 R244, R243, 0x4, RZ ;  /* 0x00000004f3f47824 */ /* 0x000fe200078e00ff */
[C---:B------:R-:W-:Y:S01]  /*191a0*/  SHF.L.U64.HI R243, R241.reuse, 0x2, R242 ;  /* 0x00000002f1f37819 */ /* 0x040fe200000102f2 */
[----:B------:R-:W-:Y:S01]  /*191b0*/  IMAD.SHL.U32 R242, R241, 0x4, RZ ;  /* 0x00000004f1f27824 */ /* 0x000fe200078e00ff */
[C---:B------:R-:W-:Y:S01]  /*191c0*/  SHF.L.U64.HI R241, R239.reuse, 0x2, R240 ;  /* 0x00000002eff17819 */ /* 0x040fe200000102f0 */
[----:B------:R-:W-:Y:S01]  /*191d0*/  STL [R1+0x344], R245 ;  /* 0x000344f501007387 */ /* 0x000fe20000100800 */
[----:B------:R-:W-:Y:S01]  /*191e0*/  IMAD.SHL.U32 R240, R239, 0x4, RZ ;  /* 0x00000004eff07824 */ /* 0x000fe200078e00ff */
[C---:B------:R-:W-:Y:S01]  /*191f0*/  SHF.L.U64.HI R239, R237.reuse, 0x2, R238 ;  /* 0x00000002edef7819 */ /* 0x040fe200000102ee */
[----:B------:R-:W-:Y:S01]  /*19200*/  IMAD.SHL.U32 R238, R237, 0x4, RZ ;  /* 0x00000004edee7824 */ /* 0x000fe200078e00ff */
[----:B------:R-:W-:Y:S01]  /*19210*/  STL [R1+0x340], R244 ;  /* 0x000340f401007387 */ /* 0x000fe20000100800 */
[C---:B------:R-:W-:Y:S01]  /*19220*/  SHF.L.U64.HI R237, R235.reuse, 0x2, R236 ;  /* 0x00000002ebed7819 */ /* 0x040fe200000102ec */
[----:B------:R-:W-:-:S02]  /*19230*/  IMAD.SHL.U32 R236, R235, 0x4, RZ ;  /* 0x00000004ebec7824 */ /* 0x000fc400078e00ff */
[----:B------:R-:W-:Y:S01]  /*19240*/  STL [R1+0x33c], R243 ;  /* 0x00033cf301007387 */ /* 0x000fe20000100800 */
[----:B------:R-:W-:-:S03]  /*19250*/  SHF.L.U64.HI R235, R233, 0x2, R234 ;  /* 0x00000002e9eb7819 */ /* 0x000fc600000102ea */
[----:B------:R-:W-:Y:S01]  /*19260*/  STL [R1+0x338], R242 ;  /* 0x000338f201007387 */ /* 0x000fe20000100800 */
[----:B------:R-:W-:-:S03]  /*19270*/  IMAD.SHL.U32 R234, R233, 0x4, RZ ;  /* 0x00000004e9ea7824 */ /* 0x000fc600078e00ff */
[----:B------:R-:W-:Y:S01]  /*19280*/  STL [R1+0x334], R241 ;  /* 0x000334f101007387 */ /* 0x000fe20000100800 */
[----:B------:R-:W-:-:S03]  /*19290*/  SGXT.U32 R4, R4, 0x1 ;  /* 0x000000010404781a */ /* 0x000fc60000000000 */
[----:B------:R-:W-:Y:S01]  /*192a0*/  STL [R1+0x330], R240 ;  /* 0x000330f001007387 */ /* 0x000fe20000100800 */
[C---:B------:R-:W-:Y:S01]  /*192b0*/  SHF.L.U64.HI R233, R231.reuse, 0x2, R232 ;  /* 0x00000002e7e97819 */ /* 0x040fe200000102e8 */
[----:B------:R-:W-:Y:S02]  /*192c0*/  IMAD.SHL.U32 R232, R231, 0x4, RZ ;  /* 0x00000004e7e87824 */ /* 0x000fe400078e00ff */
[----:B------:R-:W-:Y:S01]  /*192d0*/  STL [R1+0x32c], R239 ;  /* 0x00032cef01007387 */ /* 0x000fe20000100800 */
[----:B------:R-:W-:-:S03]  /*192e0*/  SHF.L.U64.HI R231, R229, 0x2, R230 ;  /* 0x00000002e5e77819 */ /* 0x000fc600000102e6 */
[----:B------:R-:W-:Y:S01]  /*192f0*/  STL [R1+0x328], R238 ;  /* 0x000328ee01007387 */ /* 0x000fe20000100800 */
[----:B------:R-:W-:-:S03]  /*19300*/  IMAD.SHL.U32 R230, R229, 0x4, RZ ;  /* 0x00000004e5e67824 */ /* 0x000fc600078e00ff */
[----:B------:R-:W-:Y:S01]  /*19310*/  STL [R1+0x324], R237 ;  /* 0x000324ed01007387 */ /* 0x000fe20000100800 */
[----:B------:R-:W-:-:S03]  /*19320*/  LOP3.LUT R4, R4, 0x1c, RZ, 0xfc, !PT ;  /* 0x0000001c04047812 */ /* 0x000fc600078efcff */
        /* <DEDUP_REMOVED lines=8> */
[----:B------:R-:W-:-:S03]  /*193b0*/  SHF.L.U64.HI R225, R223, 0x2, R224 ;  /* 0x00000002dfe17819 */ /* 0x000fc600000102e0 */
[----:B------:R-:W-:Y:S01]  /*193c0*/  STL [R1+0x310], R232 ;  /* 0x000310e801007387 */ /* 0x000fe20000100800 */
[----:B------:R-:W-:-:S03]  /*193d0*/  IMAD R28, R4, UR24, RZ ;  /* 0x00000018041c7c24 */ /* 0x000fc6000f8e02ff */
[----:B------:R-:W-:Y:S01]  /*193e0*/  STL [R1+0x30c], R231 ;  /* 0x00030ce701007387 */ /* 0x000fe20000100800 */
[----:B------:R-:W-:Y:S01]  /*193f0*/  IMAD.SHL.U32 R224, R223, 0x4, RZ ;  /* 0x00000004dfe07824 */ /* 0x000fe200078e00ff */
[----:B------:R-:W-:Y:S02]  /*19400*/  SHF.L.U64.HI R223, R221, 0x2, R222 ;  /* 0x00000002dddf7819 */ /* 0x000fe400000102de */
[----:B------:R-:W-:Y:S01]  /*19410*/  STL [R1+0x308], R230 ;  /* 0x000308e601007387 */ /* 0x000fe20000100800 */
[----:B------:R-:W-:-:S03]  /*19420*/  IMAD.WIDE.U32 R8, R6, 0x14, R8 ;  /* 0x0000001406087825 */ /* 0x000fc600078e0008 */
[----:B------:R-:W-:Y:S01]  /*19430*/  STL [R1+0x304], R229 ;  /* 0x000304e501007387 */ /* 0x000fe20000100800 */
[----:B------:R-:W-:Y:S01]  /*19440*/  IMAD.SHL.U32 R222, R221, 0x4, RZ ;  /* 0x00000004ddde7824 */ /* 0x000fe200078e00ff */
[C---:B------:R-:W-:Y:S02]  /*19450*/  SHF.L.U64.HI R221, R219.reuse, 0x2, R220 ;  /* 0x00000002dbdd7819 */ /* 0x040fe400000102dc */
[----:B------:R-:W-:Y:S01]  /*19460*/  STL [R1+0x300], R228 ;  /* 0x000300e401007387 */ /* 0x000fe20000100800 */
[----:B------:R-:W-:-:S03]  /*19470*/  IMAD.SHL.U32 R220, R219, 0x4, RZ ;  /* 0x00000004dbdc7824 */ /* 0x000fc600078e00ff */
[----:B------:R-:W-:Y:S01]  /*19480*/  STL [R1+0x2fc], R227 ;  /* 0x0002fce301007387 */ /* 0x000fe20000100800 */
[----:B------:R-:W-:-:S03]  /*19490*/  IADD3 R188, P3, R186, R28, RZ ;  /* 0x0000001cbabc7210 */ /* 0x000fc60007f7e0ff */
[----:B------:R-:W-:Y:S01]  /*194a0*/  STL [R1+0x2f8], R226 ;  /* 0x0002f8e201007387 */ /* 0x000fe20000100800 */
[C---:B------:R-:W-:Y:S01]  /*194b0*/  SHF.L.U64.HI R219, R217.reuse, 0x2, R218 ;  /* 0x00000002d9db7819 */ /* 0x040fe200000102da */
[----:B------:R-:W-:Y:S02]  /*194c0*/  IMAD.MOV.U32 R186, RZ, RZ, R8 ;  /* 0x000000ffffba7224 */ /* 0x000fe400078e0008 */
[----:B------:R-:W-:Y:S01]  /*194d0*/  STL [R1+0x2f4], R225 ;  /* 0x0002f4e101007387 */ /* 0x000fe20000100800 */
[----:B------:R-:W-:Y:S01]  /*194e0*/  IMAD.SHL.U32 R218, R217, 0x4, RZ ;  /* 0x00000004d9da7824 */ /* 0x000fe200078e00ff */
[----:B------:R-:W-:Y:S02]  /*194f0*/  SHF.L.U64.HI R217, R215, 0x2, R216 ;  /* 0x00000002d7d97819 */ /* 0x000fe400000102d8 */
[----:B------:R-:W-:Y:S01]  /*19500*/  STL [R1+0x2f0], R224 ;  /* 0x0002f0e001007387 */ /* 0x000fe20000100800 */
[----:B------:R-:W-:Y:S01]  /*19510*/  IMAD.MOV.U32 R8, RZ, RZ, R10 ;  /* 0x000000ffff087224 */ /* 0x000fe200078e000a */
[----:B------:R-:W-:-:S02]  /*19520*/  SHF.L.U64.HI R10, R247, 0x2, R248 ;  /* 0x00000002f70a7819 */ /* 0x000fc400000102f8 */
[----:B------:R-:W-:Y:S01]  /*19530*/  STL [R1+0x2ec], R223 ;  /* 0x0002ecdf01007387 */ /* 0x000fe20000100800 */
[----:B------:R-:W-:-:S03]  /*19540*/  IMAD.SHL.U32 R215, R215, 0x4, RZ ;  /* 0x00000004d7d77824 */ /* 0x000fc600078e00ff */
[----:B------:R-:W-:Y:S01]  /*19550*/  STL [R1+0x2e8], R222 ;  /* 0x0002e8de01007387 */ /* 0x000fe20000100800 */
[----:B------:R-:W-:-:S03]  /*19560*/  IMAD.MOV.U32 R248, RZ, RZ, R11 ;  /* 0x000000fffff87224 */ /* 0x000fc600078e000b */
[----:B------:R-:W-:Y:S01]  /*19570*/  STL [R1+0x2e4], R221 ;  /* 0x0002e4dd01007387 */ /* 0x000fe20000100800 */
[----:B------:R-:W-:-:S03]  /*19580*/  SHF.L.U64.HI R216, R214, 0x2, R251 ;  /* 0x00000002d6d87819 */ /* 0x000fc600000102fb */
[----:B------:R-:W-:Y:S01]  /*19590*/  STL [R1+0x2e0], R220 ;  /* 0x0002e0dc01007387 */ /* 0x000fe20000100800 */
[----:B------:R-:W-:-:S03]  /*195a0*/  IMAD.SHL.U32 R214, R214, 0x4, RZ ;  /* 0x00000004d6d67824 */ /* 0x000fc600078e00ff */
[----:B------:R-:W-:Y:S04]  /*195b0*/  STL [R1+0x2dc], R219 ;  /* 0x0002dcdb01007387 */ /* 0x000fe80000100800 */
[----:B------:R-:W-:Y:S04]  /*195c0*/  STL [R1+0x2d8], R218 ;  /* 0x0002d8da01007387 */ /* 0x000fe80000100800 */
[----:B------:R-:W-:Y:S04]  /*195d0*/  STL [R1+0x2d4], R217 ;  /* 0x0002d4d901007387 */ /* 0x000fe80000100800 */
[----:B------:R1:W-:Y:S04]  /*195e0*/  STL [R1+0x2d0], R215 ;  /* 0x0002d0d701007387 */ /* 0x0003e80000100800 */
[----:B------:R-:W-:Y:S01]  /*195f0*/  STL [R1+0x2cc], R216 ;  /* 0x0002ccd801007387 */ /* 0x000fe20000100800 */
[C---:B-1----:R-:W-:Y:S01]  /*19600*/  SHF.L.U64.HI R215, R213.reuse, 0x2, R248 ;  /* 0x00000002d5d77819 */ /* 0x042fe200000102f8 */
[----:B------:R-:W-:-:S02]  /*19610*/  IMAD.SHL.U32 R213, R213, 0x4, RZ ;  /* 0x00000004d5d57824 */ /* 0x000fc400078e00ff */
[----:B------:R1:W-:Y:S04]  /*19620*/  STL [R1+0x2c8], R214 ;  /* 0x0002c8d601007387 */ /* 0x0003e80000100800 */
[----:B------:R-:W-:Y:S01]  /*19630*/  STL [R1+0x2c4], R215 ;  /* 0x0002c4d701007387 */ /* 0x000fe20000100800 */
[----:B-1----:R-:W-:-:S03]  /*19640*/  SHF.L.U64.HI R214, R212, 0x2, R205 ;  /* 0x00000002d4d67819 */ /* 0x002fc600000102cd */
[----:B------:R-:W3:Y:S04]  /*19650*/  LDL.LU R205, [R1+0x8cc] ;  /* 0x0008cc0001cd7983 */ /* 0x000ee80000300800 */
[----:B------:R1:W-:Y:S04]  /*19660*/  STL [R1+0x2c0], R213 ;  /* 0x0002c0d501007387 */ /* 0x0003e80000100800 */
[----:B------:R-:W-:Y:S01]  /*19670*/  STL [R1+0x2bc], R214 ;  /* 0x0002bcd601007387 */ /* 0x000fe20000100800 */
[----:B-1----:R-:W-:-:S03]  /*19680*/  SHF.L.U64.HI R213, R211, 0x2, R203 ;  /* 0x00000002d3d57819 */ /* 0x002fc600000102cb */
[----:B------:R-:W4:Y:S01]  /*19690*/  LDL.LU R203, [R1+0x8c8] ;  /* 0x0008c80001cb7983 */ /* 0x000f220000300800 */
[----:B------:R-:W-:Y:S02]  /*196a0*/  IMAD.SHL.U32 R212, R212, 0x4, RZ ;  /* 0x00000004d4d47824 */ /* 0x000fe400078e00ff */
[----:B------:R-:W-:-:S03]  /*196b0*/  IMAD.SHL.U32 R211, R211, 0x4, RZ ;  /* 0x00000004d3d37824 */ /* 0x000fc600078e00ff */
[----:B------:R1:W-:Y:S04]  /*196c0*/  STL [R1+0x2b8], R212 ;  /* 0x0002b8d401007387 */ /* 0x0003e80000100800 */
[----:B------:R-:W-:Y:S01]  /*196d0*/  STL [R1+0x2b4], R213 ;  /* 0x0002b4d501007387 */ /* 0x000fe20000100800 */
[----:B-1----:R-:W-:-:S03]  /*196e0*/  SHF.L.U64.HI R212, R207, 0x2, R201 ;  /* 0x00000002cfd47819 */ /* 0x002fc600000102c9 */
[----:B------:R-:W2:Y:S01]  /*196f0*/  LDL.LU R201, [R1+0x8c4] ;  /* 0x0008c40001c97983 */ /* 0x000ea20000300800 */
[----:B------:R-:W-:-:S03]  /*19700*/  IMAD.SHL.U32 R207, R207, 0x4, RZ ;  /* 0x00000004cfcf7824 */ /* 0x000fc600078e00ff */
[----:B------:R3:W-:Y:S04]  /*19710*/  STL [R1+0x2b0], R211 ;  /* 0x0002b0d301007387 */ /* 0x0007e80000100800 */
[----:B------:R-:W-:Y:S01]  /*19720*/  STL [R1+0x2ac], R212 ;  /* 0x0002acd401007387 */ /* 0x000fe20000100800 */
[----:B---3--:R-:W-:-:S03]  /*19730*/  SHF.L.U64.HI R211, R205, 0x2, R199 ;  /* 0x00000002cdd37819 */ /* 0x008fc600000102c7 */
[----:B------:R-:W3:Y:S04]  /*19740*/  LDL.LU R199, [R1+0x8c0] ;  /* 0x0008c00001c77983 */ /* 0x000ee80000300800 */
[----:B------:R4:W-:Y:S04]  /*19750*/  STL [R1+0x2a8], R207 ;  /* 0x0002a8cf01007387 */ /* 0x0009e80000100800 */
[----:B------:R-:W-:Y:S01]  /*19760*/  STL [R1+0x2a4], R211 ;  /* 0x0002a4d301007387 */ /* 0x000fe20000100800 */
[----:B----4-:R-:W-:-:S03]  /*19770*/  SHF.L.U64.HI R207, R203, 0x2, R197 ;  /* 0x00000002cbcf7819 */ /* 0x010fc600000102c5 */
[----:B------:R-:W4:Y:S01]  /*19780*/  LDL.LU R197, [R1+0x8bc] ;  /* 0x0008bc0001c57983 */ /* 0x000f220000300800 */
[----:B------:R-:W-:Y:S02]  /*19790*/  IMAD.SHL.U32 R205, R205, 0x4, RZ ;  /* 0x00000004cdcd7824 */ /* 0x000fe400078e00ff */
[----:B------:R-:W-:-:S03]  /*197a0*/  IMAD.SHL.U32 R203, R203, 0x4, RZ ;  /* 0x00000004cbcb7824 */ /* 0x000fc600078e00ff */
[----:B------:R2:W-:Y:S04]  /*197b0*/  STL [R1+0x2a0], R205 ;  /* 0x0002a0cd01007387 */ /* 0x0005e80000100800 */
[----:B------:R-:W-:Y:S01]  /*197c0*/  STL [R1+0x29c], R207 ;  /* 0x00029ccf01007387 */ /* 0x000fe20000100800 */
[----:B--2---:R-:W-:-:S03]  /*197d0*/  SHF.L.U64.HI R205, R201, 0x2, R195 ;  /* 0x00000002c9cd7819 */ /* 0x004fc600000102c3 */
        /* <DEDUP_REMOVED lines=25> */
[----:B------:R-:W-:-:S05]  /*19970*/  IMAD.SHL.U32 R193, R193, 0x4, RZ ;  /* 0x00000004c1c17824 */ /* 0x000fca00078e00ff */
[----:B------:R1:W-:Y:S04]  /*19980*/  STL [R1+0x270], R193 ;  /* 0x000270c101007387 */ /* 0x0003e80000100800 */
[----:B------:R-:W-:Y:S01]  /*19990*/  STL [R1+0x26c], R195 ;  /* 0x00026cc301007387 */ /* 0x000fe20000100800 */
[----:B-1----:R-:W-:Y:S01]  /*199a0*/  IMAD.SHL.U32 R193, R191, 0x4, RZ ;  /* 0x00000004bfc17824 */ /* 0x002fe200078e00ff */
[C---:B--2---:R-:W-:Y:S02]  /*199b0*/  SHF.L.U64.HI R191, R187.reuse, 0x2, R180 ;  /* 0x00000002bbbf7819 */ /* 0x044fe400000102b4 */
[----:B------:R-:W2:Y:S01]  /*199c0*/  LDL.LU R180, [R1+0x8a0] ;  /* 0x0008a00001b47983 */ /* 0x000ea20000300800 */
[----:B------:R-:W-:-:S03]  /*199d0*/  IMAD.SHL.U32 R187, R187, 0x4, RZ ;  /* 0x00000004bbbb7824 */ /* 0x000fc600078e00ff */
[----:B------:R-:W-:Y:S04]  /*199e0*/  STL [R1+0x268], R193 ;  /* 0x000268c101007387 */ /* 0x000fe80000100800 */
[----:B------:R-:W2:Y:S04]  /*199f0*/  LDL.LU R240, [R1+0x5c] ;  /* 0x00005c0001f07983 */ /* 0x000ea80000300800 */
[----:B------:R3:W-:Y:S02]  /*19a00*/  STL [R1+0x264], R191 ;  /* 0x000264bf01007387 */ /* 0x0007e40000100800 */
[----:B---3--:R-:W-:-:S02]  /*19a10*/  SHF.L.U64.HI R191, R184, 0x2, R174 ;  /* 0x00000002b8bf7819 */ /* 0x008fc400000102ae */
[----:B------:R-:W3:Y:S04]  /*19a20*/  LDL.LU R174, [R1+0x89c] ;  /* 0x00089c0001ae7983 */ /* 0x000ee80000300800 */
[----:B------:R1:W-:Y:S04]  /*19a30*/  STL [R1+0x260], R187 ;  /* 0x000260bb01007387 */ /* 0x0003e80000100800 */
[----:B------:R-:W3:Y:S04]  /*19a40*/  LDL.LU R241, [R1+0x60] ;  /* 0x0000600001f17983 */ /* 0x000ee80000300800 */
[----:B------:R-:W-:Y:S01]  /*19a50*/  STL [R1+0x25c], R191 ;  /* 0x00025cbf01007387 */ /* 0x000fe20000100800 */
[----:B-1----:R-:W-:Y:S01]  /*19a60*/  IMAD.SHL.U32 R187, R184, 0x4, RZ ;  /* 0x00000004b8bb7824 */ /* 0x002fe200078e00ff */
[----:B----4-:R-:W-:-:S02]  /*19a70*/  SHF.L.U64.HI R184, R182, 0x2, R178 ;  /* 0x00000002b6b87819 */ /* 0x010fc400000102b2 */
[----:B------:R-:W4:Y:S04]  /*19a80*/  LDL.LU R178, [R1+0x898] ;  /* 0x0008980001b27983 */ /* 0x000f280000300800 */
[----:B------:R-:W-:Y:S04]  /*19a90*/  STL [R1+0x258], R187 ;  /* 0x000258bb01007387 */ /* 0x000fe80000100800 */
[----:B------:R-:W3:Y:S01]  /*19aa0*/  LDL.LU R242, [R1+0x64] ;  /* 0x0000640001f27983 */ /* 0x000ee20000300800 */
[----:B------:R-:W-:-:S03]  /*19ab0*/  IMAD.SHL.U32 R182, R182, 0x4, RZ ;  /* 0x00000004b6b67824 */ /* 0x000fc600078e00ff */
[----:B------:R2:W-:Y:S02]  /*19ac0*/  STL [R1+0x254], R184 ;  /* 0x000254b801007387 */ /* 0x0005e40000100800 */
[C---:B--2---:R-:W-:Y:S02]  /*19ad0*/  SHF.L.U64.HI R184, R180.reuse, 0x2, R176 ;  /* 0x00000002b4b87819 */ /* 0x044fe400000102b0 */
[----:B------:R-:W2:Y:S04]  /*19ae0*/  LDL.LU R176, [R1+0x894] ;  /* 0x0008940001b07983 */ /* 0x000ea80000300800 */
[----:B------:R1:W-:Y:S04]  /*19af0*/  STL [R1+0x250], R182 ;  /* 0x000250b601007387 */ /* 0x0003e80000100800 */
[----:B------:R-:W3:Y:S01]  /*19b00*/  LDL.LU R237, [R1+0x68] ;  /* 0x0000680001ed7983 */ /* 0x000ee20000300800 */
[----:B-1----:R-:W-:-:S03]  /*19b10*/  IMAD.SHL.U32 R182, R180, 0x4, RZ ;  /* 0x00000004b4b67824 */ /* 0x002fc600078e00ff */
[----:B------:R-:W-:Y:S04]  /*19b20*/  STL [R1+0x24c], R184 ;  /* 0x00024cb801007387 */ /* 0x000fe80000100800 */
[----:B------:R-:W3:Y:S04]  /*19b30*/  LDL.LU R243, [R1+0x6c] ;  /* 0x00006c0001f37983 */ /* 0x000ee80000300800 */
[----:B------:R-:W-:Y:S01]  /*19b40*/  STL [R1+0x248], R182 ;  /* 0x000248b601007387 */ /* 0x000fe20000100800 */
[----:B----4-:R-:W-:-:S03]  /*19b50*/  SHF.L.U64.HI R180, R178, 0x2, R172 ;  /* 0x00000002b2b47819 */ /* 0x010fc600000102ac */
[----:B------:R-:W4:Y:S01]  /*19b60*/  LDL.LU R172, [R1+0x890] ;  /* 0x0008900001ac7983 */ /* 0x000f220000300800 */
[----:B------:R-:W-:-:S03]  /*19b70*/  IMAD.SHL.U32 R178, R178, 0x4, RZ ;  /* 0x00000004b2b27824 */ /* 0x000fc600078e00ff */
[----:B------:R-:W4:Y:S04]  /*19b80*/  LDL.LU R244, [R1+0x70] ;  /* 0x0000700001f47983 */ /* 0x000f280000300800 */
[----:B------:R2:W-:Y:S04]  /*19b90*/  STL [R1+0x244], R180 ;  /* 0x000244b401007387 */ /* 0x0005e80000100800 */
[----:B------:R1:W-:Y:S01]  /*19ba0*/  STL [R1+0x240], R178 ;  /* 0x000240b201007387 */ /* 0x0003e20000100800 */
[----:B--2---:R-:W-:-:S03]  /*19bb0*/  SHF.L.U64.HI R180, R176, 0x2, R170 ;  /* 0x00000002b0b47819 */ /* 0x004fc600000102aa */
[----:B------:R-:W2:Y:S01]  /*19bc0*/  LDL.LU R170, [R1+0x88c] ;  /* 0x00088c0001aa7983 */ /* 0x000ea20000300800 */
[----:B-1----:R-:W-:Y:S01]  /*19bd0*/  IMAD.SHL.U32 R178, R176, 0x4, RZ ;  /* 0x00000004b0b27824 */ /* 0x002fe200078e00ff */
[----:B---3--:R-:W-:Y:S02]  /*19be0*/  SHF.L.U64.HI R176, R174, 0x2, R164 ;  /* 0x00000002aeb07819 */ /* 0x008fe400000102a4 */
[----:B------:R-:W3:Y:S04]  /*19bf0*/  LDL.LU R238, [R1+0x74] ;  /* 0x0000740001ee7983 */ /* 0x000ee80000300800 */
[----:B------:R-:W-:Y:S04]  /*19c00*/  STL [R1+0x23c], R180 ;  /* 0x00023cb401007387 */ /* 0x000fe80000100800 */
[----:B------:R-:W-:Y:S04]  /*19c10*/  STL [R1+0x238], R178 ;  /* 0x000238b201007387 */ /* 0x000fe80000100800 */
[----:B------:R-:W3:Y:S04]  /*19c20*/  LDL.LU R164, [R1+0x888] ;  /* 0x0008880001a47983 */ /* 0x000ee80000300800 */
[----:B------:R-:W3:Y:S04]  /*19c30*/  LDL.LU R245, [R1+0x78] ;  /* 0x0000780001f57983 */ /* 0x000ee80000300800 */
[----:B------:R4:W-:Y:S02]  /*19c40*/  STL [R1+0x234], R176 ;  /* 0x000234b001007387 */ /* 0x0009e40000100800 */
[----:B----4-:R-:W-:-:S02]  /*19c50*/  SHF.L.U64.HI R176, R172, 0x2, R168 ;  /* 0x00000002acb07819 */ /* 0x010fc400000102a8 */
[----:B------:R-:W4:Y:S01]  /*19c60*/  LDL.LU R168, [R1+0x884] ;  /* 0x0008840001a87983 */ /* 0x000f220000300800 */
[----:B------:R-:W-:Y:S01]  /*19c70*/  IMAD.SHL.U32 R11, R247, 0x4, RZ ;  /* 0x00000004f70b7824 */ /* 0x000fe200078e00ff */
[----:B------:R-:W-:Y:S01]  /*19c80*/  SHF.R.S32.HI R247, RZ, 0x1f, R6 ;  /* 0x0000001ffff77819 */ /* 0x000fe20000011406 */
[----:B------:R-:W-:-:S03]  /*19c90*/  IMAD.SHL.U32 R174, R174, 0x4, RZ ;  /* 0x00000004aeae7824 */ /* 0x000fc600078e00ff */
[----:B------:R-:W-:Y:S02]  /*19ca0*/  SHF.L.U64.HI R246, R6, 0x2, R247 ;  /* 0x0000000206f67819 */ /* 0x000fe400000102f7 */
[----:B------:R1:W-:Y:S04]  /*19cb0*/  STL [R1+0x230], R174 ;  /* 0x000230ae01007387 */ /* 0x0003e80000100800 */
[----:B------:R-:W3:Y:S04]  /*19cc0*/  LDL.LU R246, [R1+0x7c] ;  /* 0x00007c0001f67983 */ /* 0x000ee80000300800 */
[----:B------:R-:W-:Y:S01]  /*19cd0*/  STL [R1+0x22c], R176 ;  /* 0x00022cb001007387 */ /* 0x000fe20000100800 */
[----:B-1----:R-:W-:Y:S01]  /*19ce0*/  IMAD.SHL.U32 R174, R172, 0x4, RZ ;  /* 0x00000004acae7824 */ /* 0x002fe200078e00ff */
[----:B--2---:R-:W-:-:S02]  /*19cf0*/  SHF.L.U64.HI R172, R170, 0x2, R166 ;  /* 0x00000002aaac7819 */ /* 0x004fc400000102a6 */
[----:B------:R-:W2:Y:S01]  /*19d00*/  LDL.LU R166, [R1+0x880] ;  /* 0x0008800001a67983 */ /* 0x000ea20000300800 */
[----:B------:R-:W-:-:S03]  /*19d10*/  IMAD.SHL.U32 R170, R170, 0x4, RZ ;  /* 0x00000004aaaa7824 */ /* 0x000fc600078e00ff */
[----:B------:R-:W-:Y:S04]  /*19d20*/  STL [R1+0x228], R174 ;  /* 0x000228ae01007387 */ /* 0x000fe80000100800 */
[----:B------:R-:W3:Y:S04]  /*19d30*/  LDL.LU R239, [R1+0x80] ;  /* 0x0000800001ef7983 */ /* 0x000ee80000300800 */
[----:B------:R4:W-:Y:S04]  /*19d40*/  STL [R1+0x224], R172 ;  /* 0x000224ac01007387 */ /* 0x0009e80000100800 */
[----:B------:R-:W3:Y:S04]  /*19d50*/  LDL.LU R247, [R1+0x84] ;  /* 0x0000840001f77983 */ /* 0x000ee80000300800 */
[----:B------:R1:W-:Y:S01]  /*19d60*/  STL [R1+0x220], R170 ;  /* 0x000220aa01007387 */ /* 0x0003e20000100800 */
[----:B----4-:R-:W-:-:S03]  /*19d70*/  SHF.L.U64.HI R172, R168, 0x2, R162 ;  /* 0x00000002a8ac7819 */ /* 0x010fc600000102a2 */
[----:B------:R-:W4:Y:S04]  /*19d80*/  LDL.LU R162, [R1+0x87c] ;  /* 0x00087c0001a27983 */ /* 0x000f280000300800 */
[----:B------:R-:W4:Y:S01]  /*19d90*/  LDL.LU R248, [R1+0x88] ;  /* 0x0000880001f87983 */ /* 0x000f220000300800 */
[----:B-1----:R-:W-:-:S03]  /*19da0*/  IMAD.SHL.U32 R170, R168, 0x4, RZ ;  /* 0x00000004a8aa7824 */ /* 0x002fc600078e00ff */
[----:B------:R-:W-:Y:S04]  /*19db0*/  STL [R1+0x21c], R172 ;  /* 0x00021cac01007387 */ /* 0x000fe80000100800 */
[----:B------:R-:W-:Y:S01]  /*19dc0*/  STL [R1+0x218], R170 ;  /* 0x000218aa01007387 */ /* 0x000fe20000100800 */
[C---:B--2---:R-:W-:Y:S01]  /*19dd0*/  SHF.L.U64.HI R168, R166.reuse, 0x2, R240 ;  /* 0x00000002a6a87819 */ /* 0x044fe200000102f0 */
[----:B------:R-:W-:Y:S02]  /*19de0*/  IMAD.SHL.U32 R166, R166, 0x4, RZ ;  /* 0x00000004a6a67824 */ /* 0x000fe400078e00ff */
[----:B------:R-:W2:Y:S04]  /*19df0*/  LDL.LU R240, [R1+0x8c] ;  /* 0x00008c0001f07983 */ /* 0x000ea80000300800 */
[----:B------:R3:W-:Y:S04]  /*19e00*/  STL [R1+0x214], R168 ;  /* 0x000214a801007387 */ /* 0x0007e80000100800 */
[----:B------:R1:W-:Y:S01]  /*19e10*/  STL [R1+0x210], R166 ;  /* 0x000210a601007387 */ /* 0x0003e20000100800 */
[----:B---3--:R-:W-:-:S03]  /*19e20*/  SHF.L.U64.HI R168, R164, 0x2, R241 ;  /* 0x00000002a4a87819 */ /* 0x008fc600000102f1 */
[----:B------:R-:W3:Y:S01]  /*19e30*/  LDL.LU R241, [R1+0x90] ;  /* 0x0000900001f17983 */ /* 0x000ee20000300800 */
[----:B-1----:R-:W-:-:S03]  /*19e40*/  IMAD.SHL.U32 R166, R164, 0x4, RZ ;  /* 0x00000004a4a67824 */ /* 0x002fc600078e00ff */
[----:B------:R-:W-:Y:S04]  /*19e50*/  STL [R1+0x20c], R168 ;  /* 0x00020ca801007387 */ /* 0x000fe80000100800 */
[----:B------:R1:W-:Y:S02]  /*19e60*/  STL [R1+0x208], R166 ;  /* 0x000208a601007387 */ /* 0x0003e40000100800 */
[----:B-1----:R-:W-:Y:S02]  /*19e70*/  SHF.L.U64.HI R166, R150, 0x2, R237 ;  /* 0x0000000296a67819 */ /* 0x002fe400000102ed */
[C---:B----4-:R-:W-:Y:S02]  /*19e80*/  SHF.L.U64.HI R164, R162.reuse, 0x2, R242 ;  /* 0x00000002a2a47819 */ /* 0x050fe400000102f2 */
[----:B------:R-:W4:Y:S01]  /*19e90*/  LDL.LU R242, [R1+0x94] ;  /* 0x0000940001f27983 */ /* 0x000f220000300800 */
[----:B------:R-:W-:-:S03]  /*19ea0*/  IMAD.SHL.U32 R162, R162, 0x4, RZ ;  /* 0x00000004a2a27824 */ /* 0x000fc600078e00ff */
[----:B------:R1:W-:Y:S04]  /*19eb0*/  STL [R1+0x204], R164 ;  /* 0x000204a401007387 */ /* 0x0003e80000100800 */
[----:B------:R1:W-:Y:S04]  /*19ec0*/  STL [R1+0x200], R162 ;  /* 0x000200a201007387 */ /* 0x0003e80000100800 */
[----:B------:R2:W-:Y:S01]  /*19ed0*/  STL [R1+0x1fc], R166 ;  /* 0x0001fca601007387 */ /* 0x0005e20000100800 */
[----:B-1----:R-:W-:Y:S01]  /*19ee0*/  IMAD.SHL.U32 R164, R150, 0x4, RZ ;  /* 0x0000000496a47824 */ /* 0x002fe200078e00ff */
[----:B------:R-:W-:-:S02]  /*19ef0*/  SHF.L.U64.HI R162, R148, 0x2, R243 ;  /* 0x0000000294a27819 */ /* 0x000fc400000102f3 */
[----:B------:R-:W4:Y:S01]  /*19f00*/  LDL.LU R243, [R1+0x98] ;  /* 0x0000980001f37983 */ /* 0x000f220000300800 */
[----:B--2---:R-:W-:-:S03]  /*19f10*/  IMAD.SHL.U32 R166, R148, 0x4, RZ ;  /* 0x0000000494a67824 */ /* 0x004fc600078e00ff */
[----:B------:R1:W-:Y:S04]  /*19f20*/  STL [R1+0x1f8], R164 ;  /* 0x0001f8a401007387 */ /* 0x0003e80000100800 */
[----:B------:R2:W-:Y:S04]  /*19f30*/  STL [R1+0x1f4], R162 ;  /* 0x0001f4a201007387 */ /* 0x0005e80000100800 */
[----:B------:R3:W-:Y:S01]  /*19f40*/  STL [R1+0x1f0], R166 ;  /* 0x0001f0a601007387 */ /* 0x0007e20000100800 */
[----:B-1----:R-:W-:-:S03]  /*19f50*/  SHF.L.U64.HI R164, R146, 0x2, R244 ;  /* 0x0000000292a47819 */ /* 0x002fc600000102f4 */
[----:B------:R-:W4:Y:S01]  /*19f60*/  LDL.LU R244, [R1+0x9c] ;  /* 0x00009c0001f47983 */ /* 0x000f220000300800 */
[----:B--2---:R-:W-:Y:S01]  /*19f70*/  IMAD.SHL.U32 R162, R146, 0x4, RZ ;  /* 0x0000000492a27824 */ /* 0x004fe200078e00ff */
[C---:B---3--:R-:W-:Y:S02]  /*19f80*/  SHF.L.U64.HI R166, R144.reuse, 0x2, R238 ;  /* 0x0000000290a67819 */ /* 0x048fe400000102ee */
[----:B------:R1:W-:Y:S04]  /*19f90*/  STL [R1+0x1ec], R164 ;  /* 0x0001eca401007387 */ /* 0x0003e80000100800 */
[----:B------:R2:W-:Y:S04]  /*19fa0*/  STL [R1+0x1e8], R162 ;  /* 0x0001e8a201007387 */ /* 0x0005e80000100800 */
[----:B------:R3:W-:Y:S01]  /*19fb0*/  STL [R1+0x1e4], R166 ;  /* 0x0001e4a601007387 */ /* 0x0007e20000100800 */
[----:B-1----:R-:W-:Y:S01]  /*19fc0*/  IMAD.SHL.U32 R164, R144, 0x4, RZ ;  /* 0x0000000490a47824 */ /* 0x002fe200078e00ff */
[----:B--2---:R-:W-:-:S02]  /*19fd0*/  SHF.L.U64.HI R162, R142, 0x2, R245 ;  /* 0x000000028ea27819 */ /* 0x004fc400000102f5 */
[----:B------:R-:W2:Y:S01]  /*19fe0*/  LDL.LU R245, [R1+0xa0] ;  /* 0x0000a00001f57983 */ /* 0x000ea20000300800 */
[----:B---3--:R-:W-:-:S03]  /*19ff0*/  IMAD.SHL.U32 R166, R142, 0x4, RZ ;  /* 0x000000048ea67824 */ /* 0x008fc600078e00ff */
[----:B------:R1:W-:Y:S04]  /*1a000*/  STL [R1+0x1e0], R164 ;  /* 0x0001e0a401007387 */ /* 0x0003e80000100800 */
[----:B------:R3:W-:Y:S04]  /*1a010*/  STL [R1+0x1dc], R162 ;  /* 0x0001dca201007387 */ /* 0x0007e80000100800 */
[----:B------:R3:W-:Y:S01]  /*1a020*/  STL [R1+0x1d8], R166 ;  /* 0x0001d8a601007387 */ /* 0x0007e20000100800 */
[----:B-1----:R-:W-:-:S03]  /*1a030*/  SHF.L.U64.HI R164, R140, 0x2, R246 ;  /* 0x000000028ca47819 */ /* 0x002fc600000102f6 */
[----:B------:R-:W2:Y:S01]  /*1a040*/  LDL.LU R246, [R1+0xa4] ;  /* 0x0000a40001f67983 */ /* 0x000ea20000300800 */
[----:B---3--:R-:W-:Y:S01]  /*1a050*/  IMAD.SHL.U32 R162, R140, 0x4, RZ ;  /* 0x000000048ca27824 */ /* 0x008fe200078e00ff */
[C---:B------:R-:W-:Y:S02]  /*1a060*/  SHF.L.U64.HI R166, R138.reuse, 0x2, R239 ;  /* 0x000000028aa67819 */ /* 0x040fe400000102ef */
[----:B------:R1:W-:Y:S04]  /*1a070*/  STL [R1+0x1d4], R164 ;  /* 0x0001d4a401007387 */ /* 0x0003e80000100800 */
[----:B------:R3:W-:Y:S04]  /*1a080*/  STL [R1+0x1d0], R162 ;  /* 0x0001d0a201007387 */ /* 0x0007e80000100800 */
[----:B------:R3:W-:Y:S01]  /*1a090*/  STL [R1+0x1cc], R166 ;  /* 0x0001cca601007387 */ /* 0x0007e20000100800 */
[----:B-1----:R-:W-:Y:S01]  /*1a0a0*/  IMAD.SHL.U32 R164, R138, 0x4, RZ ;  /* 0x000000048aa47824 */ /* 0x002fe200078e00ff */
[----:B---3--:R-:W-:-:S02]  /*1a0b0*/  SHF.L.U64.HI R162, R136, 0x2, R247 ;  /* 0x0000000288a27819 */ /* 0x008fc400000102f7 */
[----:B------:R-:W3:Y:S01]  /*1a0c0*/  LDL.LU R247, [R1+0xa8] ;  /* 0x0000a80001f77983 */ /* 0x000ee20000300800 */
[----:B------:R-:W-:-:S03]  /*1a0d0*/  IMAD.SHL.U32 R166, R136, 0x4, RZ ;  /* 0x0000000488a67824 */ /* 0x000fc600078e00ff */
[----:B------:R1:W-:Y:S04]  /*1a0e0*/  STL [R1+0x1c8], R164 ;  /* 0x0001c8a401007387 */ /* 0x0003e80000100800 */
[----:B------:R1:W-:Y:S04]  /*1a0f0*/  STL [R1+0x1c4], R162 ;  /* 0x0001c4a201007387 */ /* 0x0003e80000100800 */
[----:B------:R1:W-:Y:S02]  /*1a100*/  STL [R1+0x1c0], R166 ;  /* 0x0001c0a601007387 */ /* 0x0003e40000100800 */
[----:B-1----:R-:W-:-:S02]  /*1a110*/  SHF.L.U64.HI R164, R134, 0x2, R248 ;  /* 0x0000000286a47819 */ /* 0x002fc400000102f8 */
[----:B------:R-:W3:Y:S01]  /*1a120*/  LDL.LU R248, [R1+0xac] ;  /* 0x0000ac0001f87983 */ /* 0x000ee20000300800 */
[----:B------:R-:W-:-:S03]  /*1a130*/  IMAD.SHL.U32 R162, R134, 0x4, RZ ;  /* 0x0000000486a27824 */ /* 0x000fc600078e00ff */
[----:B------:R1:W-:Y:S01]  /*1a140*/  STL [R1+0x1bc], R164 ;  /* 0x0001bca401007387 */ /* 0x0003e20000100800 */
[----:B------:R-:W-:-:S03]  /*1a150*/  SHF.L.U64.HI R166, R132, 0x2, R240 ;  /* 0x0000000284a67819 */ /* 0x000fc600000102f0 */
[----:B------:R1:W-:Y:S04]  /*1a160*/  STL [R1+0x1b8], R162 ;  /* 0x0001b8a201007387 */ /* 0x0003e80000100800 */
[----:B------:R-:W-:Y:S01]  /*1a170*/  STL [R1+0x1b4], R166 ;  /* 0x0001b4a601007387 */ /* 0x000fe20000100800 */
[----:B-1----:R-:W-:-:S03]  /*1a180*/  SHF.L.U64.HI R164, R130, 0x2, R241 ;  /* 0x0000000282a47819 */ /* 0x002fc600000102f1 */
[----:B------:R-:W3:Y:S01]  /*1a190*/  LDL.LU R233, [R1+0xb0] ;  /* 0x0000b00001e97983 */ /* 0x000ee20000300800 */
[----:B------:R-:W-:-:S05]  /*1a1a0*/  IMAD.SHL.U32 R162, R132, 0x4, RZ ;  /* 0x0000000484a27824 */ /* 0x000fca00078e00ff */
[----:B------:R1:W-:Y:S04]  /*1a1b0*/  STL [R1+0x1b0], R162 ;  /* 0x0001b0a201007387 */ /* 0x0003e80000100800 */
[----:B------:R-:W-:Y:S04]  /*1a1c0*/  STL [R1+0x1ac], R164 ;  /* 0x0001aca401007387 */ /* 0x000fe80000100800 */
[----:B------:R-:W3:Y:S01]  /*1a1d0*/  LDL.LU R234, [R1+0xb4] ;  /* 0x0000b40001ea7983 */ /* 0x000ee20000300800 */
[----:B-1----:R-:W-:-:S05]  /*1a1e0*/  IMAD.SHL.U32 R162, R130, 0x4, RZ ;  /* 0x0000000482a27824 */ /* 0x002fca00078e00ff */
[----:B------:R1:W-:Y:S04]  /*1a1f0*/  STL [R1+0x1a8], R162 ;  /* 0x0001a8a201007387 */ /* 0x0003e80000100800 */
[----:B------:R-:W3:Y:S01]  /*1a200*/  LDL.LU R235, [R1+0xb8] ;  /* 0x0000b80001eb7983 */ /* 0x000ee20000300800 */
[C---:B-1----:R-:W-:Y:S01]  /*1a210*/  IMAD.SHL.U32 R162, R128.reuse, 0x4, RZ ;  /* 0x0000000480a27824 */ /* 0x042fe200078e00ff */
[----:B----4-:R-:W-:-:S05]  /*1a220*/  SHF.L.U64.HI R164, R128, 0x2, R242 ;  /* 0x0000000280a47819 */ /* 0x010fca00000102f2 */
[----:B------:R1:W-:Y:S04]  /*1a230*/  STL [R1+0x1a4], R164 ;  /* 0x0001a4a401007387 */ /* 0x0003e80000100800 */
[----:B------:R-:W4:Y:S04]  /*1a240*/  LDL.LU R236, [R1+0xbc] ;  /* 0x0000bc0001ec7983 */ /* 0x000f280000300800 */
[----:B------:R1:W-:Y:S04]  /*1a250*/  STL [R1+0x1a0], R162 ;  /* 0x0001a0a201007387 */ /* 0x0003e80000100800 */
[----:B------:R-:W4:Y:S01]  /*1a260*/  LDL.LU R237, [R1+0xc0] ;  /* 0x0000c00001ed7983 */ /* 0x000f220000300800 */
[C---:B-1----:R-:W-:Y:S01]  /*1a270*/  SHF.L.U64.HI R164, R126.reuse, 0x2, R243 ;  /* 0x000000027ea47819 */ /* 0x042fe200000102f3 */
[----:B------:R-:W-:-:S04]  /*1a280*/  IMAD.SHL.U32 R162, R126, 0x4, RZ ;  /* 0x000000047ea27824 */ /* 0x000fc800078e00ff */
[----:B------:R1:W-:Y:S04]  /*1a290*/  STL [R1+0x19c], R164 ;  /* 0x00019ca401007387 */ /* 0x0003e80000100800 */
[----:B------:R-:W4:Y:S04]  /*1a2a0*/  LDL.LU R238, [R1+0xc4] ;  /* 0x0000c40001ee7983 */ /* 0x000f280000300800 */
[----:B------:R1:W-:Y:S02]  /*1a2b0*/  STL [R1+0x198], R162 ;  /* 0x000198a201007387 */ /* 0x0003e40000100800 */
[----:B-1----:R-:W-:-:S02]  /*1a2c0*/  SHF.L.U64.HI R164, R124, 0x2, R244 ;  /* 0x000000027ca47819 */ /* 0x002fc400000102f4 */
[----:B------:R-:W4:Y:S04]  /*1a2d0*/  LDL.LU R239, [R1+0xc8] ;  /* 0x0000c80001ef7983 */ /* 0x000f280000300800 */
[----:B------:R2:W-:Y:S01]  /*1a2e0*/  STL [R1+0x194], R164 ;  /* 0x000194a401007387 */ /* 0x0005e20000100800 */
[----:B------:R-:W-:-:S03]  /*1a2f0*/  IMAD.SHL.U32 R162, R124, 0x4, RZ ;  /* 0x000000047ca27824 */ /* 0x000fc600078e00ff */
[----:B------:R-:W4:Y:S04]  /*1a300*/  LDL.LU R240, [R1+0xcc] ;  /* 0x0000cc0001f07983 */ /* 0x000f280000300800 */
[----:B------:R1:W-:Y:S04]  /*1a310*/  STL [R1+0x190], R162 ;  /* 0x000190a201007387 */ /* 0x0003e80000100800 */
[----:B------:R-:W4:Y:S01]  /*1a320*/  LDL.LU R241, [R1+0xd0] ;  /* 0x0000d00001f17983 */ /* 0x000f220000300800 */
[C---:B--2---:R-:W-:Y:S01]  /*1a330*/  SHF.L.U64.HI R164, R122.reuse, 0x2, R245 ;  /* 0x000000027aa47819 */ /* 0x044fe200000102f5 */
[----:B-1----:R-:W-:-:S04]  /*1a340*/  IMAD.SHL.U32 R162, R122, 0x4, RZ ;  /* 0x000000047aa27824 */ /* 0x002fc800078e00ff */
[----:B------:R1:W-:Y:S04]  /*1a350*/  STL [R1+0x18c], R164 ;  /* 0x00018ca401007387 */ /* 0x0003e80000100800 */
[----:B------:R-:W2:Y:S04]  /*1a360*/  LDL.LU R242, [R1+0xd4] ;  /* 0x0000d40001f27983 */ /* 0x000ea80000300800 */
[----:B------:R1:W-:Y:S02]  /*1a370*/  STL [R1+0x188], R162 ;  /* 0x000188a201007387 */ /* 0x0003e40000100800 */
[----:B-1----:R-:W-:-:S02]  /*1a380*/  SHF.L.U64.HI R164, R120, 0x2, R246 ;  /* 0x0000000278a47819 */ /* 0x002fc400000102f6 */
[----:B------:R-:W2:Y:S01]  /*1a390*/  LDL.LU R243, [R1+0xd8] ;  /* 0x0000d80001f37983 */ /* 0x000ea20000300800 */
[----:B------:R-:W-:-:S03]  /*1a3a0*/  IMAD.SHL.U32 R162, R120, 0x4, RZ ;  /* 0x0000000478a27824 */ /* 0x000fc600078e00ff */
[----:B------:R3:W-:Y:S04]  /*1a3b0*/  STL [R1+0x184], R164 ;  /* 0x000184a401007387 */ /* 0x0007e80000100800 */
[----:B------:R-:W2:Y:S04]  /*1a3c0*/  LDL.LU R244, [R1+0xdc] ;  /* 0x0000dc0001f47983 */ /* 0x000ea80000300800 */
[----:B------:R1:W-:Y:S04]  /*1a3d0*/  STL [R1+0x180], R162 ;  /* 0x000180a201007387 */ /* 0x0003e80000100800 */
[----:B------:R-:W2:Y:S01]  /*1a3e0*/  LDL.LU R245, [R1+0xe0] ;  /* 0x0000e00001f57983 */ /* 0x000ea20000300800 */
[C---:B---3--:R-:W-:Y:S01]  /*1a3f0*/  SHF.L.U64.HI R164, R118.reuse, 0x2, R247 ;  /* 0x0000000276a47819 */ /* 0x048fe200000102f7 */
[----:B-1----:R-:W-:-:S04]  /*1a400*/  IMAD.SHL.U32 R162, R118, 0x4, RZ ;  /* 0x0000000476a27824 */ /* 0x002fc800078e00ff */
[----:B------:R1:W-:Y:S04]  /*1a410*/  STL [R1+0x17c], R164 ;  /* 0x00017ca401007387 */ /* 0x0003e80000100800 */
[----:B------:R-:W3:Y:S04]  /*1a420*/  LDL.LU R246, [R1+0xe4] ;  /* 0x0000e40001f67983 */ /* 0x000ee80000300800 */
[----:B------:R1:W-:Y:S02]  /*1a430*/  STL [R1+0x178], R162 ;  /* 0x000178a201007387 */ /* 0x0003e40000100800 */
[----:B-1----:R-:W-:-:S02]  /*1a440*/  SHF.L.U64.HI R164, R116, 0x2, R248 ;  /* 0x0000000274a47819 */ /* 0x002fc400000102f8 */
[----:B------:R-:W3:Y:S04]  /*1a450*/  LDL.LU R247, [R1+0xe8] ;  /* 0x0000e80001f77983 */ /* 0x000ee80000300800 */
[----:B------:R1:W-:Y:S04]  /*1a460*/  STL [R1+0x174], R164 ;  /* 0x000174a401007387 */ /* 0x0003e80000100800 */
[----:B------:R-:W3:Y:S01]  /*1a470*/  LDL.LU R248, [R1+0xec] ;  /* 0x0000ec0001f87983 */ /* 0x000ee20000300800 */
[----:B------:R-:W-:Y:S01]  /*1a480*/  IMAD.SHL.U32 R162, R116, 0x4, RZ ;  /* 0x0000000474a27824 */ /* 0x000fe200078e00ff */
[----:B-1----:R-:W-:-:S04]  /*1a490*/  SHF.L.U64.HI R164, R115, 0x2, R233 ;  /* 0x0000000273a47819 */ /* 0x002fc800000102e9 */
[----:B------:R1:W-:Y:S04]  /*1a4a0*/  STL [R1+0x170], R162 ;  /* 0x000170a201007387 */ /* 0x0003e80000100800 */
[----:B------:R1:W-:Y:S02]  /*1a4b0*/  STL [R1+0x16c], R164 ;  /* 0x00016ca401007387 */ /* 0x0003e40000100800 */
[----:B-1----:R-:W-:Y:S01]  /*1a4c0*/  IMAD.SHL.U32 R162, R115, 0x4, RZ ;  /* 0x0000000473a27824 */ /* 0x002fe200078e00ff */
[C---:B------:R-:W-:Y:S01]  /*1a4d0*/  SHF.L.U64.HI R166, R117.reuse, 0x2, R234 ;  /* 0x0000000275a67819 */ /* 0x040fe200000102ea */
[----:B------:R-:W-:-:S03]  /*1a4e0*/  IMAD.SHL.U32 R164, R117, 0x4, RZ ;  /* 0x0000000475a47824 */ /* 0x000fc600078e00ff */
[----:B------:R1:W-:Y:S04]  /*1a4f0*/  STL [R1+0x168], R162 ;  /* 0x000168a201007387 */ /* 0x0003e80000100800 */
[----:B------:R1:W-:Y:S04]  /*1a500*/  STL [R1+0x164], R166 ;  /* 0x000164a601007387 */ /* 0x0003e80000100800 */
[----:B------:R-:W-:Y:S01]  /*1a510*/  STL [R1+0x160], R164 ;  /* 0x000160a401007387 */ /* 0x000fe20000100800 */
[C---:B-1----:R-:W-:Y:S01]  /*1a520*/  SHF.L.U64.HI R162, R119.reuse, 0x2, R235 ;  /* 0x0000000277a27819 */ /* 0x042fe200000102eb */
[----:B------:R-:W-:-:S04]  /*1a530*/  IMAD.SHL.U32 R166, R119, 0x4, RZ ;  /* 0x0000000477a67824 */ /* 0x000fc800078e00ff */
[----:B------:R1:W-:Y:S04]  /*1a540*/  STL [R1+0x15c], R162 ;  /* 0x00015ca201007387 */ /* 0x0003e80000100800 */
[----:B------:R4:W-:Y:S01]  /*1a550*/  STL [R1+0x158], R166 ;  /* 0x000158a601007387 */ /* 0x0009e20000100800 */
[C---:B-1----:R-:W-:Y:S01]  /*1a560*/  IMAD.SHL.U32 R162, R121.reuse, 0x4, RZ ;  /* 0x0000000479a27824 */ /* 0x042fe200078e00ff */
[----:B----4-:R-:W-:-:S05]  /*1a570*/  SHF.L.U64.HI R164, R121, 0x2, R236 ;  /* 0x0000000279a47819 */ /* 0x010fca00000102ec */
[----:B------:R1:W-:Y:S01]  /*1a580*/  STL [R1+0x154], R164 ;  /* 0x000154a401007387 */ /* 0x0003e20000100800 */
[----:B------:R-:W-:-:S03]  /*1a590*/  SHF.L.U64.HI R166, R123, 0x2, R237 ;  /* 0x000000027ba67819 */ /* 0x000fc600000102ed */
[----:B------:R4:W-:Y:S01]  /*1a5a0*/  STL [R1+0x150], R162 ;  /* 0x000150a201007387 */ /* 0x0009e20000100800 */
[----:B-1----:R-:W-:-:S03]  /*1a5b0*/  IMAD.SHL.U32 R164, R123, 0x4, RZ ;  /* 0x000000047ba47824 */ /* 0x002fc600078e00ff */
[----:B------:R1:W-:Y:S01]  /*1a5c0*/  STL [R1+0x14c], R166 ;  /* 0x00014ca601007387 */ /* 0x0003e20000100800 */
[----:B----4-:R-:W-:-:S03]  /*1a5d0*/  SHF.L.U64.HI R162, R125, 0x2, R238 ;  /* 0x000000027da27819 */ /* 0x010fc600000102ee */
[----:B------:R4:W-:Y:S01]  /*1a5e0*/  STL [R1+0x148], R164 ;  /* 0x000148a401007387 */ /* 0x0009e20000100800 */
[----:B-1----:R-:W-:-:S03]  /*1a5f0*/  IMAD.SHL.U32 R166, R125, 0x4, RZ ;  /* 0x000000047da67824 */ /* 0x002fc600078e00ff */
[----:B------:R1:W-:Y:S01]  /*1a600*/  STL [R1+0x144], R162 ;  /* 0x000144a201007387 */ /* 0x0003e20000100800 */
[----:B----4-:R-:W-:-:S03]  /*1a610*/  SHF.L.U64.HI R164, R127, 0x2, R239 ;  /* 0x000000027fa47819 */ /* 0x010fc600000102ef */
[----:B------:R4:W-:Y:S04]  /*1a620*/  STL [R1+0x140], R166 ;  /* 0x000140a601007387 */ /* 0x0009e80000100800 */
[----:B------:R4:W-:Y:S01]  /*1a630*/  STL [R1+0x13c], R164 ;  /* 0x00013ca401007387 */ /* 0x0009e20000100800 */
[----:B-1----:R-:W-:Y:S01]  /*1a640*/  IMAD.SHL.U32 R162, R127, 0x4, RZ ;  /* 0x000000047fa27824 */ /* 0x002fe200078e00ff */
[----:B----4-:R-:W-:-:S04]  /*1a650*/  SHF.L.U64.HI R166, R129, 0x2, R240 ;  /* 0x0000000281a67819 */ /* 0x010fc800000102f0 */
[----:B------:R1:W-:Y:S01]  /*1a660*/  STL [R1+0x138], R162 ;  /* 0x000138a201007387 */ /* 0x0003e20000100800 */
[----:B------:R-:W-:-:S03]  /*1a670*/  IMAD.SHL.U32 R164, R129, 0x4, RZ ;  /* 0x0000000481a47824 */ /* 0x000fc600078e00ff */
[----:B------:R4:W-:Y:S04]  /*1a680*/  STL [R1+0x134], R166 ;  /* 0x000134a601007387 */ /* 0x0009e80000100800 */
[----:B------:R2:W-:Y:S01]  /*1a690*/  STL [R1+0x130], R164 ;  /* 0x000130a401007387 */ /* 0x0005e20000100800 */
[C---:B-1----:R-:W-:Y:S01]  /*1a6a0*/  SHF.L.U64.HI R162, R131.reuse, 0x2, R241 ;  /* 0x0000000283a27819 */ /* 0x042fe200000102f1 */
[----:B----4-:R-:W-:-:S04]  /*1a6b0*/  IMAD.SHL.U32 R166, R131, 0x4, RZ ;  /* 0x0000000483a67824 */ /* 0x010fc800078e00ff */
[----:B------:R1:W-:Y:S01]  /*1a6c0*/  STL [R1+0x12c], R162 ;  /* 0x00012ca201007387 */ /* 0x0003e20000100800 */
[----:B--2---:R-:W-:-:S03]  /*1a6d0*/  SHF.L.U64.HI R164, R133, 0x2, R242 ;  /* 0x0000000285a47819 */ /* 0x004fc600000102f2 */
[----:B------:R2:W-:Y:S04]  /*1a6e0*/  STL [R1+0x128], R166 ;  /* 0x000128a601007387 */ /* 0x0005e80000100800 */
[----:B------:R4:W-:Y:S01]  /*1a6f0*/  STL [R1+0x124], R164 ;  /* 0x000124a401007387 */ /* 0x0009e20000100800 */
[----:B-1----:R-:W-:Y:S01]  /*1a700*/  IMAD.SHL.U32 R162, R133, 0x4, RZ ;  /* 0x0000000485a27824 */ /* 0x002fe200078e00ff */
[----:B--2---:R-:W-:-:S04]  /*1a710*/  SHF.L.U64.HI R166, R135, 0x2, R243 ;  /* 0x0000000287a67819 */ /* 0x004fc800000102f3 */
[----:B------:R1:W-:Y:S01]  /*1a720*/  STL [R1+0x120], R162 ;  /* 0x000120a201007387 */ /* 0x0003e20000100800 */
[----:B----4-:R-:W-:-:S03]  /*1a730*/  IMAD.SHL.U32 R164, R135, 0x4, RZ ;  /* 0x0000000487a47824 */ /* 0x010fc600078e00ff */
[----:B------:R2:W-:Y:S04]  /*1a740*/  STL [R1+0x11c], R166 ;  /* 0x00011ca601007387 */ /* 0x0005e80000100800 */
[----:B------:R4:W-:Y:S01]  /*1a750*/  STL [R1+0x118], R164 ;  /* 0x000118a401007387 */ /* 0x0009e20000100800 */
[C---:B-1----:R-:W-:Y:S01]  /*1a760*/  SHF.L.U64.HI R162, R137.reuse, 0x2, R244 ;  /* 0x0000000289a27819 */ /* 0x042fe200000102f4 */
[----:B--2---:R-:W-:-:S04]  /*1a770*/  IMAD.SHL.U32 R166, R137, 0x4, RZ ;  /* 0x0000000489a67824 */ /* 0x004fc800078e00ff */
[----:B------:R1:W-:Y:S01]  /*1a780*/  STL [R1+0x114], R162 ;  /* 0x000114a201007387 */ /* 0x0003e20000100800 */
[----:B----4-:R-:W-:-:S03]  /*1a790*/  SHF.L.U64.HI R164, R139, 0x2, R245 ;  /* 0x000000028ba47819 */ /* 0x010fc600000102f5 */
[----:B------:R3:W-:Y:S04]  /*1a7a0*/  STL [R1+0x110], R166 ;  /* 0x000110a601007387 */ /* 0x0007e80000100800 */
[----:B------:R2:W-:Y:S01]  /*1a7b0*/  STL [R1+0x10c], R164 ;  /* 0x00010ca401007387 */ /* 0x0005e20000100800 */
[----:B-1----:R-:W-:Y:S01]  /*1a7c0*/  IMAD.SHL.U32 R162, R139, 0x4, RZ ;  /* 0x000000048ba27824 */ /* 0x002fe200078e00ff */
[----:B---3--:R-:W-:-:S04]  /*1a7d0*/  SHF.L.U64.HI R166, R141, 0x2, R246 ;  /* 0x000000028da67819 */ /* 0x008fc800000102f6 */
[----:B------:R1:W-:Y:S01]  /*1a7e0*/  STL [R1+0x108], R162 ;  /* 0x000108a201007387 */ /* 0x0003e20000100800 */
[----:B--2---:R-:W-:-:S03]  /*1a7f0*/  IMAD.SHL.U32 R164, R141, 0x4, RZ ;  /* 0x000000048da47824 */ /* 0x004fc600078e00ff */
[----:B------:R2:W-:Y:S04]  /*1a800*/  STL [R1+0x104], R166 ;  /* 0x000104a601007387 */ /* 0x0005e80000100800 */
[----:B------:R3:W-:Y:S01]  /*1a810*/  STL [R1+0x100], R164 ;  /* 0x000100a401007387 */ /* 0x0007e20000100800 */
[C---:B-1----:R-:W-:Y:S01]  /*1a820*/  SHF.L.U64.HI R162, R143.reuse, 0x2, R247 ;  /* 0x000000028fa27819 */ /* 0x042fe200000102f7 */
[----:B--2---:R-:W-:-:S04]  /*1a830*/  IMAD.SHL.U32 R166, R143, 0x4, RZ ;  /* 0x000000048fa67824 */ /* 0x004fc800078e00ff */
[----:B------:R1:W-:Y:S01]  /*1a840*/  STL [R1+0xfc], R162 ;  /* 0x0000fca201007387 */ /* 0x0003e20000100800 */
[----:B---3--:R-:W-:-:S03]  /*1a850*/  SHF.L.U64.HI R164, R145, 0x2, R248 ;  /* 0x0000000291a47819 */ /* 0x008fc600000102f8 */
[----:B------:R2:W-:Y:S04]  /*1a860*/  STL [R1+0xf8], R166 ;  /* 0x0000f8a601007387 */ /* 0x0005e80000100800 */
[----:B------:R3:W-:Y:S01]  /*1a870*/  STL [R1+0xf4], R164 ;  /* 0x0000f4a401007387 */ /* 0x0007e20000100800 */
[----:B-1----:R-:W-:Y:S01]  /*1a880*/  IMAD.SHL.U32 R162, R145, 0x4, RZ ;  /* 0x0000000491a27824 */ /* 0x002fe200078e00ff */
[----:B--2---:R-:W-:Y:S02]  /*1a890*/  SHF.L.U64.HI R166, R147, 0x2, R163 ;  /* 0x0000000293a67819 */ /* 0x004fe400000102a3 */
[----:B------:R-:W2:Y:S01]  /*1a8a0*/  LDL.LU R163, [R1+0x878] ;  /* 0x0008780001a37983 */ /* 0x000ea20000300800 */
[----:B---3--:R-:W-:-:S03]  /*1a8b0*/  SHF.L.U64.HI R164, R149, 0x2, R165 ;  /* 0x0000000295a47819 */ /* 0x008fc600000102a5 */
[----:B------:R1:W-:Y:S04]  /*1a8c0*/  STL [R1+0xf0], R162 ;  /* 0x0000f0a201007387 */ /* 0x0003e80000100800 */
[----:B------:R3:W-:Y:S04]  /*1a8d0*/  STL [R1+0xec], R166 ;  /* 0x0000eca601007387 */ /* 0x0007e80000100800 */
[----:B------:R-:W4:Y:S01]  /*1a8e0*/  LDL.LU R165, [R1+0x874] ;  /* 0x0008740001a57983 */ /* 0x000f220000300800 */
[----:B-1----:R-:W-:-:S05]  /*1a8f0*/  IMAD.SHL.U32 R162, R147, 0x4, RZ ;  /* 0x0000000493a27824 */ /* 0x002fca00078e00ff */
[----:B------:R1:W-:Y:S01]  /*1a900*/  STL [R1+0xe8], R162 ;  /* 0x0000e8a201007387 */ /* 0x0003e20000100800 */
[----:B---3--:R-:W-:-:S03]  /*1a910*/  SHF.L.U64.HI R166, R151, 0x2, R167 ;  /* 0x0000000297a67819 */ /* 0x008fc600000102a7 */
[----:B------:R-:W3:Y:S01]  /*1a920*/  LDL.LU R248, [R1+0x440] ;  /* 0x0004400001f87983 */ /* 0x000ee20000300800 */
[----:B-1----:R-:W-:-:S03]  /*1a930*/  IMAD.SHL.U32 R162, R149, 0x4, RZ ;  /* 0x0000000495a27824 */ /* 0x002fc600078e00ff */
[----:B------:R-:W-:Y:S04]  /*1a940*/  STL [R1+0xe4], R164 ;  /* 0x0000e4a401007387 */ /* 0x000fe80000100800 */
[----:B------:R1:W-:Y:S04]  /*1a950*/  STL [R1+0xe0], R162 ;  /* 0x0000e0a201007387 */ /* 0x0003e80000100800 */
[----:B------:R-:W3:Y:S04]  /*1a960*/  LDL.LU R167, [R1+0x870] ;  /* 0x0008700001a77983 */ /* 0x000ee80000300800 */
[----:B------:R-:W-:Y:S01]  /*1a970*/  STL [R1+0xdc], R166 ;  /* 0x0000dca601007387 */ /* 0x000fe20000100800 */
[----:B-1----:R-:W-:Y:S01]  /*1a980*/  IMAD.SHL.U32 R162, R151, 0x4, RZ ;  /* 0x0000000497a27824 */ /* 0x002fe200078e00ff */
[----:B--2---:R-:W-:-:S02]  /*1a990*/  SHF.L.U64.HI R164, R163, 0x2, R169 ;  /* 0x00000002a3a47819 */ /* 0x004fc400000102a9 */
[----:B------:R-:W2:Y:S04]  /*1a9a0*/  LDL.LU R169, [R1+0x86c] ;  /* 0x00086c0001a97983 */ /* 0x000ea80000300800 */
[----:B------:R1:W-:Y:S04]  /*1a9b0*/  STL [R1+0xd8], R162 ;  /* 0x0000d8a201007387 */ /* 0x0003e80000100800 */
[----:B------:R-:W-:Y:S01]  /*1a9c0*/  STL [R1+0xd4], R164 ;  /* 0x0000d4a401007387 */ /* 0x000fe20000100800 */
[----:B-1----:R-:W-:Y:S01]  /*1a9d0*/  IMAD.SHL.U32 R162, R163, 0x4, RZ ;  /* 0x00000004a3a27824 */ /* 0x002fe200078e00ff */
[----:B----4-:R-:W-:-:S02]  /*1a9e0*/  SHF.L.U64.HI R163, R165, 0x2, R171 ;  /* 0x00000002a5a37819 */ /* 0x010fc400000102ab */
[----:B------:R-:W4:Y:S04]  /*1a9f0*/  LDL.LU R171, [R1+0x868] ;  /* 0x0008680001ab7983 */ /* 0x000f280000300800 */
[----:B------:R1:W-:Y:S04]  /*1aa00*/  STL [R1+0xd0], R162 ;  /* 0x0000d0a201007387 */ /* 0x0003e80000100800 */
[----:B------:R-:W-:Y:S01]  /*1aa10*/  STL [R1+0xcc], R163 ;  /* 0x0000cca301007387 */ /* 0x000fe20000100800 */
[----:B-1----:R-:W-:Y:S01]  /*1aa20*/  IMAD.SHL.U32 R162, R165, 0x4, RZ ;  /* 0x00000004a5a27824 */ /* 0x002fe200078e00ff */
[----:B---3--:R-:W-:-:S02]  /*1aa30*/  SHF.L.U64.HI R164, R167, 0x2, R173 ;  /* 0x00000002a7a47819 */ /* 0x008fc400000102ad */
[----:B------:R-:W3:Y:S04]  /*1aa40*/  LDL.LU R173, [R1+0x864] ;  /* 0x0008640001ad7983 */ /* 0x000ee80000300800 */
[----:B------:R1:W-:Y:S04]  /*1aa50*/  STL [R1+0xc8], R162 ;  /* 0x0000c8a201007387 */ /* 0x0003e80000100800 */
[----:B------:R4:W-:Y:S01]  /*1aa60*/  STL [R1+0xc4], R164 ;  /* 0x0000c4a401007387 */ /* 0x0009e20000100800 */
[----:B-1----:R-:W-:Y:S01]  /*1aa70*/  IMAD.SHL.U32 R162, R167, 0x4, RZ ;  /* 0x00000004a7a27824 */ /* 0x002fe200078e00ff */
[----:B--2---:R-:W-:-:S02]  /*1aa80*/  SHF.L.U64.HI R163, R169, 0x2, R175 ;  /* 0x00000002a9a37819 */ /* 0x004fc400000102af */
[----:B------:R-:W2:Y:S04]  /*1aa90*/  LDL.LU R175, [R1+0x860] ;  /* 0x0008600001af7983 */ /* 0x000ea80000300800 */
[----:B------:R1:W-:Y:S04]  /*1aaa0*/  STL [R1+0xc0], R162 ;  /* 0x0000c0a201007387 */ /* 0x0003e80000100800 */
[----:B------:R-:W-:Y:S01]  /*1aab0*/  STL [R1+0xbc], R163 ;  /* 0x0000bca301007387 */ /* 0x000fe20000100800 */
[----:B----4-:R-:W-:-:S03]  /*1aac0*/  SHF.L.U64.HI R164, R171, 0x2, R177 ;  /* 0x00000002aba47819 */ /* 0x010fc600000102b1 */
[----:B------:R-:W4:Y:S01]  /*1aad0*/  LDL.LU R177, [R1+0x85c] ;  /* 0x00085c0001b17983 */ /* 0x000f220000300800 */
[----:B-1----:R-:W-:-:S05]  /*1aae0*/  IMAD.SHL.U32 R162, R169, 0x4, RZ ;  /* 0x00000004a9a27824 */ /* 0x002fca00078e00ff */
[----:B------:R1:W-:Y:S04]  /*1aaf0*/  STL [R1+0xb8], R162 ;  /* 0x0000b8a201007387 */ /* 0x0003e80000100800 */
[----:B------:R-:W-:Y:S01]  /*1ab00*/  STL [R1+0xb4], R164 ;  /* 0x0000b4a401007387 */ /* 0x000fe20000100800 */
[----:B-1----:R-:W-:Y:S01]  /*1ab10*/  IMAD.SHL.U32 R162, R171, 0x4, RZ ;  /* 0x00000004aba27824 */ /* 0x002fe200078e00ff */
[C---:B---3--:R-:W-:Y:S02]  /*1ab20*/  SHF.L.U64.HI R163, R173.reuse, 0x2, R179 ;  /* 0x00000002ada37819 */ /* 0x048fe400000102b3 */
        /* <DEDUP_REMOVED lines=32> */
[----:B------:R-:W-:Y:S01]  /*1ad30*/  STL [R1+0x7c], R163 ;  /* 0x00007ca301007387 */ /* 0x000fe20000100800 */
[----:B-1----:R-:W-:Y:S01]  /*1ad40*/  IMAD.SHL.U32 R162, R185, 0x4, RZ ;  /* 0x00000004b9a27824 */ /* 0x002fe200078e00ff */
[----:B--2---:R-:W-:-:S02]  /*1ad50*/  SHF.L.U64.HI R164, R190, 0x2, R196 ;  /* 0x00000002bea47819 */ /* 0x004fc400000102c4 */
[----:B------:R-:W2:Y:S04]  /*1ad60*/  LDL.LU R196, [R1+0x83c] ;  /* 0x00083c0001c47983 */ /* 0x000ea80000300800 */
[----:B------:R4:W-:Y:S04]  /*1ad70*/  STL [R1+0x78], R162 ;  /* 0x000078a201007387 */ /* 0x0009e80000100800 */
[----:B------:R-:W-:Y:S01]  /*1ad80*/  STL [R1+0x74], R164 ;  /* 0x000074a401007387 */ /* 0x000fe20000100800 */
[----:B----4-:R-:W-:-:S03]  /*1ad90*/  SHF.L.U64.HI R162, R192, 0x2, R198 ;  /* 0x00000002c0a27819 */ /* 0x010fc600000102c6 */
[----:B------:R-:W4:Y:S01]  /*1ada0*/  LDL.LU R198, [R1+0x838] ;  /* 0x0008380001c67983 */ /* 0x000f220000300800 */
[----:B------:R-:W-:-:S05]  /*1adb0*/  IMAD.SHL.U32 R163, R190, 0x4, RZ ;  /* 0x00000004bea37824 */ /* 0x000fca00078e00ff */
[----:B------:R1:W-:Y:S04]  /*1adc0*/  STL [R1+0x70], R163 ;  /* 0x000070a301007387 */ /* 0x0003e80000100800 */
[----:B------:R3:W-:Y:S01]  /*1add0*/  STL [R1+0x6c], R162 ;  /* 0x00006ca201007387 */ /* 0x0007e20000100800 */
[----:B-1----:R-:W-:Y:S01]  /*1ade0*/  IMAD.SHL.U32 R163, R192, 0x4, RZ ;  /* 0x00000004c0a37824 */ /* 0x002fe200078e00ff */
[C---:B---3--:R-:W-:Y:S01]  /*1adf0*/  SHF.L.U64.HI R164, R194.reuse, 0x2, R248 ;  /* 0x00000002c2a47819 */ /* 0x048fe200000102f8 */
[----:B------:R-:W-:-:S03]  /*1ae00*/  IMAD.SHL.U32 R162, R194, 0x4, RZ ;  /* 0x00000004c2a27824 */ /* 0x000fc600078e00ff */
[----:B------:R2:W-:Y:S04]  /*1ae10*/  STL [R1+0x68], R163 ;  /* 0x000068a301007387 */ /* 0x0005e80000100800 */
[----:B------:R-:W-:Y:S01]  /*1ae20*/  STL [R1+0x64], R164 ;  /* 0x000064a401007387 */ /* 0x000fe20000100800 */
[----:B--2---:R-:W-:-:S03]  /*1ae30*/  SHF.L.U64.HI R163, R196, 0x2, R202 ;  /* 0x00000002c4a37819 */ /* 0x004fc600000102ca */
[----:B------:R-:W2:Y:S04]  /*1ae40*/  LDL.LU R202, [R1+0x834] ;  /* 0x0008340001ca7983 */ /* 0x000ea80000300800 */
[----:B------:R1:W-:Y:S04]  /*1ae50*/  STL [R1+0x60], R162 ;  /* 0x000060a201007387 */ /* 0x0003e80000100800 */
[----:B------:R-:W3:Y:S01]  /*1ae60*/  LDL.LU R229, [R1+0x45c] ;  /* 0x00045c0001e57983 */ /* 0x000ee20000300800 */
[----:B-1----:R-:W-:-:S03]  /*1ae70*/  IMAD.SHL.U32 R162, R196, 0x4, RZ ;  /* 0x00000004c4a27824 */ /* 0x002fc600078e00ff */
[----:B------:R4:W-:Y:S04]  /*1ae80*/  STL [R1+0x5c], R163 ;  /* 0x00005ca301007387 */ /* 0x0009e80000100800 */
[----:B------:R-:W3:Y:S04]  /*1ae90*/  LDL.LU R230, [R1+0x460] ;  /* 0x0004600001e67983 */ /* 0x000ee80000300800 */
[----:B------:R1:W-:Y:S01]  /*1aea0*/  STL [R1+0x58], R162 ;  /* 0x000058a201007387 */ /* 0x0003e20000100800 */
[----:B----4-:R-:W-:-:S03]  /*1aeb0*/  SHF.L.U64.HI R163, R198, 0x2, R200 ;  /* 0x00000002c6a37819 */ /* 0x010fc600000102c8 */
[----:B------:R-:W4:Y:S04]  /*1aec0*/  LDL.LU R200, [R1+0x830] ;  /* 0x0008300001c87983 */ /* 0x000f280000300800 */
[----:B------:R-:W3:Y:S01]  /*1aed0*/  LDL.LU R231, [R1+0x464] ;  /* 0x0004640001e77983 */ /* 0x000ee20000300800 */
[----:B-1----:R-:W-:-:S03]  /*1aee0*/  IMAD.SHL.U32 R162, R198, 0x4, RZ ;  /* 0x00000004c6a27824 */ /* 0x002fc600078e00ff */
[----:B------:R4:W-:Y:S04]  /*1aef0*/  STL [R1+0x54], R163 ;  /* 0x000054a301007387 */ /* 0x0009e80000100800 */
[----:B------:R-:W3:Y:S04]  /*1af00*/  LDL.LU R232, [R1+0x468] ;  /* 0x0004680001e87983 */ /* 0x000ee80000300800 */
[----:B------:R-:W3:Y:S04]  /*1af10*/  LDL.LU R233, [R1+0x46c] ;  /* 0x00046c0001e97983 */ /* 0x000ee80000300800 */
[----:B------:R1:W-:Y:S04]  /*1af20*/  STL [R1+0x50], R162 ;  /* 0x000050a201007387 */ /* 0x0003e80000100800 */
[----:B------:R-:W3:Y:S04]  /*1af30*/  LDL.LU R234, [R1] ;  /* 0x0000000001ea7983 */ /* 0x000ee80000300800 */
[----:B------:R-:W3:Y:S04]  /*1af40*/  LDL.LU R235, [R1+0x470] ;  /* 0x0004700001eb7983 */ /* 0x000ee80000300800 */
[----:B------:R-:W3:Y:S04]  /*1af50*/  LDL R236, [R1+0x354] ;  /* 0x0003540001ec7983 */ /* 0x000ee80000100800 */
[----:B------:R-:W3:Y:S04]  /*1af60*/  LDL.LU R237, [R1+0x474] ;  /* 0x0004740001ed7983 */ /* 0x000ee80000300800 */
[----:B------:R-:W3:Y:S04]  /*1af70*/  LDL R238, [R1+0x358] ;  /* 0x0003580001ee7983 */ /* 0x000ee80000100800 */
[----:B------:R-:W3:Y:S04]  /*1af80*/  LDL.LU R239, [R1+0x478] ;  /* 0x0004780001ef7983 */ /* 0x000ee80000300800 */
[----:B------:R-:W3:Y:S04]  /*1af90*/  LDL.LU R240, [R1+0x35c] ;  /* 0x00035c0001f07983 */ /* 0x000ee80000300800 */
[----:B------:R-:W3:Y:S04]  /*1afa0*/  LDL.LU R248, [R1+0x47c] ;  /* 0x00047c0001f87983 */ /* 0x000ee80000300800 */
[----:B------:R-:W3:Y:S04]  /*1afb0*/  LDL.LU R247, [R1+0x360] ;  /* 0x0003600001f77983 */ /* 0x000ee80000300800 */
[----:B------:R-:W3:Y:S04]  /*1afc0*/  LDL.LU R246, [R1+0x480] ;  /* 0x0004800001f67983 */ /* 0x000ee80000300800 */
[----:B------:R-:W3:Y:S01]  /*1afd0*/  LDL.LU R245, [R1+0x364] ;  /* 0x0003640001f57983 */ /* 0x000ee20000300800 */
[----:B----4-:R-:W-:-:S03]  /*1afe0*/  SHF.L.U64.HI R163, R200, 0x2, R204 ;  /* 0x00000002c8a37819 */ /* 0x010fc600000102cc */
[----:B------:R-:W4:Y:S01]  /*1aff0*/  LDL.LU R204, [R1+0x82c] ;  /* 0x00082c0001cc7983 */ /* 0x000f220000300800 */
[----:B-1----:R-:W-:-:S03]  /*1b000*/  IMAD.SHL.U32 R162, R200, 0x4, RZ ;  /* 0x00000004c8a27824 */ /* 0x002fc600078e00ff */
[----:B------:R-:W3:Y:S04]  /*1b010*/  LDL.LU R244, [R1+0x484] ;  /* 0x0004840001f47983 */ /* 0x000ee80000300800 */
[----:B------:R2:W-:Y:S04]  /*1b020*/  STL [R1+0x4c], R163 ;  /* 0x00004ca301007387 */ /* 0x0005e80000100800 */
[----:B------:R-:W3:Y:S04]  /*1b030*/  LDL.LU R243, [R1+0x368] ;  /* 0x0003680001f37983 */ /* 0x000ee80000300800 */
[----:B------:R1:W-:Y:S01]  /*1b040*/  STL [R1+0x48], R162 ;  /* 0x000048a201007387 */ /* 0x0003e20000100800 */
[----:B--2---:R-:W-:-:S03]  /*1b050*/  SHF.L.U64.HI R163, R202, 0x2, R208 ;  /* 0x00000002caa37819 */ /* 0x004fc600000102d0 */
[----:B------:R-:W2:Y:S04]  /*1b060*/  LDL.LU R242, [R1+0x488] ;  /* 0x0004880001f27983 */ /* 0x000ea80000300800 */
[----:B------:R-:W2:Y:S04]  /*1b070*/  LDL.LU R241, [R1+0x36c] ;  /* 0x00036c0001f17983 */ /* 0x000ea80000300800 */
[----:B------:R-:W3:Y:S04]  /*1b080*/  LDL.LU R208, [R1+0x828] ;  /* 0x0008280001d07983 */ /* 0x000ee80000300800 */
[----:B------:R1:W-:Y:S02]  /*1b090*/  STL [R1+0x44], R163 ;  /* 0x000044a301007387 */ /* 0x0003e40000100800 */
[----:B-1----:R-:W-:Y:S01]  /*1b0a0*/  IMAD.SHL.U32 R162, R202, 0x4, RZ ;  /* 0x00000004caa27824 */ /* 0x002fe200078e00ff */
[----:B------:R-:W-:-:S02]  /*1b0b0*/  SHF.L.U64.HI R163, R206, 0x2, R252 ;  /* 0x00000002cea37819 */ /* 0x000fc400000102fc */
[C---:B----4-:R-:W-:Y:S02]  /*1b0c0*/  SHF.L.U64.HI R164, R204.reuse, 0x2, R249 ;  /* 0x00000002cca47819 */ /* 0x050fe400000102f9 */
[----:B------:R-:W4:Y:S04]  /*1b0d0*/  LDL.LU R249, [R1+0x824] ;  /* 0x0008240001f97983 */ /* 0x000f280000300800 */
[----:B------:R1:W-:Y:S04]  /*1b0e0*/  STL [R1+0x40], R162 ;  /* 0x000040a201007387 */ /* 0x0003e80000100800 */
[----:B------:R-:W-:Y:S04]  /*1b0f0*/  STL [R1+0x3c], R164 ;  /* 0x00003ca401007387 */ /* 0x000fe80000100800 */
[----:B------:R-:W2:Y:S01]  /*1b100*/  LDL.LU R252, [R1+0x820] ;  /* 0x0008200001fc7983 */ /* 0x000ea20000300800 */
[----:B-1----:R-:W-:-:S05]  /*1b110*/  IMAD.SHL.U32 R162, R204, 0x4, RZ ;  /* 0x00000004cca27824 */ /* 0x002fca00078e00ff */
[----:B------:R1:W-:Y:S04]  /*1b120*/  STL [R1+0x38], R162 ;  /* 0x000038a201007387 */ /* 0x0003e80000100800 */
[----:B------:R3:W-:Y:S01]  /*1b130*/  STL [R1+0x34], R163 ;  /* 0x000034a301007387 */ /* 0x0007e20000100800 */
[----:B-1----:R-:W-:Y:S01]  /*1b140*/  IMAD.SHL.U32 R162, R206, 0x4, RZ ;  /* 0x00000004cea27824 */ /* 0x002fe200078e00ff */
[C---:B---3--:R-:W-:Y:S01]  /*1b150*/  SHF.L.U64.HI R164, R208.reuse, 0x2, R229 ;  /* 0x00000002d0a47819 */ /* 0x048fe200000102e5 */
[----:B------:R-:W-:-:S03]  /*1b160*/  IMAD.SHL.U32 R163, R208, 0x4, RZ ;  /* 0x00000004d0a37824 */ /* 0x000fc600078e00ff */
[----:B------:R-:W-:Y:S04]  /*1b170*/  STL [R1+0x30], R162 ;  /* 0x000030a201007387 */ /* 0x000fe80000100800 */
[----:B------:R-:W-:Y:S04]  /*1b180*/  STL [R1+0x2c], R164 ;  /* 0x00002ca401007387 */ /* 0x000fe80000100800 */
[----:B------:R1:W-:Y:S02]  /*1b190*/  STL [R1+0x28], R163 ;  /* 0x000028a301007387 */ /* 0x0003e40000100800 */
[----:B-1----:R-:W-:Y:S01]  /*1b1a0*/  SHF.L.U64.HI R163, R250, 0x2, R231 ;  /* 0x00000002faa37819 */ /* 0x002fe200000102e7 */
[----:B------:R-:W-:Y:S01]  /*1b1b0*/  IMAD.SHL.U32 R251, R238, 0x4, RZ ;  /* 0x00000004eefb7824 */ /* 0x000fe200078e00ff */
[C---:B----4-:R-:W-:Y:S01]  /*1b1c0*/  SHF.L.U64.HI R162, R249.reuse, 0x2, R230 ;  /* 0x00000002f9a27819 */ /* 0x050fe200000102e6 */
[----:B------:R-:W-:-:S04]  /*1b1d0*/  IMAD.SHL.U32 R164, R249, 0x4, RZ ;  /* 0x00000004f9a47824 */ /* 0x000fc800078e00ff */
[----:B------:R1:W-:Y:S04]  /*1b1e0*/  STL [R1+0x24], R162 ;  /* 0x000024a201007387 */ /* 0x0003e80000100800 */
[----:B------:R2:W-:Y:S01]  /*1b1f0*/  STL [R1+0x20], R164 ;  /* 0x000020a401007387 */ /* 0x0005e20000100800 */
[----:B-1----:R-:W-:-:S03]  /*1b200*/  IMAD.SHL.U32 R162, R250, 0x4, RZ ;  /* 0x00000004faa27824 */ /* 0x002fc600078e00ff */
[----:B------:R1:W-:Y:S01]  /*1b210*/  STL [R1+0x1c], R163 ;  /* 0x00001ca301007387 */ /* 0x0003e20000100800 */
[----:B--2---:R-:W-:-:S03]  /*1b220*/  SHF.L.U64.HI R164, R252, 0x2, R232 ;  /* 0x00000002fca47819 */ /* 0x004fc600000102e8 */
[----:B------:R2:W-:Y:S01]  /*1b230*/  STL [R1+0x18], R162 ;  /* 0x000018a201007387 */ /* 0x0005e20000100800 */
[----:B-1----:R-:W-:-:S03]  /*1b240*/  IMAD.SHL.U32 R163, R252, 0x4, RZ ;  /* 0x00000004fca37824 */ /* 0x002fc600078e00ff */
[----:B------:R1:W-:Y:S01]  /*1b250*/  STL [R1+0x14], R164 ;  /* 0x000014a401007387 */ /* 0x0003e20000100800 */
[----:B--2---:R-:W-:-:S03]  /*1b260*/  SHF.L.U64.HI R162, R234, 0x2, R233 ;  /* 0x00000002eaa27819 */ /* 0x004fc600000102e9 */
[----:B------:R2:W-:Y:S04]  /*1b270*/  STL [R1+0x10], R163 ;  /* 0x000010a301007387 */ /* 0x0005e80000100800 */
[----:B------:R3:W-:Y:S01]  /*1b280*/  STL [R1+0xc], R162 ;  /* 0x00000ca201007387 */ /* 0x0007e20000100800 */
[----:B-1----:R-:W-:Y:S01]  /*1b290*/  IMAD.SHL.U32 R164, R234, 0x4, RZ ;  /* 0x00000004eaa47824 */ /* 0x002fe200078e00ff */
[----:B--2---:R-:W-:-:S04]  /*1b2a0*/  SHF.L.U64.HI R163, R236, 0x2, R235 ;  /* 0x00000002eca37819 */ /* 0x004fc800000102eb */
[----:B------:R-:W-:Y:S01]  /*1b2b0*/  STL [R1+0x8], R164 ;  /* 0x000008a401007387 */ /* 0x000fe20000100800 */
[----:B---3--:R-:W-:-:S03]  /*1b2c0*/  IMAD.SHL.U32 R162, R236, 0x4, RZ ;  /* 0x00000004eca27824 */ /* 0x008fc600078e00ff */
[----:B------:R-:W-:Y:S01]  /*1b2d0*/  STL [R1+0x4], R163 ;  /* 0x000004a301007387 */ /* 0x000fe20000100800 */
[C---:B------:R-:W-:Y:S01]  /*1b2e0*/  SHF.L.U64.HI R250, R240.reuse, 0x2, R239 ;  /* 0x00000002f0fa7819 */ /* 0x040fe200000102ef */
[----:B------:R-:W-:Y:S02]  /*1b2f0*/  IMAD.SHL.U32 R249, R240, 0x4, RZ ;  /* 0x00000004f0f97824 */ /* 0x000fe400078e00ff */
[----:B------:R1:W-:Y:S01]  /*1b300*/  STL [R1], R162 ;  /* 0x000000a201007387 */ /* 0x0003e20000100800 */
[----:B------:R-:W-:-:S03]  /*1b310*/  SHF.L.U64.HI R252, R238, 0x2, R237 ;  /* 0x00000002eefc7819 */ /* 0x000fc600000102ed */
[----:B------:R-:W2:Y:S04]  /*1b320*/  LDL.LU R240, [R1+0x48c] ;  /* 0x00048c0001f07983 */ /* 0x000ea80000300800 */
[----:B------:R-:W2:Y:S04]  /*1b330*/  LDL.LU R239, [R1+0x370] ;  /* 0x0003700001ef7983 */ /* 0x000ea80000300800 */
[----:B------:R-:W3:Y:S04]  /*1b340*/  LDL.LU R238, [R1+0x490] ;  /* 0x0004900001ee7983 */ /* 0x000ee80000300800 */
[----:B------:R-:W3:Y:S04]  /*1b350*/  LDL.LU R237, [R1+0x374] ;  /* 0x0003740001ed7983 */ /* 0x000ee80000300800 */
[----:B------:R-:W4:Y:S04]  /*1b360*/  LDL.LU R236, [R1+0x494] ;  /* 0x0004940001ec7983 */ /* 0x000f280000300800 */
        /* <DEDUP_REMOVED lines=25> */
[----:B------:R-:W2:Y:S04]  /*1b500*/  LDL.LU R205, [R1+0x4cc] ;  /* 0x0004cc0001cd7983 */ /* 0x000ea80000300800 */
[----:B------:R-:W2:Y:S01]  /*1b510*/  LDL.LU R207, [R1+0x3ac] ;  /* 0x0003ac0001cf7983 */ /* 0x000ea20000300800 */
[----:B------:R-:W-:-:S03]  /*1b520*/  SHF.R.S32.HI R203, RZ, 0x1f, R5 ;  /* 0x0000001fffcb7819 */ /* 0x000fc60000011405 */
[----:B------:R-:W3:Y:S01]  /*1b530*/  LDL.LU R191, [R1+0x4a0] ;  /* 0x0004a00001bf7983 */ /* 0x000ee20000300800 */
[----:B-1----:R-:W-:-:S03]  /*1b540*/  SHF.L.U64.HI R162, R5, 0x2, R203 ;  /* 0x0000000205a27819 */ /* 0x002fc600000102cb */
[----:B------:R-:W4:Y:S01]  /*1b550*/  LDL.LU R181, [R1+0x4d0] ;  /* 0x0004d00001b57983 */ /* 0x000f220000300800 */
[----:B--2---:R-:W-:-:S03]  /*1b560*/  SHF.L.U64.HI R208, R207, 0x2, R205 ;  /* 0x00000002cfd07819 */ /* 0x004fc600000102cd */
[----:B------:R-:W4:Y:S04]  /*1b570*/  LDL.LU R205, [R1+0x3b0] ;  /* 0x0003b00001cd7983 */ /* 0x000f280000300800 */
[----:B------:R-:W2:Y:S04]  /*1b580*/  LDL.LU R179, [R1+0x4d4] ;  /* 0x0004d40001b37983 */ /* 0x000ea80000300800 */
[----:B------:R-:W2:Y:S04]  /*1b590*/  LDL.LU R203, [R1+0x3b4] ;  /* 0x0003b40001cb7983 */ /* 0x000ea80000300800 */
[----:B------:R-:W2:Y:S04]  /*1b5a0*/  LDL.LU R177, [R1+0x4d8] ;  /* 0x0004d80001b17983 */ /* 0x000ea80000300800 */
[----:B------:R-:W2:Y:S04]  /*1b5b0*/  LDL.LU R201, [R1+0x3b8] ;  /* 0x0003b80001c97983 */ /* 0x000ea80000300800 */
[----:B------:R-:W2:Y:S04]  /*1b5c0*/  LDL.LU R175, [R1+0x4dc] ;  /* 0x0004dc0001af7983 */ /* 0x000ea80000300800 */
[----:B------:R-:W2:Y:S04]  /*1b5d0*/  LDL.LU R199, [R1+0x3bc] ;  /* 0x0003bc0001c77983 */ /* 0x000ea80000300800 */
[----:B------:R-:W4:Y:S04]  /*1b5e0*/  LDL.LU R173, [R1+0x4e0] ;  /* 0x0004e00001ad7983 */ /* 0x000f280000300800 */
[----:B------:R-:W4:Y:S04]  /*1b5f0*/  LDL.LU R197, [R1+0x3c0] ;  /* 0x0003c00001c57983 */ /* 0x000f280000300800 */
[----:B------:R-:W2:Y:S04]  /*1b600*/  LDL.LU R171, [R1+0x4e4] ;  /* 0x0004e40001ab7983 */ /* 0x000ea80000300800 */
[----:B------:R-:W2:Y:S04]  /*1b610*/  LDL.LU R195, [R1+0x3c4] ;  /* 0x0003c40001c37983 */ /* 0x000ea80000300800 */
        /* <DEDUP_REMOVED lines=15> */
[----:B------:R-:W4:Y:S01]  /*1b710*/  LDL.LU R184, [R1+0x3e8] ;  /* 0x0003e80001b87983 */ /* 0x000f220000300800 */
[----:B------:R-:W-:-:S02]  /*1b720*/  LEA.HI.X.SX32 R3, R25, R24, 0x1, P0 ;  /* 0x0000001819037211 */ /* 0x000fc400000f0eff */
[----:B------:R-:W-:Y:S01]  /*1b730*/  LEA.HI.X.SX32 R0, R26, R24, 0x1, P1 ;  /* 0x000000181a007211 */ /* 0x000fe200008f0eff */
[----:B------:R-:W4:Y:S01]  /*1b740*/  LDL.LU R187, [R1+0x50c] ;  /* 0x00050c0001bb7983 */ /* 0x000f220000300800 */
[----:B---3--:R-:W-:-:S03]  /*1b750*/  SHF.R.S32.HI R162, RZ, 0x6, R191 ;  /* 0x00000006ffa27819 */ /* 0x008fc600000114bf */
[----:B------:R-:W3:Y:S01]  /*1b760*/  LDL.LU R191, [R1+0x3ec] ;  /* 0x0003ec0001bf7983 */ /* 0x000ee20000300800 */
[----:B--2---:R-:W-:Y:S02]  /*1b770*/  SHF.L.U64.HI R196, R195, 0x2, R171 ;  /* 0x00000002c3c47819 */ /* 0x004fe400000102ab */
[----:B----4-:R-:W-:Y:S02]  /*1b780*/  SHF.L.U64.HI R192, R163, 0x2, R167 ;  /* 0x00000002a3c07819 */ /* 0x010fe400000102a7 */
[C---:B------:R-:W-:Y:S01]  /*1b790*/  SHF.L.U64.HI R166, R168.reuse, 0x2, R166 ;  /* 0x00000002a8a67819 */ /* 0x040fe200000102a6 */
[----:B------:R-:W-:Y:S01]  /*1b7a0*/  IMAD.SHL.U32 R167, R168, 0x4, RZ ;  /* 0x00000004a8a77824 */ /* 0x000fe200078e00ff */
[----:B------:R-:W-:Y:S02]  /*1b7b0*/  SHF.L.U64.HI R168, R172, 0x2, R170 ;  /* 0x00000002aca87819 */ /* 0x000fe400000102aa */
[C---:B------:R-:W-:Y:S01]  /*1b7c0*/  SHF.L.U64.HI R170, R176.reuse, 0x2, R174 ;  /* 0x00000002b0aa7819 */ /* 0x040fe200000102ae */
[----:B------:R-:W-:Y:S01]  /*1b7d0*/  IMAD.SHL.U32 R171, R176, 0x4, RZ ;  /* 0x00000004b0ab7824 */ /* 0x000fe200078e00ff */
[----:B------:R-:W-:-:S02]  /*1b7e0*/  SHF.L.U64.HI R174, R182, 0x2, R3 ;  /* 0x00000002b6ae7819 */ /* 0x000fc40000010203 */
[----:B------:R-:W2:Y:S01]  /*1b7f0*/  LDL.LU R3, [R1+0x81c] ;  /* 0x00081c0001037983 */ /* 0x000ea20000300800 */
[----:B------:R-:W-:-:S03]  /*1b800*/  SHF.L.U64.HI R176, R184, 0x2, R0 ;  /* 0x00000002b8b07819 */ /* 0x000fc60000010200 */
[----:B------:R-:W4:Y:S01]  /*1b810*/  LDL.LU R0, [R1+0x818] ;  /* 0x0008180001007983 */ /* 0x000f220000300800 */
[-C--:B------:R-:W-:Y:S02]  /*1b820*/  LEA.HI.X.SX32 R189, R28, R24.reuse, 0x1, P3 ;  /* 0x000000181cbd7211 */ /* 0x080fe400018f0eff */
[-C--:B------:R-:W-:Y:S02]  /*1b830*/  LEA.HI.X.SX32 R4, R29, R24.reuse, 0x1, P5 ;  /* 0x000000181d047211 */ /* 0x080fe400028f0eff */
[----:B------:R-:W-:Y:S01]  /*1b840*/  SHF.L.U64.HI R194, R193, 0x2, R169 ;  /* 0x00000002c1c27819 */ /* 0x000fe200000102a9 */
[----:B------:R-:W-:Y:S01]  /*1b850*/  IMAD.SHL.U32 R169, R172, 0x4, RZ ;  /* 0x00000004aca97824 */ /* 0x000fe200078e00ff */
[----:B------:R-:W-:Y:S01]  /*1b860*/  SHF.L.U64.HI R198, R197, 0x2, R173 ;  /* 0x00000002c5c67819 */ /* 0x000fe200000102ad */
[----:B------:R-:W-:Y:S01]  /*1b870*/  IMAD.SHL.U32 R173, R180, 0x4, RZ ;  /* 0x00000004b4ad7824 */ /* 0x000fe200078e00ff */
[----:B------:R-:W-:Y:S02]  /*1b880*/  LEA.HI.X.SX32 R2, R30, R24, 0x1, P4 ;  /* 0x000000181e027211 */ /* 0x000fe400020f0eff */
[----:B------:R-:W-:-:S02]  /*1b890*/  SHF.L.U64.HI R172, R180, 0x2, R178 ;  /* 0x00000002b4ac7819 */ /* 0x000fc400000102b2 */
[----:B------:R-:W-:Y:S01]  /*1b8a0*/  SHF.L.U64.HI R206, R205, 0x2, R181 ;  /* 0x00000002cdce7819 */ /* 0x000fe200000102b5 */
[----:B------:R-:W-:Y:S01]  /*1b8b0*/  IMAD.SHL.U32 R181, R188, 0x4, RZ ;  /* 0x00000004bcb57824 */ /* 0x000fe200078e00ff */
[----:B------:R-:W-:Y:S01]  /*1b8c0*/  SHF.L.U64.HI R200, R199, 0x2, R175 ;  /* 0x00000002c7c87819 */ /* 0x000fe200000102af */
[----:B------:R-:W-:Y:S01]  /*1b8d0*/  IMAD.SHL.U32 R175, R182, 0x4, RZ ;  /* 0x00000004b6af7824 */ /* 0x000fe200078e00ff */
[----:B------:R-:W-:Y:S02]  /*1b8e0*/  SHF.L.U64.HI R180, R188, 0x2, R189 ;  /* 0x00000002bcb47819 */ /* 0x000fe400000102bd */
[----:B------:R1:W5:Y:S01]  /*1b8f0*/  LDL.LU R189, [R1+0x814] ;  /* 0x0008140001bd7983 */ /* 0x0003620000300800 */
[----:B------:R-:W-:Y:S01]  /*1b900*/  SHF.L.U64.HI R202, R201, 0x2, R177 ;  /* 0x00000002c9ca7819 */ /* 0x000fe200000102b1 */
[----:B------:R-:W-:Y:S02]  /*1b910*/  IMAD.SHL.U32 R177, R184, 0x4, RZ ;  /* 0x00000004b8b17824 */ /* 0x000fe400078e00ff */
[----:B------:R1:W5:Y:S01]  /*1b920*/  LDL.LU R188, [R1+0x810] ;  /* 0x0008100001bc7983 */ /* 0x0003620000300800 */
[C---:B--2---:R-:W-:Y:S01]  /*1b930*/  SHF.L.U64.HI R182, R3.reuse, 0x2, R4 ;  /* 0x0000000203b67819 */ /* 0x044fe20000010204 */
[----:B------:R-:W-:-:S02]  /*1b940*/  IMAD.SHL.U32 R183, R3, 0x4, RZ ;  /* 0x0000000403b77824 */ /* 0x000fc400078e00ff */
[----:B------:R1:W5:Y:S01]  /*1b950*/  LDL.LU R4, [R1+0x80c] ;  /* 0x00080c0001047983 */ /* 0x0003620000300800 */
[----:B----4-:R-:W-:-:S03]  /*1b960*/  SHF.L.U64.HI R184, R0, 0x2, R2 ;  /* 0x0000000200b87819 */ /* 0x010fc60000010202 */
[----:B------:R1:W5:Y:S04]  /*1b970*/  LDL.LU R3, [R1+0x808] ;  /* 0x0008080001037983 */ /* 0x0003680000300800 */
[----:B------:R1:W5:Y:S01]  /*1b980*/  LDL.LU R2, [R1+0x804] ;  /* 0x0008040001027983 */ /* 0x0003620000300800 */
[----:B------:R-:W-:Y:S02]  /*1b990*/  IMAD.SHL.U32 R185, R0, 0x4, RZ ;  /* 0x0000000400b97824 */ /* 0x000fe400078e00ff */
[----:B------:R-:W2:Y:S01]  /*1b9a0*/  S2R R0, SR_TID.X ;  /* 0x0000000000007919 */ /* 0x000ea20000002100 */
[----:B------:R-:W-:Y:S01]  /*1b9b0*/  IMAD.IADD R9, R9, 0x1, R31 ;  /* 0x0000000109097824 */ /* 0x000fe200078e021f */
[----:B------:R-:W-:Y:S02]  /*1b9c0*/  SHF.L.U64.HI R210, R209, 0x2, R210 ;  /* 0x00000002d1d27819 */ /* 0x000fe400000102d2 */
[----:B------:R-:W-:-:S02]  /*1b9d0*/  CS2R R24, SRZ ;  /* 0x0000000000187805 */ /* 0x000fc4000001ff00 */
[----:B------:R-:W-:Y:S02]  /*1b9e0*/  SHF.L.U64.HI R12, R13, 0x2, R12 ;  /* 0x000000020d0c7819 */ /* 0x000fe4000001020c */
[----:B------:R-:W-:Y:S02]  /*1b9f0*/  CS2R R26, SRZ ;  /* 0x00000000001a7805 */ /* 0x000fe4000001ff00 */
[----:B------:R-:W-:Y:S02]  /*1ba00*/  SHF.L.U64.HI R14, R15, 0x2, R14 ;  /* 0x000000020f0e7819 */ /* 0x000fe4000001020e */
[----:B------:R-:W-:Y:S02]  /*1ba10*/  CS2R R28, SRZ ;  /* 0x00000000001c7805 */ /* 0x000fe4000001ff00 */
        /* <DEDUP_REMOVED lines=21> */
[----:B--2---:R-:W-:Y:S02]  /*1bb70*/  SHF.R.U32.HI R0, RZ, 0x6, R0 ;  /* 0x00000006ff007819 */ /* 0x004fe40000011600 */
[----:B------:R-:W-:Y:S02]  /*1bb80*/  CS2R R50, SRZ ;  /* 0x0000000000327805 */ /* 0x000fe4000001ff00 */
[----:B------:R-:W-:Y:S02]  /*1bb90*/  SHF.L.U64.HI R244, R243, 0x2, R244 ;  /* 0x00000002f3f47819 */ /* 0x000fe400000102f4 */
[----:B------:R-:W-:Y:S02]  /*1bba0*/  CS2R R52, SRZ ;  /* 0x0000000000347805 */ /* 0x000fe4000001ff00 */
[----:B------:R-:W-:-:S02]  /*1bbb0*/  SHF.L.U64.HI R242, R241, 0x2, R242 ;  /* 0x00000002f1f27819 */ /* 0x000fc400000102f2 */
[----:B------:R-:W-:Y:S02]  /*1bbc0*/  CS2R R54, SRZ ;  /* 0x0000000000367805 */ /* 0x000fe4000001ff00 */
[----:B------:R-:W-:Y:S02]  /*1bbd0*/  SHF.L.U64.HI R240, R239, 0x2, R240 ;  /* 0x00000002eff07819 */ /* 0x000fe400000102f0 */
        /* <DEDUP_REMOVED lines=33> */
[----:B---3--:R-:W-:-:S02]  /*1bdf0*/  SHF.L.U64.HI R178, R191, 0x2, R187 ;  /* 0x00000002bfb27819 */ /* 0x008fc400000102bb */
        /* <DEDUP_REMOVED lines=11> */
[----:B------:R-:W-:Y:S01]  /*1beb0*/  CS2R R112, SRZ ;  /* 0x0000000000707805 */ /* 0x000fe2000001ff00 */
[----:B------:R-:W-:Y:S01]  /*1bec0*/  IMAD.SHL.U32 R209, R209, 0x4, RZ ;  /* 0x00000004d1d17824 */ /* 0x000fe200078e00ff */
[----:B------:R-:W-:Y:S01]  /*1bed0*/  SGXT.U32 R0, R0, 0x1 ;  /* 0x000000010000781a */ /* 0x000fe20000000000 */
[----:B------:R-:W-:Y:S01]  /*1bee0*/  IMAD.SHL.U32 R13, R13, 0x4, RZ ;  /* 0x000000040d0d7824 */ /* 0x000fe200078e00ff */
[----:B------:R-:W-:Y:S01]  /*1bef0*/  CS2R R114, SRZ ;  /* 0x0000000000727805 */ /* 0x000fe2000001ff00 */
        /* <DEDUP_REMOVED lines=36> */
[----:B------:R-:W-:-:S02]  /*1c140*/  IMAD.SHL.U32 R231, R231, 0x4, RZ ;  /* 0x00000004e7e77824 */ /* 0x000fc400078e00ff */
[----:B------:R-:W-:Y:S02]  /*1c150*/  IMAD.SHL.U32 R229, R229, 0x4, RZ ;  /* 0x00000004e5e57824 */ /* 0x000fe400078e00ff */
[----:B------:R-:W-:Y:S02]  /*1c160*/  IMAD.SHL.U32 R227, R227, 0x4, RZ ;  /* 0x00000004e3e37824 */ /* 0x000fe400078e00ff */
[----:B------:R-:W-:Y:S02]  /*1c170*/  IMAD.SHL.U32 R225, R225, 0x4, RZ ;  /* 0x00000004e1e17824 */ /* 0x000fe400078e00ff */
[----:B------:R-:W-:Y:S02]  /*1c180*/  IMAD.SHL.U32 R223, R223, 0x4, RZ ;  /* 0x00000004dfdf7824 */ /* 0x000fe400078e00ff */
[----:B------:R-:W-:Y:S02]  /*1c190*/  IMAD.SHL.U32 R221, R221, 0x4, RZ ;  /* 0x00000004dddd7824 */ /* 0x000fe400078e00ff */
        /* <DEDUP_REMOVED lines=16> */
[----:B------:R-:W-:Y:S01]  /*1c2a0*/  VIADD R187, R162, 0xfffffffb ;  /* 0xfffffffba2bb7836 */ /* 0x000fe20000000000 */
[----:B------:R-:W-:Y:S01]  /*1c2b0*/  UIADD3 UR12, UR12, -0x140, URZ ;  /* 0xfffffec00c0c7890 */ /* 0x000fe2000fffe03f */
[----:B------:R-:W-:Y:S01]  /*1c2c0*/  UMOV UR13, 0x4 ;  /* 0x00000004000d7882 */ /* 0x000fe20000000000 */
[----:B------:R-:W-:Y:S01]  /*1c2d0*/  UMOV UR14, 0xffffffff ;  /* 0xffffffff000e7882 */ /* 0x000fe20000000000 */
[----:B-1----:R-:W-:-:S09]  /*1c2e0*/  UMOV UR4, URZ ;  /* 0x0000003f00047c82 */ /* 0x002fd20008000000 */
.L_x_1:
[----:B------:R-:W-:Y:S01]  /*1c2f0*/  UIADD3 UR14, UR14, 0x1, URZ ;  /* 0x000000010e0e7890 */ /* 0x000fe2000fffe03f */
[----:B------:R-:W-:-:S04]  /*1c300*/  DEPBAR.LE SB0, 0x8 ;  /* 0x000082000000791a */ /* 0x000fc80000000000 */
[----:B------:R-:W-:Y:S01]  /*1c310*/  BAR.SYNC.DEFER_BLOCKING 0x0 ;  /* 0x0000000000007b1d */ /* 0x000fe20000010000 */
[----:B------:R-:W-:Y:S01]  /*1c320*/  UISETP.GT.AND UP0, UPT, UR14, 0x5, UPT ;  /* 0x000000050e00788c */ /* 0x000fe2000bf04270 */
[----:B------:R-:W-:Y:S01]  /*1c330*/  VIADD R187, R162, 0xfffffffb ;  /* 0xfffffffba2bb7836 */ /* 0x000fe20000000000 */
[C---:B------:R-:W-:Y:S01]  /*1c340*/  ISETP.GE.AND P1, PT, R0.reuse, UR12, PT ;  /* 0x0000000c00007c0c */ /* 0x040fe2000bf26270 */
[----:B------:R-:W-:Y:S01]  /*1c350*/  UIADD3 UR13, UR13, 0x1, URZ ;  /* 0x000000010d0d7890 */ /* 0x000fe2000fffe03f */
[----:B------:R-:W-:Y:S01]  /*1c360*/  LOP3.LUT R190, R0, 0x2, RZ, 0xfc, !PT ;  /* 0x0000000200be7812 */ /* 0x000fe200078efcff */
[----:B------:R-:W-:Y:S01]  /*1c370*/  USEL UR14, UR14, URZ, !UP0 ;  /* 0x0000003f0e0e7287 */ /* 0x000fe2000c000000 */
[----:B------:R-:W-:Y:S01]  /*1c380*/  ISETP.LE.AND P0, PT, R187, UR4, PT ;  /* 0x00000004bb007c0c */ /* 0x000fe2000bf03270 */
[----:B------:R-:W-:Y:S01]  /*1c390*/  UMOV UR11, 0x40000040 ;  /* 0x40000040000b7882 */ /* 0x000fe20000000000 */
[----:B------:R-:W-:Y:S01]  /*1c3a0*/  UMOV UR9, 0x40000040 ;  /* 0x4000004000097882 */ /* 0x000fe20000000000 */
[----:B------:R-:W-:Y:S01]  /*1c3b0*/  ULEA UR5, UR14, UR7, 0xe ;  /* 0x000000070e057291 */ /* 0x000fe2000f8e703f */
[----:B------:R-:W-:Y:S01]  /*1c3c0*/  SEL R187, RZ, 0x4, P1 ;  /* 0x00000004ffbb7807 */ /* 0x000fe20000800000 */
[----:B------:R-:W-:Y:S01]  /*1c3d0*/  ULEA UR6, UR14, UR7, 0x10 ;  /* 0x000000070e067291 */ /* 0x000fe2000f8e803f */
[----:B------:R-:W-:Y:S01]  /*1c3e0*/  ISETP.GE.AND P1, PT, R190, UR12, PT ;  /* 0x0000000cbe007c0c */ /* 0x000fe2000bf26270 */
[----:B------:R-:W-:Y:S01]  /*1c3f0*/  UIADD3 UR5, UR5, 0x60000, URZ ;  /* 0x0006000005057890 */ /* 0x000fe2000fffe03f */
[----:B------:R-:W-:Y:S01]  /*1c400*/  SEL R187, R187, RZ, !P0 ;  /* 0x000000ffbbbb7207 */ /* 0x000fe20004000000 */
[----:B------:R-:W-:Y:S01]  /*1c410*/  USHF.R.U32.HI UR6, URZ, 0x4, UR6 ;  /* 0x000000043f067899 */ /* 0x000fe20008011606 */
[----:B------:R-:W-:Y:S01]  /*1c420*/  IADD3 R190, P3, R8, R161, RZ ;  /* 0x000000a108be7210 */ /* 0x000fe20007f7e0ff */
[----:B------:R-:W-:Y:S01]  /*1c430*/  USHF.R.U32.HI UR5, URZ, 0x4, UR5 ;  /* 0x000000043f057899 */ /* 0x000fe20008011605 */
[----:B------:R-:W-:Y:S01]  /*1c440*/  ISETP.NE.U32.AND P2, PT, R187, RZ, PT ;  /* 0x000000ffbb00720c */ /* 0x000fe20003f45070 */
[----:B------:R-:W-:Y:S01]  /*1c450*/  USGXT.U32 UR10, UR6, 0xe ;  /* 0x0000000e060a789a */ /* 0x000fe20008000000 */
[----:B------:R-:W-:Y:S01]  /*1c460*/  SEL R187, RZ, 0x4, P1 ;  /* 0x00000004ffbb7807 */ /* 0x000fe20000800000 */
[----:B------:R-:W-:Y:S01]  /*1c470*/  USGXT.U32 UR8, UR5, 0xe ;  /* 0x0000000e0508789a */ /* 0x000fe20008000000 */
[----:B------:R-:W-:Y:S01]  /*1c480*/  IMAD.X R191, R7, 0x1, R160, P3 ;  /* 0x0000000107bf7824 */ /* 0x000fe200018e06a0 */
[----:B------:R-:W-:Y:S01]  /*1c490*/  WARPGROUP.ARRIVE ;  /* 0x00000000000079c5 */ /* 0x000fe20000000000 */
[----:B------:R-:W-:Y:S01]  /*1c4a0*/  UMOV UR5, URZ ;  /* 0x0000003f00057c82 */ /* 0x000fe20008000000 */
[----:B------:R-:W-:Y:S01]  /*1c4b0*/  UMOV UR6, URZ ;  /* 0x0000003f00067c82 */ /* 0x000fe20008000000 */
[----:B------:R-:W-:-:S04]  /*1c4c0*/  SEL R187, R187, RZ, !P0 ;  /* 0x000000ffbbbb7207 */ /* 0x000fc80004000000 */
[----:B------:R-:W-:Y:S01]  /*1c4d0*/  HGMMA.64x256x8.F32.TF32 R24, gdesc[UR8], R24 ;  /* 0x07e00000081879f0 */ /* 0x000fe20008702818 */
[----:B------:R-:W-:Y:S01]  /*1c4e0*/  UIADD3 UR10, UP1, UR10, 0x2, URZ ;  /* 0x000000020a0a7890 */ /* 0x000fe2000ff3e03f */
[----:B------:R-:W-:Y:S01]  /*1c4f0*/  ISETP.NE.U32.AND P1, PT, R187, RZ, PT ;  /* 0x000000ffbb00720c */ /* 0x000fe20003f25070 */
[----:B------:R-:W-:Y:S02]  /*1c500*/  UIADD3 UR8, UP0, UR8, 0x2, URZ ;  /* 0x0000000208087890 */ /* 0x000fe4000ff1e03f */
[----:B------:R-:W-:Y:S02]  /*1c510*/  UIADD3.X UR11, UR6, 0x40000040, URZ, UP1, !UPT ;  /* 0x40000040060b7890 */ /* 0x000fe40008ffe43f */
[----:B------:R-:W-:Y:S02]  /*1c520*/  UIADD3.X UR9, UR5, 0x40000040, URZ, UP0, !UPT ;  /* 0x4000004005097890 */ /* 0x000fe400087fe43f */
[----:B------:R-:W-:Y:S02]  /*1c530*/  UIADD3.64 UR22, UR10, 0x2, URZ ;  /* 0x000000020a167897 */ /* 0x000fe4000fffe03f */
[----:B------:R-:W-:-:S02]  /*1c540*/  UIADD3.64 UR20, UR8, 0x2, URZ ;  /* 0x0000000208147897 */ /* 0x000fc4000fffe03f */
[----:B------:R-:W-:-:S04]  /*1c550*/  UISETP.GT.AND UP0, UPT, UR13, 0x5, UPT ;  /* 0x000000050d00788c */ /* 0x000fc8000bf04270 */
[----:B------:R-:W-:-:S04]  /*1c560*/  USEL UR13, UR13, URZ, !UP0 ;  /* 0x0000003f0d0d7287 */ /* 0x000fc8000c000000 */
[----:B------:R-:W-:-:S06]  /*1c570*/  ULEA UR5, UR13, UR7, 0xe ;  /* 0x000000070d057291 */ /* 0x000fcc000f8e703f */
[----:B-----5:R-:W-:Y:S01]  /*1c580*/  VIADD R187, R3, UR5 ;  /* 0x0000000503bb7c36 */ /* 0x020fe20008000000 */
[----:B------:R-:W-:-:S15]  /*1c590*/  HGMMA.64x256x8.F32.TF32 R24, gdesc[UR8], R24 ;  /* 0x07e00000081879f0 */ /* 0x000fde0008702818 */
[----:B------:R-:W-:-:S13]  /*1c5a0*/  NOP ;  /* 0x0000000000007918 */ /* 0x000fda0000000000 */
[----:B------:R-:W-:Y:S01]  /*1c5b0*/  HGMMA.64x256x8.F32.TF32 R24, gdesc[UR20], R24 ;  /* 0x07e00000141879f0 */ /* 0x000fe20008702818 */
[----:B------:R-:W-:Y:S02]  /*1c5c0*/  UIADD3.64 UR22, UR10, 0x4, URZ ;  /* 0x000000040a167897 */ /* 0x000fe4000fffe03f */
[----:B------:R-:W-:-:S15]  /*1c5d0*/  UIADD3.64 UR20, UR8, 0x4, URZ ;  /* 0x0000000408147897 */ /* 0x000fde000fffe03f */
[----:B------:R-:W-:-:S10]  /*1c5e0*/  NOP ;  /* 0x0000000000007918 */ /* 0x000fd40000000000 */
        /* <DEDUP_REMOVED lines=10> */
[----:B------:R-:W-:Y:S02]  /*1c690*/  UIADD3.64 UR20, UR8, 0x202, URZ ;  /* 0x0000020208147897 */ /* 0x000fe4000fffe03f */
[----:B------:R-:W-:Y:S02]  /*1c6a0*/  UIADD3.64 UR10, UR10, 0x804, URZ ;  /* 0x000008040a0a7897 */ /* 0x000fe4000fffe03f */
[----:B------:R-:W-:-:S15]  /*1c6b0*/  UIADD3.64 UR8, UR8, 0x204, URZ ;  /* 0x0000020408087897 */ /* 0x000fde000fffe03f */
[----:B------:R-:W-:-:S06]  /*1c6c0*/  NOP ;  /* 0x0000000000007918 */ /* 0x000fcc0000000000 */
[----:B------:R-:W-:-:S15]  /*1c6d0*/  HGMMA.64x256x8.F32.TF32 R24, gdesc[UR20], R24 ;  /* 0x07e00000141879f0 */ /* 0x000fde0008702818 */
[----:B------:R-:W-:-:S13]  /*1c6e0*/  NOP ;  /* 0x0000000000007918 */ /* 0x000fda0000000000 */
[----:B------:R-:W-:Y:S03]  /*1c6f0*/  HGMMA.64x256x8.F32.TF32 R24, gdesc[UR8], R24, gsb0 ;  /* 0x07e00000081879f0 */ /* 0x000fe60008002818 */
[----:B------:R-:W-:Y:S02]  /*1c700*/  WARPGROUP.DEPBAR.LE gsb0, 0x1 ;  /* 0x00008000000079c5 */ /* 0x000fe40000010100 */
[----:B------:R-:W-:Y:S06]  /*1c710*/  BAR.SYNC.DEFER_BLOCKING 0x0 ;  /* 0x0000000000007b1d */ /* 0x000fec0000010000 */
[----:B------:R-:W-:Y:S01]  /*1c720*/  @!PT LDS RZ, [RZ] ;  /* 0x00000000fffff984 */ /* 0x000fe20000000800 */
[----:B------:R-:W-:Y:S01]  /*1c730*/  @!PT LDS RZ, [RZ] ;  /* 0x00000000fffff984 */ /* 0x000fe20000000800 */
[----:B------:R-:W-:Y:S01]  /*1c740*/  @!PT LDS RZ, [RZ] ;  /* 0x00000000fffff984 */ /* 0x000fe20000000800 */
[----:B------:R1:W-:Y:S02]  /*1c750*/  LDGSTS.E [R187+0x60000], desc[UR16][R190.64], P2 ;  /* 0x60000000bebb7fae */ /* 0x0003e40009121850 */
[----:B-1----:R-:W-:-:S05]  /*1c760*/  IADD3 R190, P2, R8, R159, RZ ;  /* 0x0000009f08be7210 */ /* 0x002fca0007f5e0ff */
[----:B------:R-:W-:-:S05]  /*1c770*/  IMAD.X R191, R7, 0x1, R158, P2 ;  /* 0x0000000107bf7824 */ /* 0x000fca00010e069e */
[----:B------:R1:W-:Y:S02]  /*1c780*/  LDGSTS.E [R187+0x60008], desc[UR16][R190.64], P1 ;  /* 0x60008000bebb7fae */ /* 0x0003e40008921850 */
[C---:B-1----:R-:W-:Y:S02]  /*1c790*/  LOP3.LUT R190, R0.reuse, 0x20, RZ, 0xfc, !PT ;  /* 0x0000002000be7812 */ /* 0x042fe400078efcff */
[----:B------:R-:W-:Y:S02]  /*1c7a0*/  LOP3.LUT R191, R0, 0x22, RZ, 0xfc, !PT ;  /* 0x0000002200bf7812 */ /* 0x000fe400078efcff */
[----:B------:R-:W-:-:S04]  /*1c7b0*/  ISETP.GE.AND P1, PT, R190, UR12, PT ;  /* 0x0000000cbe007c0c */ /* 0x000fc8000bf26270 */
[----:B------:R-:W-:Y:S02]  /*1c7c0*/  SEL R190, RZ, 0x4, P1 ;  /* 0x00000004ffbe7807 */ /* 0x000fe40000800000 */
[----:B------:R-:W-:Y:S02]  /*1c7d0*/  ISETP.GE.AND P1, PT, R191, UR12, PT ;  /* 0x0000000cbf007c0c */ /* 0x000fe4000bf26270 */
[----:B------:R-:W-:-:S04]  /*1c7e0*/  SEL R190, R190, RZ, !P0 ;  /* 0x000000ffbebe7207 */ /* 0x000fc80004000000 */
[----:B------:R-:W-:Y:S02]  /*1c7f0*/  ISETP.NE.U32.AND P2, PT, R190, RZ, PT ;  /* 0x000000ffbe00720c */ /* 0x000fe40003f45070 */
[----:B------:R-:W-:-:S04]  /*1c800*/  SEL R190, RZ, 0x4, P1 ;  /* 0x00000004ffbe7807 */ /* 0x000fc80000800000 */
[----:B------:R-:W-:-:S04]  /*1c810*/  SEL R190, R190, RZ, !P0 ;  /* 0x000000ffbebe7207 */ /* 0x000fc80004000000 */
[----:B------:R-:W-:Y:S02]  /*1c820*/  ISETP.NE.U32.AND P1, PT, R190, RZ, PT ;  /* 0x000000ffbe00720c */ /* 0x000fe40003f25070 */
[----:B------:R-:W-:-:S05]  /*1c830*/  IADD3 R190, P3, R8, R177, RZ ;  /* 0x000000b108be7210 */ /* 0x000fca0007f7e0ff */
[----:B------:R-:W-:-:S05]  /*1c840*/  IMAD.X R191, R7, 0x1, R176, P3 ;  /* 0x0000000107bf7824 */ /* 0x000fca00018e06b0 */
[----:B------:R1:W-:Y:S02]  /*1c850*/  LDGSTS.E [R187+0x62000], desc[UR16][R190.64], P2 ;  /* 0x62000000bebb7fae */ /* 0x0003e40009121850 */
[----:B-1----:R-:W-:-:S05]  /*1c860*/  IADD3 R190, P2, R8, R175, RZ ;  /* 0x000000af08be7210 */ /* 0x002fca0007f5e0ff */
[----:B------:R-:W-:-:S05]  /*1c870*/  IMAD.X R191, R7, 0x1, R174, P2 ;  /* 0x0000000107bf7824 */ /* 0x000fca00010e06ae */
[----:B------:R1:W-:Y:S02]  /*1c880*/  LDGSTS.E [R187+0x62008], desc[UR16][R190.64], P1 ;  /* 0x62008000bebb7fae */ /* 0x0003e40008921850 */
[C---:B-1----:R-:W-:Y:S02]  /*1c890*/  LOP3.LUT R190, R0.reuse, 0x4, RZ, 0xfc, !PT ;  /* 0x0000000400be7812 */ /* 0x042fe400078efcff */
[----:B------:R-:W-:Y:S02]  /*1c8a0*/  LOP3.LUT R191, R0, 0x6, RZ, 0xfc, !PT ;  /* 0x0000000600bf7812 */ /* 0x000fe400078efcff */
[----:B------:R-:W-:Y:S02]  /*1c8b0*/  ISETP.GE.AND P1, PT, R190, UR12, PT ;  /* 0x0000000cbe007c0c */ /* 0x000fe4000bf26270 */
[----:B------:R-:W-:Y:S02]  /*1c8c0*/  IADD3 R190, P3, R8, R157, RZ ;  /* 0x0000009d08be7210 */ /* 0x000fe40007f7e0ff */
[----:B------:R-:W-:-:S02]  /*1c8d0*/  SEL R187, RZ, 0x4, P1 ;  /* 0x00000004ffbb7807 */ /* 0x000fc40000800000 */
[----:B------:R-:W-:Y:S01]  /*1c8e0*/  ISETP.GE.AND P1, PT, R191, UR12, PT ;  /* 0x0000000cbf007c0c */ /* 0x000fe2000bf26270 */
[----:B------:R-:W-:Y:S01]  /*1c8f0*/  IMAD.X R191, R7, 0x1, R156, P3 ;  /* 0x0000000107bf7824 */ /* 0x000fe200018e069c */
[----:B------:R-:W-:-:S04]  /*1c900*/  SEL R187, R187, RZ, !P0 ;  /* 0x000000ffbbbb7207 */ /* 0x000fc80004000000 */
[----:B------:R-:W-:Y:S02]  /*1c910*/  ISETP.NE.U32.AND P2, PT, R187, RZ, PT ;  /* 0x000000ffbb00720c */ /* 0x000fe40003f45070 */
[----:B------:R-:W-:-:S04]  /*1c920*/  SEL R187, RZ, 0x4, P1 ;  /* 0x00000004ffbb7807 */ /* 0x000fc80000800000 */
[----:B------:R-:W-:-:S04]  /*1c930*/  SEL R187, R187, RZ, !P0 ;  /* 0x000000ffbbbb7207 */ /* 0x000fc80004000000 */
[----:B------:R-:W-:Y:S02]  /*1c940*/  ISETP.NE.U32.AND P1, PT, R187, RZ, PT ;  /* 0x000000ffbb00720c */ /* 0x000fe40003f25070 */
[----:B------:R-:W-:-:S05]  /*1c950*/  LOP3.LUT R187, R3, 0x10, RZ, 0x3c, !PT ;  /* 0x0000001003bb7812 */ /* 0x000fca00078e3cff */
[----:B------:R-:W-:-:S05]  /*1c960*/  VIADD R187, R187, UR5 ;  /* 0x00000005bbbb7c36 */ /* 0x000fca0008000000 */
        /* <DEDUP_REMOVED lines=203> */
[----:B------:R-:W-:Y:S01]  /*1d620*/  VIADD R187, R187, UR5 ;  /* 0x00000005bbbb7c36 */ /* 0x000fe20008000000 */
[----:B------:R-:W-:-:S04]  /*1d630*/  ULEA UR5, UR13, UR7, 0x10 ;  /* 0x000000070d057291 */ /* 0x000fc8000f8e803f */
        /* <DEDUP_REMOVED lines=19> */
[----:B------:R1:W-:Y:S04]  /*1d770*/  LDGSTS.E [R187+0x62008], desc[UR16][R190.64], P1 ;  /* 0x62008000bebb7fae */ /* 0x0003e80008921850 */
[----:B------:R-:W0:Y:S01]  /*1d780*/  LDGDEPBAR ;  /* 0x00000000000079af */ /* 0x000e220000000000 */
[----:B-1----:R-:W1:Y:S02]  /*1d790*/  S2R R191, SR_TID.X ;  /* 0x0000000000bf7919 */ /* 0x002e640000002100 */
[----:B-1----:R-:W-:-:S04]  /*1d7a0*/  LOP3.LUT R191, R191, 0x3f, RZ, 0xc0, !PT ;  /* 0x0000003fbfbf7812 */ /* 0x002fc800078ec0ff */
[----:B------:R-:W-:-:S04]  /*1d7b0*/  ISETP.GE.AND P1, PT, R191, UR12, PT ;  /* 0x0000000cbf007c0c */ /* 0x000fc8000bf26270 */
[----:B------:R-:W-:Y:S02]  /*1d7c0*/  SEL R187, RZ, 0x4, P1 ;  /* 0x00000004ffbb7807 */ /* 0x000fe40000800000 */
[----:B------:R-:W-:Y:S02]  /*1d7d0*/  IADD3 R190, P1, R186, R209, RZ ;  /* 0x000000d1babe7210 */ /* 0x000fe40007f3e0ff */
[----:B------:R-:W-:-:S03]  /*1d7e0*/  SEL R187, R187, RZ, !P0 ;  /* 0x000000ffbbbb7207 */ /* 0x000fc60004000000 */
[----:B------:R-:W-:Y:S01]  /*1d7f0*/  IMAD.X R191, R9, 0x1, R210, P1 ;  /* 0x0000000109bf7824 */ /* 0x000fe200008e06d2 */
[----:B------:R-:W-:Y:S01]  /*1d800*/  ISETP.NE.U32.AND P0, PT, R187, RZ, PT ;  /* 0x000000ffbb00720c */ /* 0x000fe20003f05070 */
[----:B------:R-:W-:-:S12]  /*1d810*/  VIADD R187, R4, UR5 ;  /* 0x0000000504bb7c36 */ /* 0x000fd80008000000 */
[----:B------:R1:W-:Y:S02]  /*1d820*/  LDGSTS.E [R187], desc[UR16][R190.64], P0 ;  /* 0x00000000bebb7fae */ /* 0x0003e40008121850 */
[----:B-1----:R-:W-:-:S05]  /*1d830*/  IADD3 R190, P1, R186, R217, RZ ;  /* 0x000000d9babe7210 */ /* 0x002fca0007f3e0ff */
[----:B------:R-:W-:-:S05]  /*1d840*/  IMAD.X R191, R9, 0x1, R218, P1 ;  /* 0x0000000109bf7824 */ /* 0x000fca00008e06da */
[----:B------:R1:W-:Y:S02]  /*1d850*/  LDGSTS.E [R187+0x400], desc[UR16][R190.64], P0 ;  /* 0x00400000bebb7fae */ /* 0x0003e40008121850 */
        /* <DEDUP_REMOVED lines=11> */
[----:B------:R1:W-:Y:S04]  /*1d910*/  LDGSTS.E [R187+0x1400], desc[UR16][R190.64], P0 ;  /* 0x01400000bebb7fae */ /* 0x0003e80008121850 */
[----:B------:R-:W1:Y:S02]  /*1d920*/  LDL R191, [R1+0x10] ;  /* 0x0000100001bf7983 */ /* 0x000e640000100800 */
[----:B-1----:R-:W-:Y:S02]  /*1d930*/  IADD3 R190, P1, R186, R191, RZ ;  /* 0x000000bfbabe7210 */ /* 0x002fe40007f3e0ff */
[----:B------:R-:W2:Y:S03]  /*1d940*/  LDL R191, [R1+0x14] ;  /* 0x0000140001bf7983 */ /* 0x000ea60000100800 */
[----:B--2---:R-:W-:-:S05]  /*1d950*/  IMAD.X R191, R9, 0x1, R191, P1 ;  /* 0x0000000109bf7824 */ /* 0x004fca00008e06bf */
        /* <DEDUP_REMOVED lines=125> */
[----:B------:R1:W-:Y:S02]  /*1e130*/  LDGSTS.E [R187+0x7c00], desc[UR16][R190.64], P0 ;  /* 0x07c00000bebb7fae */ /* 0x0003e40008121850 */
[----:B-1----:R-:W-:Y:S02]  /*1e140*/  LOP3.LUT R187, R4, 0x20, RZ, 0x3c, !PT ;  /* 0x0000002004bb7812 */ /* 0x002fe400078e3cff */
[----:B------:R-:W-:-:S03]  /*1e150*/  IADD3 R190, P1, R186, R211, RZ ;  /* 0x000000d3babe7210 */ /* 0x000fc60007f3e0ff */
[----:B------:R-:W-:Y:S02]  /*1e160*/  VIADD R187, R187, UR5 ;  /* 0x00000005bbbb7c36 */ /* 0x000fe40008000000 */
        /* <DEDUP_REMOVED lines=164> */
[----:B------:R-:W1:Y:S02]  /*1ebb0*/  LDL R191, [R1] ;  /* 0x0000000001bf7983 */ /* 0x000e640000100800 */
        /* <DEDUP_REMOVED lines=283> */
[----:B------:R-:W2:Y:S01]  /*1fd70*/  LDL R191, [R1+0x34c] ;  /* 0x00034c0001bf7983 */ /* 0x000ea20000100800 */
[----:B------:R-:W-:Y:S01]  /*1fd80*/  UIADD3 UR4, UR4, 0x1, URZ ;  /* 0x0000000104047890 */ /* 0x000fe2000fffe03f */
[----:B------:R-:W-:Y:S01]  /*1fd90*/  LEA R8, P2, R5, R8, 0x2 ;  /* 0x0000000805087211 */ /* 0x000fe200078410ff */
[----:B------:R-:W-:Y:S01]  /*1fda0*/  UIADD3 UR12, UR12, -0x40, URZ ;  /* 0xffffffc00c0c7890 */ /* 0x000fe2000fffe03f */
[----:B--2---:R-:W-:Y:S01]  /*1fdb0*/  IMAD.X R191, R9, 0x1, R191, P1 ;  /* 0x0000000109bf7824 */ /* 0x004fe200008e06bf */
[----:B------:R-:W-:-:S04]  /*1fdc0*/  LEA R186, P1, R6, R186, 0x2 ;  /* 0x000000ba06ba7211 */ /* 0x000fc800078210ff */
[----:B------:R1:W-:Y:S01]  /*1fdd0*/  LDGSTS.E [R187+0x7f00], desc[UR16][R190.64], P0 ;  /* 0x07f00000bebb7fae */ /* 0x0003e20008121850 */
[----:B------:R-:W-:-:S03]  /*1fde0*/  ISETP.NE.U32.AND P0, PT, R162, UR4, PT ;  /* 0x00000004a2007c0c */ /* 0x000fc6000bf05070 */
[----:B------:R-:W0:Y:S01]  /*1fdf0*/  LDGDEPBAR ;  /* 0x00000000000079af */ /* 0x000e220000000000 */
[----:B-1----:R-:W-:Y:S02]  /*1fe00*/  SHF.R.S32.HI R191, RZ, 0x1f, R5 ;  /* 0x0000001fffbf7819 */ /* 0x002fe40000011405 */
[----:B------:R-:W-:Y:S02]  /*1fe10*/  SHF.R.S32.HI R190, RZ, 0x1f, R6 ;  /* 0x0000001fffbe7819 */ /* 0x000fe40000011406 */
[----:B------:R-:W-:Y:S02]  /*1fe20*/  SHF.L.U64.HI R191, R5, 0x2, R191 ;  /* 0x0000000205bf7819 */ /* 0x000fe400000102bf */
[----:B------:R-:W-:-:S03]  /*1fe30*/  SHF.L.U64.HI R190, R6, 0x2, R190 ;  /* 0x0000000206be7819 */ /* 0x000fc600000102be */
[----:B------:R-:W-:Y:S02]  /*1fe40*/  IMAD.X R7, R7, 0x1, R191, P2 ;  /* 0x0000000107077824 */ /* 0x000fe400010e06bf */
[----:B------:R-:W-:Y:S01]  /*1fe50*/  IMAD.X R9, R9, 0x1, R190, P1 ;  /* 0x0000000109097824 */ /* 0x000fe200008e06be */
[----:B------:R-:W-:Y:S06]  /*1fe60*/  @P0 BRA `(.L_x_1) ;  /* 0xffffffc400200947 */ /* 0x000fec000383ffff */
.L_x_0:
[----:B------:R-:W1:Y:S01]  /*1fe70*/  S2R R191, SR_TID.X ;  /* 0x0000000000bf7919 */ /* 0x000e620000002100 */
[----:B------:R-:W2:Y:S01]  /*1fe80*/  S2R R185, SR_TID.X ;  /* 0x0000000000b97919 */ /* 0x000ea20000002100 */
[----:B------:R-:W3:Y:S01]  /*1fe90*/  S2R R190, SR_TID.X ;  /* 0x0000000000be7919 */ /* 0x000ee20000002100 */
[----:B------:R-:W-:Y:S02]  /*1fea0*/  WARPGROUP.DEPBAR.LE gsb0, 0x0 ;  /* 0x00008000000079c5 */ /* 0x000fe40000010000 */
[----:B------:R-:W-:-:S04]  /*1feb0*/  DEPBAR.LE SB0, 0x0 ;  /* 0x000080000000791a */ /* 0x000fc80000000000 */
[----:B------:R-:W4:Y:S01]  /*1fec0*/  LDL.LU R187, [R1+0x584] ;  /* 0x0005840001bb7983 */ /* 0x000f220000300800 */
[----:B------:R-:W-:-:S03]  /*1fed0*/  ULDC UR4, c[0x0][0x244] ;  /* 0x0000910000047ab9 */ /* 0x000fc60000000800 */
[----:B------:R-:W4:Y:S04]  /*1fee0*/  LDL.LU R153, [R1+0x58c] ;  /* 0x00058c0001997983 */ /* 0x000f280000300800 */
[----:B------:R-:W4:Y:S04]  /*1fef0*/  LDL.LU R158, [R1+0x5a0] ;  /* 0x0005a000019e7983 */ /* 0x000f280000300800 */
[----:B------:R-:W4:Y:S04]  /*1ff00*/  LDL.LU R157, [R1+0x59c] ;  /* 0x00059c00019d7983 */ /* 0x000f280000300800 */
[----:B------:R-:W4:Y:S01]  /*1ff10*/  LDL.LU R152, [R1+0x598] ;  /* 0x0005980001987983 */ /* 0x000f220000300800 */
[----:B-1----:R-:W-:-:S03]  /*1ff20*/  IMAD.SHL.U32 R191, R191, 0x8, RZ ;  /* 0x00000008bfbf7824 */ /* 0x002fc600078e00ff */
[----:B------:R-:W4:Y:S01]  /*1ff30*/  LDL.LU R156, [R1+0x594] ;  /* 0x00059400019c7983 */ /* 0x000f220000300800 */
[----:B--2---:R-:W-:Y:S01]  /*1ff40*/  IMAD.SHL.U32 R185, R185, 0x80, RZ ;  /* 0x00000080b9b97824 */ /* 0x004fe200078e00ff */
[----:B------:R-:W-:Y:S01]  /*1ff50*/  LOP3.LUT R191, R191, 0x380, RZ, 0xc0, !PT ;  /* 0x00000380bfbf7812 */ /* 0x000fe200078ec0ff */
[----:B---3--:R-:W-:-:S03]  /*1ff60*/  IMAD.SHL.U32 R190, R190, 0x10, RZ ;  /* 0x00000010bebe7824 */ /* 0x008fc600078e00ff */
[----:B------:R-:W-:Y:S02]  /*1ff70*/  LOP3.LUT R185, R185, 0x400, RZ, 0xc0, !PT ;  /* 0x00000400b9b97812 */ /* 0x000fe400078ec0ff */
[----:B-----5:R-:W-:Y:S02]  /*1ff80*/  LOP3.LUT R4, R190, 0x70, RZ, 0xc0, !PT ;  /* 0x00000070be047812 */ /* 0x020fe400078ec0ff */
[----:B------:R-:W-:-:S05]  /*1ff90*/  IADD3 R0, R191, UR7, R185 ;  /* 0x00000007bf007c10 */ /* 0x000fca000fffe0b9 */
[----:B------:R-:W-:Y:S01]  /*1ffa0*/  IMAD.IADD R0, R4, 0x1, R0 ;  /* 0x0000000104007824 */ /* 0x000fe200078e0200 */
[----:B------:R-:W-:Y:S01]  /*1ffb0*/  BAR.SYNC.DEFER_BLOCKING 0x0 ;  /* 0x0000000000007b1d */ /* 0x000fe20000010000 */
[----:B------:R-:W-:-:S07]  /*1ffc0*/  LOP3.LUT R3, R190, 0x7f0, RZ, 0xc0, !PT ;  /* 0x000007f0be037812 */ /* 0x000fce00078ec0ff */
[----:B------:R-:W1:Y:S01]  /*1ffd0*/  LDC R4, c[0x0][0x248] ;  /* 0x00009200ff047b82 */ /* 0x000e620000000800 */
[----:B------:R-:W-:Y:S07]  /*1ffe0*/  STSM.16.M88.4 [R0], R24 ;  /* 0x0000001800007844 */ /* 0x000fee0000000200 */
[----:B------:R-:W-:Y:S06]  /*1fff0*/  BAR.SYNC.DEFER_BLOCKING 0x0 ;  /* 0x0000000000007b1d */ /* 0x000fec0000010000 */
[----:B------:R-:W2:Y:S02]  /*20000*/  LDS.128 R8, [R3+UR7] ;  /* 0x0000000703087984 */ /* 0x000ea40008000c00 */
[----:B------:R-:W-:Y:S06]  /*20010*/  BAR.SYNC.DEFER_BLOCKING 0x0 ;  /* 0x0000000000007b1d */ /* 0x000fec0000010000 */
[----:B------:R-:W-:Y:S02]  /*20020*/  STSM.16.M88.4 [R0], R28 ;  /* 0x0000001c00007844 */ /* 0x000fe40000000200 */
[----:B------:R-:W-:Y:S06]  /*20030*/  BAR.SYNC.DEFER_BLOCKING 0x0 ;  /* 0x0000000000007b1d */ /* 0x000fec0000010000 */
[----:B------:R-:W3:Y:S02]  /*20040*/  LDS.128 R12, [R3+UR7] ;  /* 0x00000007030c7984 */ /* 0x000ee40008000c00 */
        /* <DEDUP_REMOVED lines=98> */
[----:B------:R-:W-:Y:S01]  /*20670*/  BAR.SYNC.DEFER_BLOCKING 0x0 ;  /* 0x0000000000007b1d */ /* 0x000fe20000010000 */
[----:B----4-:R-:W-:-:S05]  /*20680*/  ISETP.GE.AND P0, PT, R187, R188, PT ;  /* 0x000000bcbb00720c */ /* 0x010fca0003f06270 */
[----:B------:R-:W4:Y:S02]  /*20690*/  LDS.128 R112, [R3+UR7] ;  /* 0x0000000703707984 */ /* 0x000f240008000c00 */
[----:B------:R-:W-:Y:S01]  /*206a0*/  BAR.SYNC.DEFER_BLOCKING 0x0 ;  /* 0x0000000000007b1d */ /* 0x000fe20000010000 */
[----:B------:R-:W-:-:S05]  /*206b0*/  ISETP.LT.AND P5, PT, R153, R189, !P0 ;  /* 0x000000bd9900720c */ /* 0x000fca00047a1270 */
[----:B------:R1:W-:Y:S02]  /*206c0*/  STSM.16.M88.4 [R0], R132 ;  /* 0x0000008400007844 */ /* 0x0003e40000000200 */
[----:B------:R-:W-:Y:S01]  /*206d0*/  BAR.SYNC.DEFER_BLOCKING 0x0 ;  /* 0x0000000000007b1d */ /* 0x000fe20000010000 */
[----:B-1----:R-:W-:-:S05]  /*206e0*/  IMAD R133, R153, R4, RZ ;  /* 0x0000000499857224 */ /* 0x002fca00078e02ff */
[----:B------:R-:W3:Y:S01]  /*206f0*/  LDL.LU R153, [R1+0x590] ;  /* 0x0005900001997983 */ /* 0x000ee20000300800 */
[----:B------:R-:W-:Y:S01]  /*20700*/  IMAD R5, R187, UR4, RZ ;  /* 0x00000004bb057c24 */ /* 0x000fe2000f8e02ff */
[----:B------:R-:W-:Y:S01]  /*20710*/  ULDC.64 UR4, c[0x0][0x220] ;  /* 0x0000880000047ab9 */ /* 0x000fe20000000a00 */
[CC--:B------:R-:W-:Y:S01]  /*20720*/  ISETP.LT.AND P1, PT, R2.reuse, R189.reuse, !P0 ;  /* 0x000000bd0200720c */ /* 0x0c0fe20004721270 */
[-C--:B------:R-:W-:Y:S01]  /*20730*/  IMAD R7, R2, R4.reuse, RZ ;  /* 0x0000000402077224 */ /* 0x080fe200078e02ff */
[----:B------:R-:W4:Y:S04]  /*20740*/  LDL.LU R155, [R1+0x588] ;  /* 0x00058800019b7983 */ /* 0x000f280000300800 */
[----:B------:R-:W1:Y:S01]  /*20750*/  LDS.128 R116, [R3+UR7] ;  /* 0x0000000703747984 */ /* 0x000e620008000c00 */
[----:B------:R-:W-:Y:S01]  /*20760*/  BAR.SYNC.DEFER_BLOCKING 0x0 ;  /* 0x0000000000007b1d */ /* 0x000fe20000010000 */
[----:B------:R-:W-:Y:S01]  /*20770*/  LEA R2, P2, R5, UR4, 0x2 ;  /* 0x0000000405027c11 */ /* 0x000fe2000f8410ff */
[-C--:B------:R-:W-:Y:S01]  /*20780*/  IMAD R134, R157, R4.reuse, RZ ;  /* 0x000000049d867224 */ /* 0x080fe200078e02ff */
[----:B------:R-:W-:Y:S01]  /*20790*/  ISETP.LT.AND P3, PT, R158, R189, !P0 ;  /* 0x000000bd9e00720c */ /* 0x000fe20004761270 */
[----:B------:R-:W-:-:S02]  /*207a0*/  IMAD R135, R152, R4, RZ ;  /* 0x0000000498877224 */ /* 0x000fc400078e02ff */
[----:B------:R-:W4:Y:S04]  /*207b0*/  LDL.LU R154, [R1+0x57c] ;  /* 0x00057c00019a7983 */ /* 0x000f280000300800 */
[----:B------:R-:W-:Y:S01]  /*207c0*/  STSM.16.M88.4 [R0], R136 ;  /* 0x0000008800007844 */ /* 0x000fe20000000200 */
[----:B------:R-:W-:Y:S01]  /*207d0*/  ULDC UR4, c[0x0][0x22c] ;  /* 0x00008b0000047ab9 */ /* 0x000fe20000000800 */
[----:B------:R-:W-:Y:S06]  /*207e0*/  BAR.SYNC.DEFER_BLOCKING 0x0 ;  /* 0x0000000000007b1d */ /* 0x000fec0000010000 */
[----:B------:R-:W1:Y:S02]  /*207f0*/  LDS.128 R120, [R3+UR7] ;  /* 0x0000000703787984 */ /* 0x000e640008000c00 */
[----:B------:R-:W-:Y:S06]  /*20800*/  BAR.SYNC.DEFER_BLOCKING 0x0 ;  /* 0x0000000000007b1d */ /* 0x000fec0000010000 */
[----:B------:R-:W-:Y:S02]  /*20810*/  STSM.16.M88.4 [R0], R140 ;  /* 0x0000008c00007844 */ /* 0x000fe40000000200 */
[----:B------:R-:W-:Y:S06]  /*20820*/  BAR.SYNC.DEFER_BLOCKING 0x0 ;  /* 0x0000000000007b1d */ /* 0x000fec0000010000 */
[----:B------:R-:W1:Y:S02]  /*20830*/  LDS.128 R124, [R3+UR7] ;  /* 0x00000007037c7984 */ /* 0x000e640008000c00 */
[----:B------:R-:W-:Y:S06]  /*20840*/  BAR.SYNC.DEFER_BLOCKING 0x0 ;  /* 0x0000000000007b1d */ /* 0x000fec0000010000 */
[----:B------:R-:W-:Y:S02]  /*20850*/  STSM.16.M88.4 [R0], R144 ;  /* 0x0000009000007844 */ /* 0x000fe40000000200 */
[----:B------:R-:W-:Y:S06]  /*20860*/  BAR.SYNC.DEFER_BLOCKING 0x0 ;  /* 0x0000000000007b1d */ /* 0x000fec0000010000 */
[----:B------:R-:W1:Y:S02]  /*20870*/  LDS.128 R128, [R3+UR7] ;  /* 0x0000000703807984 */ /* 0x000e640008000c00 */
[----:B------:R-:W-:Y:S01]  /*20880*/  BAR.SYNC.DEFER_BLOCKING 0x0 ;  /* 0x0000000000007b1d */ /* 0x000fe20000010000 */
[----:B------:R-:W-:-:S02]  /*20890*/  LEA.HI.X.SX32 R5, R5, UR5, 0x2, P2 ;  /* 0x0000000505057c11 */ /* 0x000fc400090f16ff */
[-C--:B------:R-:W-:Y:S02]  /*208a0*/  LEA R6, P2, R7, R2.reuse, 0x2 ;  /* 0x0000000207067211 */ /* 0x080fe400078410ff */
[----:B------:R-:W-:Y:S01]  /*208b0*/  LEA R132, P4, R133, R2, 0x2 ;  /* 0x0000000285847211 */ /* 0x000fe200078810ff */
[----:B------:R2:W-:Y:S01]  /*208c0*/  STSM.16.M88.4 [R0], R148 ;  /* 0x0000009400007844 */ /* 0x0005e20000000200 */
[-C--:B------:R-:W-:Y:S01]  /*208d0*/  LEA.HI.X.SX32 R7, R7, R5.reuse, 0x2, P2 ;  /* 0x0000000507077211 */ /* 0x080fe200010f16ff */
[----:B------:R-:W-:Y:S01]  /*208e0*/  BAR.SYNC.DEFER_BLOCKING 0x0 ;  /* 0x0000000000007b1d */ /* 0x000fe20000010000 */
[----:B------:R-:W-:Y:S02]  /*208f0*/  LEA.HI.X.SX32 R133, R133, R5, 0x2, P4 ;  /* 0x0000000585857211 */ /* 0x000fe400020f16ff */
[-C--:B------:R-:W-:Y:S01]  /*20900*/  ISETP.LT.AND P2, PT, R157, R189.reuse, !P0 ;  /* 0x000000bd9d00720c */ /* 0x080fe20004741270 */
[----:B--2---:R-:W-:Y:S02]  /*20910*/  IMAD R0, R158, R4, RZ ;  /* 0x000000049e007224 */ /* 0x004fe400078e02ff */
[----:B------:R2:W-:Y:S01]  /*20920*/  @P1 STG.E desc[UR16][R6.64], R8 ;  /* 0x0000000806001986 */ /* 0x0005e2000c101910 */
[----:B------:R-:W-:-:S03]  /*20930*/  ISETP.LT.AND P1, PT, R152, R189, !P0 ;  /* 0x000000bd9800720c */ /* 0x000fc60004721270 */
[----:B------:R-:W4:Y:S04]  /*20940*/  LDL.LU R152, [R1+0x578] ;  /* 0x0005780001987983 */ /* 0x000f280000300800 */
[----:B------:R1:W-:Y:S01]  /*20950*/  @P5 STG.E desc[UR16][R132.64], R9 ;  /* 0x0000000984005986 */ /* 0x0003e2000c101910 */
[----:B--2---:R-:W-:-:S03]  /*20960*/  LEA R6, P4, R0, R2, 0x2 ;  /* 0x0000000200067211 */ /* 0x004fc600078810ff */
[----:B------:R-:W2:Y:S01]  /*20970*/  LDL.LU R159, [R1+0x574] ;  /* 0x00057400019f7983 */ /* 0x000ea20000300800 */
[----:B------:R-:W-:Y:S02]  /*20980*/  LEA R8, P5, R134, R2, 0x2 ;  /* 0x0000000286087211 */ /* 0x000fe400078a10ff */
[-C--:B------:R-:W-:Y:S01]  /*20990*/  LEA.HI.X.SX32 R7, R0, R5.reuse, 0x2, P4 ;  /* 0x0000000500077211 */ /* 0x080fe200020f16ff */
[----:B------:R-:W2:Y:S01]  /*209a0*/  LDL.LU R158, [R1+0x570] ;  /* 0x00057000019e7983 */ /* 0x000ea20000300800 */
[----:B-1----:R-:W-:-:S03]  /*209b0*/  LEA.HI.X.SX32 R9, R134, R5, 0x2, P5 ;  /* 0x0000000586097211 */ /* 0x002fc600028f16ff */
[----:B------:R-:W-:Y:S04]  /*209c0*/  @P3 STG.E desc[UR16][R6.64], R10 ;  /* 0x0000000a06003986 */ /* 0x000fe8000c101910 */
[----:B------:R1:W-:Y:S01]  /*209d0*/  @P2 STG.E desc[UR16][R8.64], R11 ;  /* 0x0000000b08002986 */ /* 0x0003e2000c101910 */
[CC--:B---3--:R-:W-:Y:S01]  /*209e0*/  ISETP.LT.AND P3, PT, R153.reuse, R189.reuse, !P0 ;  /* 0x000000bd9900720c */ /* 0x0c8fe20004761270 */
[-C--:B-1----:R-:W-:Y:S02]  /*209f0*/  IMAD R9, R153, R4.reuse, RZ ;  /* 0x0000000499097224 */ /* 0x082fe400078e02ff */
[----:B------:R-:W3:Y:S01]  /*20a00*/  LDL.LU R153, [R1+0x56c] ;  /* 0x00056c0001997983 */ /* 0x000ee20000300800 */
[C---:B------:R-:W-:Y:S01]  /*20a10*/  IMAD R0, R156.reuse, R4, RZ ;  /* 0x000000049c007224 */ /* 0x040fe200078e02ff */
[----:B------:R-:W-:-:S02]  /*20a20*/  ISETP.LT.AND P4, PT, R156, R189, !P0 ;  /* 0x000000bd9c00720c */ /* 0x000fc40004781270 */
[CC--:B------:R-:W-:Y:S01]  /*20a30*/  LEA R132, P6, R135.reuse, R2.reuse, 0x2 ;  /* 0x0000000287847211 */ /* 0x0c0fe200078c10ff */
[----:B------:R-:W2:Y:S01]  /*20a40*/  LDL.LU R157, [R1+0x568] ;  /* 0x00056800019d7983 */ /* 0x000ea20000300800 */
[C---:B------:R-:W-:Y:S02]  /*20a50*/  LEA R6, P5, R0.reuse, R2, 0x2 ;  /* 0x0000000200067211 */ /* 0x040fe400078a10ff */
[-C--:B------:R-:W-:Y:S01]  /*20a60*/  LEA.HI.X.SX32 R133, R135, R5.reuse, 0x2, P6 ;  /* 0x0000000587857211 */ /* 0x080fe200030f16ff */
[----:B------:R-:W2:Y:S01]  /*20a70*/  LDL.LU R156, [R1+0x564] ;  /* 0x00056400019c7983 */ /* 0x000ea20000300800 */
[----:B------:R-:W-:Y:S01]  /*20a80*/  LEA.HI.X.SX32 R7, R0, R5, 0x2, P5 ;  /* 0x0000000500077211 */ /* 0x000fe200028f16ff */
[----:B----4-:R-:W-:Y:S01]  /*20a90*/  IMAD R0, R155, R4, RZ ;  /* 0x000000049b007224 */ /* 0x010fe200078e02ff */
[----:B------:R-:W-:Y:S01]  /*20aa0*/  LEA R8, P5, R9, R2, 0x2 ;  /* 0x0000000209087211 */ /* 0x000fe200078a10ff */
[----:B------:R-:W-:Y:S01]  /*20ab0*/  @P1 STG.E desc[UR16][R132.64], R12 ;  /* 0x0000000c84001986 */ /* 0x000fe2000c101910 */
[----:B------:R-:W-:-:S03]  /*20ac0*/  ISETP.LT.AND P2, PT, R155, R189, !P0 ;  /* 0x000000bd9b00720c */ /* 0x000fc60004741270 */
[----:B------:R1:W-:Y:S01]  /*20ad0*/  @P4 STG.E desc[UR16][R6.64], R13 ;  /* 0x0000000d06004986 */ /* 0x0003e2000c101910 */
[----:B------:R-:W-:Y:S01]  /*20ae0*/  LEA.HI.X.SX32 R9, R9, R5, 0x2, P5 ;  /* 0x0000000509097211 */ /* 0x000fe200028f16ff */
[C---:B------:R-:W-:Y:S01]  /*20af0*/  IMAD R11, R154.reuse, R4, RZ ;  /* 0x000000049a0b7224 */ /* 0x040fe200078e02ff */
[----:B------:R-:W-:Y:S01]  /*20b00*/  ISETP.LT.AND P1, PT, R154, R189, !P0 ;  /* 0x000000bd9a00720c */ /* 0x000fe20004721270 */
[----:B------:R-:W4:Y:S04]  /*20b10*/  LDL.LU R155, [R1+0x560] ;  /* 0x00056000019b7983 */ /* 0x000f280000300800 */
[----:B------:R-:W4:Y:S01]  /*20b20*/  LDL.LU R154, [R1+0x55c] ;  /* 0x00055c00019a7983 */ /* 0x000f220000300800 */
[----:B-1----:R-:W-:-:S03]  /*20b30*/  LEA R6, P4, R0, R2, 0x2 ;  /* 0x0000000200067211 */ /* 0x002fc600078810ff */
[----:B------:R1:W-:Y:S01]  /*20b40*/  @P3 STG.E desc[UR16][R8.64], R14 ;  /* 0x0000000e08003986 */ /* 0x0003e2000c101910 */
[----:B------:R-:W-:Y:S02]  /*20b50*/  LEA.HI.X.SX32 R7, R0, R5, 0x2, P4 ;  /* 0x0000000500077211 */ /* 0x000fe400020f16ff */
[----:B------:R-:W-:-:S03]  /*20b60*/  LEA R10, P6, R11, R2, 0x2 ;  /* 0x000000020b0a7211 */ /* 0x000fc600078c10ff */
[----:B------:R1:W-:Y:S01]  /*20b70*/  @P2 STG.E desc[UR16][R6.64], R15 ;  /* 0x0000000f06002986 */ /* 0x0003e2000c101910 */
[----:B------:R-:W-:-:S05]  /*20b80*/  LEA.HI.X.SX32 R11, R11, R5, 0x2, P6 ;  /* 0x000000050b0b7211 */ /* 0x000fca00030f16ff */
[----:B------:R-:W-:Y:S01]  /*20b90*/  @P1 STG.E desc[UR16][R10.64], R16 ;  /* 0x000000100a001986 */ /* 0x000fe2000c101910 */
[C---:B------:R-:W-:Y:S01]  /*20ba0*/  ISETP.LT.AND P5, PT, R152.reuse, R189, !P0 ;  /* 0x000000bd9800720c */ /* 0x040fe200047a1270 */
[----:B------:R-:W-:Y:S02]  /*20bb0*/  IMAD R0, R152, R4, RZ ;  /* 0x0000000498007224 */ /* 0x000fe400078e02ff */
[----:B------:R-:W4:Y:S04]  /*20bc0*/  LDL.LU R152, [R1+0x558] ;  /* 0x0005580001987983 */ /* 0x000f280000300800 */
[----:B-1----:R-:W4:Y:S01]  /*20bd0*/  LDL.LU R14, [R1+0x6bc] ;  /* 0x0006bc00010e7983 */ /* 0x002f220000300800 */
[----:B------:R-:W-:-:S04]  /*20be0*/  LEA R6, P4, R0, R2, 0x2 ;  /* 0x0000000200067211 */ /* 0x000fc800078810ff */
[----:B------:R-:W-:-:S05]  /*20bf0*/  LEA.HI.X.SX32 R7, R0, R5, 0x2, P4 ;  /* 0x0000000500077211 */ /* 0x000fca00020f16ff */
[----:B------:R1:W-:Y:S01]  /*20c00*/  @P5 STG.E desc[UR16][R6.64], R17 ;  /* 0x0000001106005986 */ /* 0x0003e2000c101910 */
[CC--:B---3--:R-:W-:Y:S01]  /*20c10*/  ISETP.LT.AND P1, PT, R153.reuse, R189.reuse, !P0 ;  /* 0x000000bd9900720c */ /* 0x0c8fe20004721270 */
[-C--:B------:R-:W-:Y:S02]  /*20c20*/  IMAD R13, R153, R4.reuse, RZ ;  /* 0x00000004990d7224 */ /* 0x080fe400078e02ff */
[----:B------:R-:W3:Y:S04]  /*20c30*/  LDL.LU R153, [R1+0x6b8] ;  /* 0x0006b80001997983 */ /* 0x000ee80000300800 */
[----:B-1----:R-:W3:Y:S04]  /*20c40*/  LDL.LU R17, [R1+0x554] ;  /* 0x0005540001117983 */ /* 0x002ee80000300800 */
[----:B------:R-:W3:Y:S01]  /*20c50*/  LDL.LU R15, [R1+0x550] ;  /* 0x00055000010f7983 */ /* 0x000ee20000300800 */
[CC--:B--2---:R-:W-:Y:S01]  /*20c60*/  IMAD R12, R159.reuse, R4.reuse, RZ ;  /* 0x000000049f0c7224 */ /* 0x0c4fe200078e02ff */
[-C--:B------:R-:W-:Y:S01]  /*20c70*/  ISETP.LT.AND P3, PT, R159, R189.reuse, !P0 ;  /* 0x000000bd9f00720c */ /* 0x080fe20004761270 */
[C---:B------:R-:W-:Y:S01]  /*20c80*/  IMAD R0, R158.reuse, R4, RZ ;  /* 0x000000049e007224 */ /* 0x040fe200078e02ff */
[----:B------:R-:W-:Y:S01]  /*20c90*/  ISETP.LT.AND P2, PT, R158, R189, !P0 ;  /* 0x000000bd9e00720c */ /* 0x000fe20004741270 */
[----:B------:R-:W2:Y:S01]  /*20ca0*/  LDL.LU R16, [R1+0x54c] ;  /* 0x00054c0001107983 */ /* 0x000ea20000300800 */
[----:B------:R-:W-:-:S02]  /*20cb0*/  LEA R8, P4, R12, R2, 0x2 ;  /* 0x000000020c087211 */ /* 0x000fc400078810ff */
[----:B------:R-:W-:Y:S02]  /*20cc0*/  LEA R6, P5, R0, R2, 0x2 ;  /* 0x0000000200067211 */ /* 0x000fe400078a10ff */
[-C--:B------:R-:W-:Y:S02]  /*20cd0*/  LEA.HI.X.SX32 R9, R12, R5.reuse, 0x2, P4 ;  /* 0x000000050c097211 */ /* 0x080fe400020f16ff */
[----:B------:R-:W-:Y:S01]  /*20ce0*/  LEA.HI.X.SX32 R7, R0, R5, 0x2, P5 ;  /* 0x0000000500077211 */ /* 0x000fe200028f16ff */
[CC--:B------:R-:W-:Y:S01]  /*20cf0*/  IMAD R0, R157.reuse, R4.reuse, RZ ;  /* 0x000000049d007224 */ /* 0x0c0fe200078e02ff */
[----:B------:R-:W-:Y:S01]  /*20d00*/  ISETP.LT.AND P4, PT, R157, R189, !P0 ;  /* 0x000000bd9d00720c */ /* 0x000fe20004781270 */
[----:B------:R-:W-:Y:S01]  /*20d10*/  IMAD R12, R156, R4, RZ ;  /* 0x000000049c0c7224 */ /* 0x000fe200078e02ff */
[----:B------:R1:W-:Y:S01]  /*20d20*/  @P3 STG.E desc[UR16][R8.64], R18 ;  /* 0x0000001208003986 */ /* 0x0003e2000c101910 */
[----:B------:R-:W-:-:S03]  /*20d30*/  LEA R10, P6, R13, R2, 0x2 ;  /* 0x000000020d0a7211 */ /* 0x000fc600078c10ff */
[----:B------:R4:W-:Y:S01]  /*20d40*/  @P2 STG.E desc[UR16][R6.64], R19 ;  /* 0x0000001306002986 */ /* 0x0009e2000c101910 */
[----:B------:R-:W-:Y:S02]  /*20d50*/  LEA.HI.X.SX32 R11, R13, R5, 0x2, P6 ;  /* 0x000000050d0b7211 */ /* 0x000fe400030f16ff */
[-C--:B------:R-:W-:Y:S02]  /*20d60*/  ISETP.LT.AND P2, PT, R156, R189.reuse, !P0 ;  /* 0x000000bd9c00720c */ /* 0x080fe40004741270 */
[-C--:B-1----:R-:W-:Y:S02]  /*20d70*/  LEA R8, P5, R12, R2.reuse, 0x2 ;  /* 0x000000020c087211 */ /* 0x082fe400078a10ff */
[C---:B----4-:R-:W-:Y:S02]  /*20d80*/  LEA R6, P3, R0.reuse, R2, 0x2 ;  /* 0x0000000200067211 */ /* 0x050fe400078610ff */
[C---:B------:R-:W-:Y:S02]  /*20d90*/  ISETP.LT.AND P6, PT, R155.reuse, R189, !P0 ;  /* 0x000000bd9b00720c */ /* 0x040fe400047c1270 */
[-C--:B------:R-:W-:Y:S01]  /*20da0*/  LEA.HI.X.SX32 R7, R0, R5.reuse, 0x2, P3 ;  /* 0x0000000500077211 */ /* 0x080fe200018f16ff */
[-C--:B------:R-:W-:Y:S01]  /*20db0*/  IMAD R0, R155, R4.reuse, RZ ;  /* 0x000000049b007224 */ /* 0x080fe200078e02ff */
[----:B------:R-:W-:Y:S01]  /*20dc0*/  LEA.HI.X.SX32 R9, R12, R5, 0x2, P5 ;  /* 0x000000050c097211 */ /* 0x000fe200028f16ff */
[----:B------:R1:W-:Y:S04]  /*20dd0*/  @P1 STG.E desc[UR16][R10.64], R20 ;  /* 0x000000140a001986 */ /* 0x0003e8000c101910 */
[----:B------:R4:W-:Y:S04]  /*20de0*/  @P4 STG.E desc[UR16][R6.64], R21 ;  /* 0x0000001506004986 */ /* 0x0009e8000c101910 */
[----:B------:R4:W-:Y:S01]  /*20df0*/  @P2 STG.E desc[UR16][R8.64], R22 ;  /* 0x0000001608002986 */ /* 0x0009e2000c101910 */
[----:B-1----:R-:W-:Y:S01]  /*20e00*/  IMAD R10, R154, R4, RZ ;  /* 0x000000049a0a7224 */ /* 0x002fe200078e02ff */
[----:B----4-:R-:W-:-:S04]  /*20e10*/  LEA R6, P4, R0, R2, 0x2 ;  /* 0x0000000200067211 */ /* 0x010fc800078810ff */
[----:B------:R-:W-:Y:S02]  /*20e20*/  LEA.HI.X.SX32 R7, R0, R5, 0x2, P4 ;  /* 0x0000000500077211 */ /* 0x000fe400020f16ff */
[----:B------:R-:W-:-:S03]  /*20e30*/  LEA R8, P2, R10, R2, 0x2 ;  /* 0x000000020a087211 */ /* 0x000fc600078410ff */
[----:B------:R1:W-:Y:S01]  /*20e40*/  @P6 STG.E desc[UR16][R6.64], R23 ;  /* 0x0000001706006986 */ /* 0x0003e2000c101910 */
[----:B------:R-:W-:Y:S02]  /*20e50*/  LEA.HI.X.SX32 R9, R10, R5, 0x2, P2 ;  /* 0x000000050a097211 */ /* 0x000fe400010f16ff */
[----:B------:R-:W-:Y:S01]  /*20e60*/  ISETP.LT.AND P5, PT, R14, UR4, !P0 ;  /* 0x000000040e007c0c */ /* 0x000fe2000c7a1270 */
[----:B------:R-:W-:Y:S01]  /*20e70*/  IMAD R0, R152, R4, RZ ;  /* 0x0000000498007224 */ /* 0x000fe200078e02ff */
[----:B------:R-:W4:Y:S01]  /*20e80*/  LDL.LU R14, [R1+0x548] ;  /* 0x00054800010e7983 */ /* 0x000f220000300800 */
[----:B------:R-:W-:-:S03]  /*20e90*/  ULDC UR4, c[0x0][0x22c] ;  /* 0x00008b0000047ab9 */ /* 0x000fc60000000800 */
[----:B------:R-:W4:Y:S01]  /*20ea0*/  LDL.LU R11, [R1+0x544] ;  /* 0x00054400010b7983 */ /* 0x000f220000300800 */
[----:B-1----:R-:W-:-:S03]  /*20eb0*/  LEA R6, P6, R0, R2, 0x2 ;  /* 0x0000000200067211 */ /* 0x002fc600078c10ff */
[----:B------:R-:W4:Y:S01]  /*20ec0*/  LDL.LU R13, [R1+0x540] ;  /* 0x00054000010d7983 */ /* 0x000f220000300800 */
[----:B------:R-:W-:Y:S02]  /*20ed0*/  LEA.HI.X.SX32 R7, R0, R5, 0x2, P6 ;  /* 0x0000000500077211 */ /* 0x000fe400030f16ff */
[----:B---3--:R-:W-:Y:S01]  /*20ee0*/  ISETP.LT.AND P4, PT, R153, UR4, !P0 ;  /* 0x0000000499007c0c */ /* 0x008fe2000c781270 */
[----:B------:R-:W-:Y:S02]  /*20ef0*/  ULDC UR4, c[0x0][0x22c] ;  /* 0x00008b0000047ab9 */ /* 0x000fe40000000800 */
[----:B------:R-:W-:Y:S01]  /*20f00*/  ISETP.LT.AND P2, PT, R17, UR4, !P0 ;  /* 0x0000000411007c0c */ /* 0x000fe2000c741270 */
[----:B------:R-:W-:Y:S02]  /*20f10*/  ULDC UR4, c[0x0][0x22c] ;  /* 0x00008b0000047ab9 */ /* 0x000fe40000000800 */
[C---:B------:R-:W-:Y:S01]  /*20f20*/  ISETP.LT.AND P6, PT, R15.reuse, UR4, !P0 ;  /* 0x000000040f007c0c */ /* 0x040fe2000c7c1270 */
[-C--:B------:R-:W-:Y:S01]  /*20f30*/  IMAD R0, R15, R4.reuse, RZ ;  /* 0x000000040f007224 */ /* 0x080fe200078e02ff */
[-C--:B------:R-:W-:Y:S01]  /*20f40*/  ISETP.LT.AND P1, PT, R154, R189.reuse, !P0 ;  /* 0x000000bd9a00720c */ /* 0x080fe20004721270 */
[----:B------:R-:W3:Y:S01]  /*20f50*/  LDL.LU R15, [R1+0x53c] ;  /* 0x00053c00010f7983 */ /* 0x000ee20000300800 */
[----:B------:R-:W-:Y:S01]  /*20f60*/  ISETP.LT.AND P3, PT, R152, R189, !P0 ;  /* 0x000000bd9800720c */ /* 0x000fe20004761270 */
[----:B------:R-:W-:Y:S01]  /*20f70*/  IMAD R10, R17, R4, RZ ;  /* 0x00000004110a7224 */ /* 0x000fe200078e02ff */
[----:B------:R-:W-:Y:S01]  /*20f80*/  ULDC UR4, c[0x0][0x22c] ;  /* 0x00008b0000047ab9 */ /* 0x000fe20000000800 */
[----:B------:R-:W3:Y:S08]  /*20f90*/  LDL.LU R12, [R1+0x538] ;  /* 0x00053800010c7983 */ /* 0x000ef00000300800 */
[----:B------:R1:W-:Y:S04]  /*20fa0*/  @P1 STG.E desc[UR16][R8.64], R24 ;  /* 0x0000001808001986 */ /* 0x0003e8000c101910 */
[----:B------:R2:W-:Y:S01]  /*20fb0*/  @P3 STG.E desc[UR16][R6.64], R25 ;  /* 0x0000001906003986 */ /* 0x0005e2000c101910 */
[----:B-1----:R-:W-:-:S02]  /*20fc0*/  LEA R8, P1, R10, R2, 0x2 ;  /* 0x000000020a087211 */ /* 0x002fc400078210ff */
[----:B--2---:R-:W-:Y:S02]  /*20fd0*/  LEA R6, P3, R0, R2, 0x2 ;  /* 0x0000000200067211 */ /* 0x004fe400078610ff */
[-C--:B------:R-:W-:Y:S01]  /*20fe0*/  LEA.HI.X.SX32 R9, R10, R5.reuse, 0x2, P1 ;  /* 0x000000050a097211 */ /* 0x080fe200008f16ff */
[C---:B------:R-:W-:Y:S01]  /*20ff0*/  IMAD R10, R16.reuse, R4, RZ ;  /* 0x00000004100a7224 */ /* 0x040fe200078e02ff */
[----:B------:R-:W-:Y:S01]  /*21000*/  ISETP.LT.AND P1, PT, R16, UR4, !P0 ;  /* 0x0000000410007c0c */ /* 0x000fe2000c721270 */
[----:B------:R-:W-:Y:S01]  /*21010*/  ULDC UR4, c[0x0][0x22c] ;  /* 0x00008b0000047ab9 */ /* 0x000fe20000000800 */
[----:B------:R-:W-:Y:S01]  /*21020*/  LEA.HI.X.SX32 R7, R0, R5, 0x2, P3 ;  /* 0x0000000500077211 */ /* 0x000fe200018f16ff */
[----:B------:R1:W-:Y:S04]  /*21030*/  @P2 STG.E desc[UR16][R8.64], R26 ;  /* 0x0000001a08002986 */ /* 0x0003e8000c101910 */
[----:B------:R2:W-:Y:S04]  /*21040*/  @P6 STG.E desc[UR16][R6.64], R27 ;  /* 0x0000001b06006986 */ /* 0x0005e8000c101910 */
[----:B------:R-:W3:Y:S01]  /*21050*/  LDS.128 R24, [R3+UR7] ;  /* 0x0000000703187984 */ /* 0x000ee20008000c00 */
[----:B-1----:R-:W-:-:S04]  /*21060*/  LEA R8, P2, R10, R2, 0x2 ;  /* 0x000000020a087211 */ /* 0x002fc800078410ff */
[----:B------:R-:W-:-:S05]  /*21070*/  LEA.HI.X.SX32 R9, R10, R5, 0x2, P2 ;  /* 0x000000050a097211 */ /* 0x000fca00010f16ff */
[----:B------:R1:W-:Y:S01]  /*21080*/  @P1 STG.E desc[UR16][R8.64], R28 ;  /* 0x0000001c08001986 */ /* 0x0003e2000c101910 */
[C---:B----4-:R-:W-:Y:S01]  /*21090*/  ISETP.LT.AND P3, PT, R14.reuse, UR4, !P0 ;  /* 0x000000040e007c0c */ /* 0x050fe2000c761270 */
[-C--:B------:R-:W-:Y:S01]  /*210a0*/  IMAD R0, R14, R4.reuse, RZ ;  /* 0x000000040e007224 */ /* 0x080fe200078e02ff */
[----:B------:R-:W-:Y:S01]  /*210b0*/  ULDC UR4, c[0x0][0x22c] ;  /* 0x00008b0000047ab9 */ /* 0x000fe20000000800 */
[----:B------:R-:W4:Y:S01]  /*210c0*/  LDL.LU R14, [R1+0x534] ;  /* 0x00053400010e7983 */ /* 0x000f220000300800 */
[C---:B------:R-:W-:Y:S01]  /*210d0*/  ISETP.LT.AND P2, PT, R11.reuse, UR4, !P0 ;  /* 0x000000040b007c0c */ /* 0x040fe2000c741270 */
[----:B------:R-:W-:Y:S01]  /*210e0*/  IMAD R10, R11, R4, RZ ;  /* 0x000000040b0a7224 */ /* 0x000fe200078e02ff */
[C---:B--2---:R-:W-:Y:S01]  /*210f0*/  LEA R6, P6, R0.reuse, R2, 0x2 ;  /* 0x0000000200067211 */ /* 0x044fe200078c10ff */
[----:B------:R-:W2:Y:S01]  /*21100*/  LDL.LU R11, [R1+0x530] ;  /* 0x00053000010b7983 */ /* 0x000ea20000300800 */
[----:B------:R-:W-:Y:S02]  /*21110*/  ULDC UR4, c[0x0][0x22c] ;  /* 0x00008b0000047ab9 */ /* 0x000fe40000000800 */
[----:B------:R-:W-:Y:S01]  /*21120*/  LEA.HI.X.SX32 R7, R0, R5, 0x2, P6 ;  /* 0x0000000500077211 */ /* 0x000fe200030f16ff */
[C---:B------:R-:W-:Y:S01]  /*21130*/  IMAD R0, R13.reuse, R4, RZ ;  /* 0x000000040d007224 */ /* 0x040fe200078e02ff */
[----:B------:R-:W-:Y:S01]  /*21140*/  ISETP.LT.AND P6, PT, R13, UR4, !P0 ;  /* 0x000000040d007c0c */ /* 0x000fe2000c7c1270 */
[----:B------:R-:W-:Y:S01]  /*21150*/  ULDC UR4, c[0x0][0x22c] ;  /* 0x00008b0000047ab9 */ /* 0x000fe20000000800 */
[----:B------:R-:W2:Y:S01]  /*21160*/  LDL.LU R13, [R1+0x52c] ;  /* 0x00052c00010d7983 */ /* 0x000ea20000300800 */
[----:B-1----:R-:W-:-:S03]  /*21170*/  LEA R8, P1, R10, R2, 0x2 ;  /* 0x000000020a087211 */ /* 0x002fc600078210ff */
[----:B------:R1:W-:Y:S01]  /*21180*/  @P3 STG.E desc[UR16][R6.64], R29 ;  /* 0x0000001d06003986 */ /* 0x0003e2000c101910 */
[----:B------:R-:W-:Y:S02]  /*21190*/  LEA.HI.X.SX32 R9, R10, R5, 0x2, P1 ;  /* 0x000000050a097211 */ /* 0x000fe400008f16ff */
[----:B-1----:R-:W-:-:S04]  /*211a0*/  LEA R6, P3, R0, R2, 0x2 ;  /* 0x0000000200067211 */ /* 0x002fc800078610ff */
[----:B------:R-:W-:Y:S02]  /*211b0*/  LEA.HI.X.SX32 R7, R0, R5, 0x2, P3 ;  /* 0x0000000500077211 */ /* 0x000fe400018f16ff */
[C---:B---3--:R-:W-:Y:S01]  /*211c0*/  ISETP.LT.AND P1, PT, R15.reuse, UR4, !P0 ;  /* 0x000000040f007c0c */ /* 0x048fe2000c721270 */
[-C--:B------:R-:W-:Y:S01]  /*211d0*/  IMAD R10, R15, R4.reuse, RZ ;  /* 0x000000040f0a7224 */ /* 0x080fe200078e02ff */
[----:B------:R-:W-:Y:S01]  /*211e0*/  ULDC UR4, c[0x0][0x22c] ;  /* 0x00008b0000047ab9 */ /* 0x000fe20000000800 */
[----:B------:R-:W3:Y:S01]  /*211f0*/  LDL.LU R15, [R1+0x528] ;  /* 0x00052800010f7983 */ /* 0x000ee20000300800 */
[C---:B------:R-:W-:Y:S01]  /*21200*/  ISETP.LT.AND P3, PT, R12.reuse, UR4, !P0 ;  /* 0x000000040c007c0c */ /* 0x040fe2000c761270 */
[----:B------:R-:W-:Y:S01]  /*21210*/  IMAD R0, R12, R4, RZ ;  /* 0x000000040c007224 */ /* 0x000fe200078e02ff */
[----:B------:R-:W-:Y:S01]  /*21220*/  ULDC UR4, c[0x0][0x22c] ;  /* 0x00008b0000047ab9 */ /* 0x000fe20000000800 */
[----:B------:R-:W3:Y:S04]  /*21230*/  LDL.LU R12, [R1+0x524] ;  /* 0x00052400010c7983 */ /* 0x000ee80000300800 */
[----:B------:R1:W-:Y:S04]  /*21240*/  @P2 STG.E desc[UR16][R8.64], R30 ;  /* 0x0000001e08002986 */ /* 0x0003e8000c101910 */
[----:B------:R1:W-:Y:S02]  /*21250*/  @P6 STG.E desc[UR16][R6.64], R31 ;  /* 0x0000001f06006986 */ /* 0x0003e4000c101910 */
[----:B-1----:R-:W-:-:S04]  /*21260*/  LEA R8, P2, R10, R2, 0x2 ;  /* 0x000000020a087211 */ /* 0x002fc800078410ff */
[----:B------:R-:W-:Y:S02]  /*21270*/  LEA.HI.X.SX32 R9, R10, R5, 0x2, P2 ;  /* 0x000000050a097211 */ /* 0x000fe400010f16ff */
[----:B------:R-:W-:-:S03]  /*21280*/  LEA R6, P6, R0, R2, 0x2 ;  /* 0x0000000200067211 */ /* 0x000fc600078c10ff */
[----:B------:R1:W-:Y:S01]  /*21290*/  @P1 STG.E desc[UR16][R8.64], R32 ;  /* 0x0000002008001986 */ /* 0x0003e2000c101910 */
[----:B------:R-:W-:-:S05]  /*212a0*/  LEA.HI.X.SX32 R7, R0, R5, 0x2, P6 ;  /* 0x0000000500077211 */ /* 0x000fca00030f16ff */
[----:B------:R1:W-:Y:S01]  /*212b0*/  @P3 STG.E desc[UR16][R6.64], R33 ;  /* 0x0000002106003986 */ /* 0x0003e2000c101910 */
[C---:B----4-:R-:W-:Y:S01]  /*212c0*/  ISETP.LT.AND P2, PT, R14.reuse, UR4, !P0 ;  /* 0x000000040e007c0c */ /* 0x050fe2000c741270 */
[-C--:B------:R-:W-:Y:S01]  /*212d0*/  IMAD R10, R14, R4.reuse, RZ ;  /* 0x000000040e0a7224 */ /* 0x080fe200078e02ff */
[----:B------:R-:W-:Y:S01]  /*212e0*/  ULDC UR4, c[0x0][0x22c] ;  /* 0x00008b0000047ab9 */ /* 0x000fe20000000800 */
[----:B------:R-:W4:Y:S01]  /*212f0*/  LDL.LU R14, [R1+0x520] ;  /* 0x00052000010e7983 */ /* 0x000f220000300800 */
[C---:B--2---:R-:W-:Y:S01]  /*21300*/  ISETP.LT.AND P6, PT, R11.reuse, UR4, !P0 ;  /* 0x000000040b007c0c */ /* 0x044fe2000c7c1270 */
[----:B------:R-:W-:Y:S01]  /*21310*/  IMAD R0, R11, R4, RZ ;  /* 0x000000040b007224 */ /* 0x000fe200078e02ff */
[C---:B-1----:R-:W-:Y:S01]  /*21320*/  LEA R8, P1, R10.reuse, R2, 0x2 ;  /* 0x000000020a087211 */ /* 0x042fe200078210ff */
[----:B------:R-:W2:Y:S01]  /*21330*/  LDL.LU R11, [R1+0x51c] ;  /* 0x00051c00010b7983 */ /* 0x000ea20000300800 */
[----:B------:R-:W-:Y:S02]  /*21340*/  ULDC UR4, c[0x0][0x22c] ;  /* 0x00008b0000047ab9 */ /* 0x000fe40000000800 */
[----:B------:R-:W-:Y:S01]  /*21350*/  LEA.HI.X.SX32 R9, R10, R5, 0x2, P1 ;  /* 0x000000050a097211 */ /* 0x000fe200008f16ff */
[C---:B------:R-:W-:Y:S01]  /*21360*/  IMAD R10, R13.reuse, R4, RZ ;  /* 0x000000040d0a7224 */ /* 0x040fe200078e02ff */
[----:B------:R-:W-:Y:S01]  /*21370*/  ISETP.LT.AND P1, PT, R13, UR4, !P0 ;  /* 0x000000040d007c0c */ /* 0x000fe2000c721270 */
[----:B------:R-:W-:Y:S01]  /*21380*/  ULDC UR4, c[0x0][0x22c] ;  /* 0x00008b0000047ab9 */ /* 0x000fe20000000800 */
[----:B------:R-:W2:Y:S01]  /*21390*/  LDL.LU R13, [R1+0x71c] ;  /* 0x00071c00010d7983 */ /* 0x000ea20000300800 */
[----:B------:R-:W-:-:S03]  /*213a0*/  LEA R6, P3, R0, R2, 0x2 ;  /* 0x0000000200067211 */ /* 0x000fc600078610ff */
        /* <DEDUP_REMOVED lines=13> */
[----:B------:R1:W-:Y:S04]  /*21480*/  @P1 STG.E desc[UR16][R8.64], R36 ;  /* 0x0000002408001986 */ /* 0x0003e8000c101910 */
[----:B------:R-:W3:Y:S01]  /*21490*/  LDL.LU R16, [R1+0x770] ;  /* 0x0007700001107983 */ /* 0x000ee20000300800 */
[----:B-1----:R-:W-:-:S04]  /*214a0*/  LEA R6, P6, R0, R2, 0x2 ;  /* 0x0000000200067211 */ /* 0x002fc800078c10ff */
[----:B------:R-:W-:Y:S02]  /*214b0*/  LEA.HI.X.SX32 R7, R0, R5, 0x2, P6 ;  /* 0x0000000500077211 */ /* 0x000fe400030f16ff */
[----:B------:R-:W-:-:S03]  /*214c0*/  LEA R8, P1, R10, R2, 0x2 ;  /* 0x000000020a087211 */ /* 0x000fc600078210ff */
[----:B------:R1:W-:Y:S01]  /*214d0*/  @P3 STG.E desc[UR16][R6.64], R37 ;  /* 0x0000002506003986 */ /* 0x0003e2000c101910 */
[----:B------:R-:W-:-:S03]  /*214e0*/  LEA.HI.X.SX32 R9, R10, R5, 0x2, P1 ;  /* 0x000000050a097211 */ /* 0x000fc600008f16ff */
[----:B------:R-:W3:Y:S04]  /*214f0*/  LDL.LU R10, [R1+0x730] ;  /* 0x00073000010a7983 */ /* 0x000ee80000300800 */
[----:B------:R1:W-:Y:S01]  /*21500*/  @P2 STG.E desc[UR16][R8.64], R38 ;  /* 0x0000002608002986 */ /* 0x0003e2000c101910 */
[C---:B----4-:R-:W-:Y:S01]  /*21510*/  IMAD R0, R14.reuse, R4, RZ ;  /* 0x000000040e007224 */ /* 0x050fe200078e02ff */
[----:B------:R-:W-:Y:S01]  /*21520*/  ISETP.LT.AND P6, PT, R14, UR4, !P0 ;  /* 0x000000040e007c0c */ /* 0x000fe2000c7c1270 */
[----:B------:R-:W-:Y:S01]  /*21530*/  ULDC UR4, c[0x0][0x22c] ;  /* 0x00008b0000047ab9 */ /* 0x000fe20000000800 */
[----:B------:R-:W4:Y:S01]  /*21540*/  LDL.LU R14, [R1+0x77c] ;  /* 0x00077c00010e7983 */ /* 0x000f220000300800 */
[C---:B--2---:R-:W-:Y:S02]  /*21550*/  ISETP.LT.AND P1, PT, R11.reuse, UR4, !P0 ;  /* 0x000000040b007c0c */ /* 0x044fe4000c721270 */
[----:B-1----:R-:W-:Y:S01]  /*21560*/  LEA R6, P3, R0, R2, 0x2 ;  /* 0x0000000200067211 */ /* 0x002fe200078610ff */
[----:B------:R-:W-:Y:S01]  /*21570*/  IMAD R11, R11, R4, RZ ;  /* 0x000000040b0b7224 */ /* 0x000fe200078e02ff */
[----:B------:R-:W-:-:S02]  /*21580*/  ULDC UR4, c[0x0][0x22c] ;  /* 0x00008b0000047ab9 */ /* 0x000fc40000000800 */
[-C--:B------:R-:W-:Y:S02]  /*21590*/  LEA.HI.X.SX32 R7, R0, R5.reuse, 0x2, P3 ;  /* 0x0000000500077211 */ /* 0x080fe400018f16ff */
[----:B------:R-:W-:Y:S01]  /*215a0*/  ISETP.LT.AND P3, PT, R13, UR4, !P0 ;  /* 0x000000040d007c0c */ /* 0x000fe2000c761270 */
[----:B------:R-:W-:Y:S01]  /*215b0*/  IMAD R13, R4, 0x2, R11 ;  /* 0x00000002040d7824 */ /* 0x000fe200078e020b */
[CC--:B------:R-:W-:Y:S01]  /*215c0*/  LEA R8, P2, R11.reuse, R2.reuse, 0x2 ;  /* 0x000000020b087211 */ /* 0x0c0fe200078410ff */
[----:B------:R1:W-:Y:S01]  /*215d0*/  @P6 STG.E desc[UR16][R6.64], R39 ;  /* 0x0000002706006986 */ /* 0x0003e2000c101910 */
[----:B------:R-:W-:Y:S02]  /*215e0*/  ULDC UR4, c[0x0][0x22c] ;  /* 0x00008b0000047ab9 */ /* 0x000fe40000000800 */
[----:B------:R-:W-:Y:S02]  /*215f0*/  LEA.HI.X.SX32 R9, R11, R5, 0x2, P2 ;  /* 0x000000050b097211 */ /* 0x000fe400010f16ff */
[----:B-1----:R-:W-:-:S04]  /*21600*/  LEA R6, P6, R13, R2, 0x2 ;  /* 0x000000020d067211 */ /* 0x002fc800078c10ff */
[----:B------:R-:W-:Y:S02]  /*21610*/  LEA.HI.X.SX32 R7, R13, R5, 0x2, P6 ;  /* 0x000000050d077211 */ /* 0x000fe400030f16ff */
[----:B---3--:R-:W-:Y:S01]  /*21620*/  ISETP.LT.AND P2, PT, R15, UR4, !P0 ;  /* 0x000000040f007c0c */ /* 0x008fe2000c741270 */
[----:B------:R-:W-:Y:S01]  /*21630*/  ULDC UR4, c[0x0][0x22c] ;  /* 0x00008b0000047ab9 */ /* 0x000fe20000000800 */
[----:B------:R-:W2:Y:S01]  /*21640*/  LDL.LU R15, [R1+0x778] ;  /* 0x00077800010f7983 */ /* 0x000ea20000300800 */
[----:B------:R-:W-:Y:S01]  /*21650*/  ISETP.LT.AND P6, PT, R12, UR4, !P0 ;  /* 0x000000040c007c0c */ /* 0x000fe2000c7c1270 */
[----:B------:R-:W-:Y:S02]  /*21660*/  IMAD R11, R4, 0x2, R13 ;  /* 0x00000002040b7824 */ /* 0x000fe400078e020d */
[----:B------:R-:W3:Y:S01]  /*21670*/  LDL.LU R12, [R1+0x788] ;  /* 0x00078800010c7983 */ /* 0x000ee20000300800 */
[----:B------:R-:W-:-:S03]  /*21680*/  ULDC UR4, c[0x0][0x22c] ;  /* 0x00008b0000047ab9 */ /* 0x000fc60000000800 */
[----:B------:R-:W3:Y:S01]  /*21690*/  LDL.LU R0, [R1+0x784] ;  /* 0x0007840001007983 */ /* 0x000ee20000300800 */
[----:B------:R-:W-:-:S03]  /*216a0*/  IMAD R13, R4, 0x2, R11 ;  /* 0x00000002040d7824 */ /* 0x000fc600078e020b */
[----:B------:R1:W-:Y:S04]  /*216b0*/  @P1 STG.E desc[UR16][R8.64], R40 ;  /* 0x0000002808001986 */ /* 0x0003e8000c101910 */
[----:B------:R1:W-:Y:S02]  /*216c0*/  @P5 STG.E desc[UR16][R6.64], R41 ;  /* 0x0000002906005986 */ /* 0x0003e4000c101910 */
[-C--:B-1----:R-:W-:Y:S02]  /*216d0*/  LEA R8, P1, R11, R2.reuse, 0x2 ;  /* 0x000000020b087211 */ /* 0x082fe400078210ff */
[-C--:B------:R-:W-:Y:S02]  /*216e0*/  LEA R6, P5, R13, R2.reuse, 0x2 ;  /* 0x000000020d067211 */ /* 0x080fe400078a10ff */
[-C--:B------:R-:W-:Y:S01]  /*216f0*/  LEA.HI.X.SX32 R9, R11, R5.reuse, 0x2, P1 ;  /* 0x000000050b097211 */ /* 0x080fe200008f16ff */
[----:B------:R-:W-:Y:S01]  /*21700*/  IMAD R11, R4, 0x2, R13 ;  /* 0x00000002040b7824 */ /* 0x000fe200078e020d */
[----:B------:R-:W-:Y:S01]  /*21710*/  ISETP.LT.AND P1, PT, R16, UR4, !P0 ;  /* 0x0000000410007c0c */ /* 0x000fe2000c721270 */
[----:B------:R-:W-:Y:S01]  /*21720*/  ULDC UR4, c[0x0][0x22c] ;  /* 0x00008b0000047ab9 */ /* 0x000fe20000000800 */
[----:B------:R-:W-:Y:S01]  /*21730*/  LEA.HI.X.SX32 R7, R13, R5, 0x2, P5 ;  /* 0x000000050d077211 */ /* 0x000fe200028f16ff */
[----:B------:R1:W-:Y:S01]  /*21740*/  @P4 STG.E desc[UR16][R8.64], R42 ;  /* 0x0000002a08004986 */ /* 0x0003e2000c101910 */
[----:B------:R-:W-:Y:S01]  /*21750*/  IMAD R13, R4, 0x2, R11 ;  /* 0x00000002040d7824 */ /* 0x000fe200078e020b */
[----:B------:R-:W-:Y:S01]  /*21760*/  ISETP.LT.AND P5, PT, R10, UR4, !P0 ;  /* 0x000000040a007c0c */ /* 0x000fe2000c7a1270 */
[----:B------:R-:W-:Y:S01]  /*21770*/  ULDC UR4, c[0x0][0x22c] ;  /* 0x00008b0000047ab9 */ /* 0x000fe20000000800 */
[----:B------:R-:W3:Y:S04]  /*21780*/  LDL.LU R10, [R1+0x794] ;  /* 0x00079400010a7983 */ /* 0x000ee80000300800 */
[----:B------:R1:W-:Y:S02]  /*21790*/  @P3 STG.E desc[UR16][R6.64], R43 ;  /* 0x0000002b06003986 */ /* 0x0003e4000c101910 */
[----:B-1----:R-:W-:-:S04]  /*217a0*/  LEA R8, P4, R11, R2, 0x2 ;  /* 0x000000020b087211 */ /* 0x002fc800078810ff */
[----:B------:R-:W-:Y:S01]  /*217b0*/  LEA.HI.X.SX32 R9, R11, R5, 0x2, P4 ;  /* 0x000000050b097211 */ /* 0x000fe200020f16ff */
[----:B------:R-:W-:Y:S01]  /*217c0*/  IMAD R11, R4, 0x2, R13 ;  /* 0x00000002040b7824 */ /* 0x000fe200078e020d */
[----:B------:R-:W-:-:S03]  /*217d0*/  LEA R6, P3, R13, R2, 0x2 ;  /* 0x000000020d067211 */ /* 0x000fc600078610ff */
[----:B------:R1:W-:Y:S01]  /*217e0*/  @P2 STG.E desc[UR16][R8.64], R44 ;  /* 0x0000002c08002986 */ /* 0x0003e2000c101910 */
[----:B------:R-:W-:Y:S01]  /*217f0*/  LEA.HI.X.SX32 R7, R13, R5, 0x2, P3 ;  /* 0x000000050d077211 */ /* 0x000fe200018f16ff */
[----:B------:R-:W-:-:S04]  /*21800*/  IMAD R13, R4, 0x2, R11 ;  /* 0x00000002040d7824 */ /* 0x000fc800078e020b */
[----:B------:R4:W-:Y:S01]  /*21810*/  @P6 STG.E desc[UR16][R6.64], R45 ;  /* 0x0000002d06006986 */ /* 0x0009e2000c101910 */
[----:B-1----:R-:W-:-:S04]  /*21820*/  LEA R8, P2, R11, R2, 0x2 ;  /* 0x000000020b087211 */ /* 0x002fc800078410ff */
[----:B------:R-:W-:Y:S02]  /*21830*/  LEA.HI.X.SX32 R9, R11, R5, 0x2, P2 ;  /* 0x000000050b097211 */ /* 0x000fe400010f16ff */
[----:B----4-:R-:W-:-:S04]  /*21840*/  LEA R6, P6, R13, R2, 0x2 ;  /* 0x000000020d067211 */ /* 0x010fc800078c10ff */
[----:B------:R-:W-:Y:S02]  /*21850*/  LEA.HI.X.SX32 R7, R13, R5, 0x2, P6 ;  /* 0x000000050d077211 */ /* 0x000fe400030f16ff */
[----:B------:R-:W-:Y:S01]  /*21860*/  ISETP.LT.AND P4, PT, R14, UR4, !P0 ;  /* 0x000000040e007c0c */ /* 0x000fe2000c781270 */
[----:B------:R-:W-:Y:S01]  /*21870*/  ULDC UR4, c[0x0][0x22c] ;  /* 0x00008b0000047ab9 */ /* 0x000fe20000000800 */
[----:B------:R-:W4:Y:S01]  /*21880*/  LDL.LU R14, [R1+0x790] ;  /* 0x00079000010e7983 */ /* 0x000f220000300800 */
[----:B--2---:R-:W-:Y:S01]  /*21890*/  ISETP.LT.AND P3, PT, R15, UR4, !P0 ;  /* 0x000000040f007c0c */ /* 0x004fe2000c761270 */
[----:B------:R-:W-:Y:S02]  /*218a0*/  ULDC UR4, c[0x0][0x22c] ;  /* 0x00008b0000047ab9 */ /* 0x000fe40000000800 */
[----:B------:R-:W2:Y:S01]  /*218b0*/  LDL.LU R15, [R1+0x7a0] ;  /* 0x0007a000010f7983 */ /* 0x000ea20000300800 */
[----:B---3--:R-:W-:Y:S01]  /*218c0*/  ISETP.LT.AND P2, PT, R12, UR4, !P0 ;  /* 0x000000040c007c0c */ /* 0x008fe2000c741270 */
[----:B------:R-:W-:-:S02]  /*218d0*/  ULDC UR4, c[0x0][0x22c] ;  /* 0x00008b0000047ab9 */ /* 0x000fc40000000800 */
[----:B------:R-:W3:Y:S01]  /*218e0*/  LDL.LU R12, [R1+0x79c] ;  /* 0x00079c00010c7983 */ /* 0x000ee20000300800 */
[----:B------:R-:W-:Y:S01]  /*218f0*/  ISETP.LT.AND P6, PT, R0, UR4, !P0 ;  /* 0x0000000400007c0c */ /* 0x000fe2000c7c1270 */
[----:B------:R-:W-:Y:S02]  /*21900*/  IMAD R11, R4, 0x2, R13 ;  /* 0x00000002040b7824 */ /* 0x000fe400078e020d */
[----:B------:R-:W3:Y:S01]  /*21910*/  LDL.LU R0, [R1+0x7a8] ;  /* 0x0007a80001007983 */ /* 0x000ee20000300800 */
[----:B------:R-:W-:-:S03]  /*21920*/  ULDC UR4, c[0x0][0x22c] ;  /* 0x00008b0000047ab9 */ /* 0x000fc60000000800 */
[----:B------:R1:W-:Y:S01]  /*21930*/  @P1 STG.E desc[UR16][R8.64], R46 ;  /* 0x0000002e08001986 */ /* 0x0003e2000c101910 */
[----:B------:R-:W-:-:S03]  /*21940*/  IMAD R13, R4, 0x2, R11 ;  /* 0x00000002040d7824 */ /* 0x000fc600078e020b */
[----:B------:R1:W-:Y:S02]  /*21950*/  @P5 STG.E desc[UR16][R6.64], R47 ;  /* 0x0000002f06005986 */ /* 0x0003e4000c101910 */
[----:B-1----:R-:W-:-:S04]  /*21960*/  LEA R8, P1, R11, R2, 0x2 ;  /* 0x000000020b087211 */ /* 0x002fc800078210ff */
[----:B------:R-:W-:Y:S01]  /*21970*/  LEA.HI.X.SX32 R9, R11, R5, 0x2, P1 ;  /* 0x000000050b097211 */ /* 0x000fe200008f16ff */
[----:B------:R-:W-:Y:S01]  /*21980*/  IMAD R11, R4, 0x2, R13 ;  /* 0x00000002040b7824 */ /* 0x000fe200078e020d */
[----:B------:R-:W-:-:S03]  /*21990*/  LEA R6, P5, R13, R2, 0x2 ;  /* 0x000000020d067211 */ /* 0x000fc600078a10ff */
[----:B------:R1:W-:Y:S01]  /*219a0*/  @P4 STG.E desc[UR16][R8.64], R48 ;  /* 0x0000003008004986 */ /* 0x0003e2000c101910 */
[----:B------:R-:W-:Y:S01]  /*219b0*/  ISETP.LT.AND P1, PT, R10, UR4, !P0 ;  /* 0x000000040a007c0c */ /* 0x000fe2000c721270 */
[----:B------:R-:W-:Y:S02]  /*219c0*/  ULDC UR4, c[0x0][0x22c] ;  /* 0x00008b0000047ab9 */ /* 0x000fe40000000800 */
[----:B------:R-:W3:Y:S01]  /*219d0*/  LDL.LU R10, [R1+0x7a4] ;  /* 0x0007a400010a7983 */ /* 0x000ee20000300800 */
[----:B------:R-:W-:Y:S01]  /*219e0*/  LEA.HI.X.SX32 R7, R13, R5, 0x2, P5 ;  /* 0x000000050d077211 */ /* 0x000fe200028f16ff */
[----:B------:R-:W-:Y:S01]  /*219f0*/  IMAD R13, R4, 0x2, R11 ;  /* 0x00000002040d7824 */ /* 0x000fe200078e020b */
[----:B-1----:R-:W-:-:S03]  /*21a00*/  LEA R8, P4, R11, R2, 0x2 ;  /* 0x000000020b087211 */ /* 0x002fc600078810ff */
[----:B------:R1:W-:Y:S01]  /*21a10*/  @P3 STG.E desc[UR16][R6.64], R49 ;  /* 0x0000003106003986 */ /* 0x0003e2000c101910 */
[----:B------:R-:W-:Y:S01]  /*21a20*/  LEA.HI.X.SX32 R9, R11, R5, 0x2, P4 ;  /* 0x000000050b097211 */ /* 0x000fe200020f16ff */
[----:B------:R-:W-:-:S04]  /*21a30*/  IMAD R11, R4, 0x2, R13 ;  /* 0x00000002040b7824 */ /* 0x000fc800078e020d */
[----:B------:R1:W-:Y:S02]  /*21a40*/  @P2 STG.E desc[UR16][R8.64], R50 ;  /* 0x0000003208002986 */ /* 0x0003e4000c101910 */
[----:B-1----:R-:W-:-:S04]  /*21a50*/  LEA R6, P3, R13, R2, 0x2 ;  /* 0x000000020d067211 */ /* 0x002fc800078610ff */
[----:B------:R-:W-:Y:S02]  /*21a60*/  LEA.HI.X.SX32 R7, R13, R5, 0x2, P3 ;  /* 0x000000050d077211 */ /* 0x000fe400018f16ff */
[----:B------:R-:W-:-:S04]  /*21a70*/  LEA R8, P2, R11, R2, 0x2 ;  /* 0x000000020b087211 */ /* 0x000fc800078410ff */
[----:B------:R-:W-:Y:S02]  /*21a80*/  LEA.HI.X.SX32 R9, R11, R5, 0x2, P2 ;  /* 0x000000050b097211 */ /* 0x000fe400010f16ff */
[----:B----4-:R-:W-:Y:S01]  /*21a90*/  ISETP.LT.AND P5, PT, R14, UR4, !P0 ;  /* 0x000000040e007c0c */ /* 0x010fe2000c7a1270 */
[----:B------:R-:W-:Y:S01]  /*21aa0*/  ULDC UR4, c[0x0][0x22c] ;  /* 0x00008b0000047ab9 */ /* 0x000fe20000000800 */
[----:B------:R-:W4:Y:S04]  /*21ab0*/  LDL.LU R14, [R1+0x798] ;  /* 0x00079800010e7983 */ /* 0x000f280000300800 */
[----:B------:R-:W4:Y:S04]  /*21ac0*/  LDL.LU R18, [R1+0x78c] ;  /* 0x00078c0001127983 */ /* 0x000f280000300800 */
[----:B------:R-:W4:Y:S01]  /*21ad0*/  LDL.LU R17, [R1+0x780] ;  /* 0x0007800001117983 */ /* 0x000f220000300800 */
[----:B--2---:R-:W-:Y:S01]  /*21ae0*/  ISETP.LT.AND P4, PT, R15, UR4, !P0 ;  /* 0x000000040f007c0c */ /* 0x004fe2000c781270 */
[----:B------:R-:W-:-:S02]  /*21af0*/  ULDC UR4, c[0x0][0x22c] ;  /* 0x00008b0000047ab9 */ /* 0x000fc40000000800 */
[----:B---3--:R-:W-:Y:S01]  /*21b00*/  ISETP.LT.AND P3, PT, R12, UR4, !P0 ;  /* 0x000000040c007c0c */ /* 0x008fe2000c761270 */
[----:B------:R-:W-:Y:S02]  /*21b10*/  ULDC UR4, c[0x0][0x22c] ;  /* 0x00008b0000047ab9 */ /* 0x000fe40000000800 */
[----:B------:R-:W-:Y:S01]  /*21b20*/  ISETP.LT.AND P2, PT, R0, UR4, !P0 ;  /* 0x0000000400007c0c */ /* 0x000fe2000c741270 */
[----:B------:R-:W-:Y:S01]  /*21b30*/  IMAD R13, R4, 0x2, R11 ;  /* 0x00000002040d7824 */ /* 0x000fe200078e020b */
[----:B------:R-:W2:Y:S01]  /*21b40*/  LDL.LU R0, [R1+0x774] ;  /* 0x0007740001007983 */ /* 0x000ea20000300800 */
[----:B------:R-:W-:-:S03]  /*21b50*/  ULDC UR4, c[0x0][0x22c] ;  /* 0x00008b0000047ab9 */ /* 0x000fc60000000800 */
[----:B------:R1:W-:Y:S01]  /*21b60*/  @P6 STG.E desc[UR16][R6.64], R51 ;  /* 0x0000003306006986 */ /* 0x0003e2000c101910 */
[----:B------:R-:W-:-:S03]  /*21b70*/  IMAD R11, R4, 0x2, R13 ;  /* 0x00000002040b7824 */ /* 0x000fc600078e020d */
[----:B------:R3:W-:Y:S04]  /*21b80*/  @P1 STG.E desc[UR16][R8.64], R52 ;  /* 0x0000003408001986 */ /* 0x0007e8000c101910 */
[----:B------:R-:W2:Y:S01]  /*21b90*/  LDL.LU R16, [R1+0x72c] ;  /* 0x00072c0001107983 */ /* 0x000ea20000300800 */
[----:B-1----:R-:W-:-:S04]  /*21ba0*/  LEA R6, P6, R13, R2, 0x2 ;  /* 0x000000020d067211 */ /* 0x002fc800078c10ff */
[----:B------:R-:W-:Y:S01]  /*21bb0*/  LEA.HI.X.SX32 R7, R13, R5, 0x2, P6 ;  /* 0x000000050d077211 */ /* 0x000fe200030f16ff */
[----:B------:R-:W-:-:S04]  /*21bc0*/  IMAD R13, R4, 0x2, R11 ;  /* 0x00000002040d7824 */ /* 0x000fc800078e020b */
[----:B------:R1:W-:Y:S01]  /*21bd0*/  @P5 STG.E desc[UR16][R6.64], R53 ;  /* 0x0000003506005986 */ /* 0x0003e2000c101910 */
[----:B------:R-:W-:Y:S01]  /*21be0*/  ISETP.LT.AND P6, PT, R10, UR4, !P0 ;  /* 0x000000040a007c0c */ /* 0x000fe2000c7c1270 */
[C---:B------:R-:W-:Y:S01]  /*21bf0*/  IMAD R15, R4.reuse, 0x2, R13 ;  /* 0x00000002040f7824 */ /* 0x040fe200078e020d */
[-C--:B------:R-:W-:Y:S01]  /*21c00*/  LEA R10, P1, R11, R2.reuse, 0x2 ;  /* 0x000000020b0a7211 */ /* 0x080fe200078210ff */
[----:B------:R-:W-:Y:S01]  /*21c10*/  ULDC UR4, c[0x0][0x22c] ;  /* 0x00008b0000047ab9 */ /* 0x000fe20000000800 */
[----:B------:R-:W-:Y:S02]  /*21c20*/  LEA R12, P5, R13, R2, 0x2 ;  /* 0x000000020d0c7211 */ /* 0x000fe400078a10ff */
[-C--:B------:R-:W-:Y:S01]  /*21c30*/  LEA.HI.X.SX32 R11, R11, R5.reuse, 0x2, P1 ;  /* 0x000000050b0b7211 */ /* 0x080fe200008f16ff */
[----:B---3--:R-:W-:Y:S01]  /*21c40*/  IMAD R9, R4, 0x2, R15 ;  /* 0x0000000204097824 */ /* 0x008fe200078e020f */
[----:B------:R-:W-:-:S03]  /*21c50*/  LEA.HI.X.SX32 R13, R13, R5, 0x2, P5 ;  /* 0x000000050d0d7211 */ /* 0x000fc600028f16ff */
[----:B------:R3:W-:Y:S01]  /*21c60*/  @P4 STG.E desc[UR16][R10.64], R54 ;  /* 0x000000360a004986 */ /* 0x0007e2000c101910 */
[----:B-1----:R-:W-:-:S03]  /*21c70*/  LEA R6, P4, R15, R2, 0x2 ;  /* 0x000000020f067211 */ /* 0x002fc600078810ff */
[----:B------:R1:W-:Y:S01]  /*21c80*/  @P3 STG.E desc[UR16][R12.64], R55 ;  /* 0x000000370c003986 */ /* 0x0003e2000c101910 */
[----:B------:R-:W-:Y:S02]  /*21c90*/  LEA R8, P3, R9, R2, 0x2 ;  /* 0x0000000209087211 */ /* 0x000fe400078610ff */
[-C--:B------:R-:W-:Y:S01]  /*21ca0*/  LEA.HI.X.SX32 R7, R15, R5.reuse, 0x2, P4 ;  /* 0x000000050f077211 */ /* 0x080fe200020f16ff */
[----:B------:R-:W-:Y:S01]  /*21cb0*/  IMAD R15, R4, 0x2, R9 ;  /* 0x00000002040f7824 */ /* 0x000fe200078e0209 */
[----:B------:R-:W-:Y:S02]  /*21cc0*/  LEA.HI.X.SX32 R9, R9, R5, 0x2, P3 ;  /* 0x0000000509097211 */ /* 0x000fe400018f16ff */
[----:B----4-:R-:W-:Y:S01]  /*21cd0*/  ISETP.LT.AND P1, PT, R14, UR4, !P0 ;  /* 0x000000040e007c0c */ /* 0x010fe2000c721270 */
[----:B------:R-:W-:Y:S01]  /*21ce0*/  ULDC UR4, c[0x0][0x22c] ;  /* 0x00008b0000047ab9 */ /* 0x000fe20000000800 */
[----:B------:R-:W4:Y:S01]  /*21cf0*/  LDL.LU R14, [R1+0x720] ;  /* 0x00072000010e7983 */ /* 0x000f220000300800 */
[----:B------:R-:W-:Y:S01]  /*21d00*/  ISETP.LT.AND P5, PT, R18, UR4, !P0 ;  /* 0x0000000412007c0c */ /* 0x000fe2000c7a1270 */
[----:B------:R-:W-:-:S02]  /*21d10*/  ULDC UR4, c[0x0][0x22c] ;  /* 0x00008b0000047ab9 */ /* 0x000fc40000000800 */
[----:B------:R-:W4:Y:S01]  /*21d20*/  LDL.LU R19, [R1+0x718] ;  /* 0x0007180001137983 */ /* 0x000f220000300800 */
[----:B------:R-:W-:Y:S01]  /*21d30*/  ISETP.LT.AND P4, PT, R17, UR4, !P0 ;  /* 0x0000000411007c0c */ /* 0x000fe2000c781270 */
[----:B------:R-:W-:Y:S02]  /*21d40*/  ULDC UR4, c[0x0][0x22c] ;  /* 0x00008b0000047ab9 */ /* 0x000fe40000000800 */
[----:B------:R-:W4:Y:S01]  /*21d50*/  LDL.LU R18, [R1+0x714] ;  /* 0x0007140001127983 */ /* 0x000f220000300800 */
[----:B--2---:R-:W-:-:S03]  /*21d60*/  ISETP.LT.AND P3, PT, R0, UR4, !P0 ;  /* 0x0000000400007c0c */ /* 0x004fc6000c761270 */
[----:B------:R2:W-:Y:S04]  /*21d70*/  @P2 STG.E desc[UR16][R6.64], R56 ;  /* 0x0000003806002986 */ /* 0x0005e8000c101910 */
[----:B------:R-:W4:Y:S01]  /*21d80*/  LDL.LU R0, [R1+0x710] ;  /* 0x0007100001007983 */ /* 0x000f220000300800 */
[CC--:B---3--:R-:W-:Y:S01]  /*21d90*/  LEA R10, P2, R15.reuse, R2.reuse, 0x2 ;  /* 0x000000020f0a7211 */ /* 0x0c8fe200078410ff */
[C---:B------:R-:W-:Y:S01]  /*21da0*/  IMAD R17, R4.reuse, 0x2, R15 ;  /* 0x0000000204117824 */ /* 0x040fe200078e020f */
[----:B------:R-:W-:Y:S01]  /*21db0*/  ULDC UR4, c[0x0][0x22c] ;  /* 0x00008b0000047ab9 */ /* 0x000fe20000000800 */
[----:B------:R3:W-:Y:S01]  /*21dc0*/  @P6 STG.E desc[UR16][R8.64], R57 ;  /* 0x0000003908006986 */ /* 0x0007e2000c101910 */
[----:B------:R-:W-:Y:S01]  /*21dd0*/  LEA.HI.X.SX32 R11, R15, R5, 0x2, P2 ;  /* 0x000000050f0b7211 */ /* 0x000fe200010f16ff */
[----:B------:R-:W-:Y:S01]  /*21de0*/  IMAD R15, R4, 0x2, R17 ;  /* 0x00000002040f7824 */ /* 0x000fe200078e0211 */
[----:B-1----:R-:W-:-:S03]  /*21df0*/  LEA R12, P6, R17, R2, 0x2 ;  /* 0x00000002110c7211 */ /* 0x002fc600078c10ff */
[----:B------:R1:W-:Y:S01]  /*21e00*/  @P1 STG.E desc[UR16][R10.64], R58 ;  /* 0x0000003a0a001986 */ /* 0x0003e2000c101910 */
[-C--:B------:R-:W-:Y:S01]  /*21e10*/  LEA.HI.X.SX32 R13, R17, R5.reuse, 0x2, P6 ;  /* 0x00000005110d7211 */ /* 0x080fe200030f16ff */
[----:B------:R-:W-:Y:S01]  /*21e20*/  IMAD R17, R4, 0x2, R15 ;  /* 0x0000000204117824 */ /* 0x000fe200078e020f */
[CC--:B--2---:R-:W-:Y:S02]  /*21e30*/  LEA R6, P1, R15.reuse, R2.reuse, 0x2 ;  /* 0x000000020f067211 */ /* 0x0c4fe400078210ff */
[----:B------:R-:W-:Y:S01]  /*21e40*/  ISETP.LT.AND P2, PT, R16, UR4, !P0 ;  /* 0x0000000410007c0c */ /* 0x000fe2000c741270 */
[----:B------:R-:W-:Y:S01]  /*21e50*/  ULDC UR4, c[0x0][0x22c] ;  /* 0x00008b0000047ab9 */ /* 0x000fe20000000800 */
[----:B------:R-:W2:Y:S01]  /*21e60*/  LDL.LU R16, [R1+0x70c] ;  /* 0x00070c0001107983 */ /* 0x000ea20000300800 */
[----:B------:R-:W-:Y:S01]  /*21e70*/  LEA.HI.X.SX32 R7, R15, R5, 0x2, P1 ;  /* 0x000000050f077211 */ /* 0x000fe200008f16ff */
[----:B------:R-:W-:Y:S02]  /*21e80*/  IMAD R15, R4, 0x2, R17 ;  /* 0x00000002040f7824 */ /* 0x000fe400078e0211 */
[----:B------:R4:W-:Y:S01]  /*21e90*/  @P5 STG.E desc[UR16][R12.64], R59 ;  /* 0x0000003b0c005986 */ /* 0x0009e2000c101910 */
[----:B---3--:R-:W-:-:S03]  /*21ea0*/  LEA R8, P5, R17, R2, 0x2 ;  /* 0x0000000211087211 */ /* 0x008fc600078a10ff */
[----:B------:R3:W-:Y:S01]  /*21eb0*/  @P4 STG.E desc[UR16][R6.64], R60 ;  /* 0x0000003c06004986 */ /* 0x0007e2000c101910 */
[----:B-1----:R-:W-:Y:S02]  /*21ec0*/  LEA R10, P4, R15, R2, 0x2 ;  /* 0x000000020f0a7211 */ /* 0x002fe400078810ff */
[-C--:B------:R-:W-:Y:S02]  /*21ed0*/  LEA.HI.X.SX32 R9, R17, R5.reuse, 0x2, P5 ;  /* 0x0000000511097211 */ /* 0x080fe400028f16ff */
        /* <DEDUP_REMOVED lines=10> */
[----:B------:R-:W-:Y:S01]  /*21f80*/  ISETP.LT.AND P4, PT, R0, UR4, !P0 ;  /* 0x0000000400007c0c */ /* 0x000fe2000c781270 */
[----:B------:R-:W-:Y:S02]  /*21f90*/  IMAD R17, R4, 0x2, R15 ;  /* 0x0000000204117824 */ /* 0x000fe400078e020f */
[----:B------:R-:W4:Y:S01]  /*21fa0*/  LDL.LU R0, [R1+0x6fc] ;  /* 0x0006fc0001007983 */ /* 0x000f220000300800 */
[----:B------:R-:W-:-:S03]  /*21fb0*/  ULDC UR4, c[0x0][0x22c] ;  /* 0x00008b0000047ab9 */ /* 0x000fc60000000800 */
[----:B------:R1:W-:Y:S01]  /*21fc0*/  @P3 STG.E desc[UR16][R8.64], R61 ;  /* 0x0000003d08003986 */ /* 0x0003e2000c101910 */
[CC--:B------:R-:W-:Y:S01]  /*21fd0*/  LEA R12, P3, R17.reuse, R2.reuse, 0x2 ;  /* 0x00000002110c7211 */ /* 0x0c0fe200078610ff */
[C---:B------:R-:W-:Y:S02]  /*21fe0*/  IMAD R15, R4.reuse, 0x2, R17 ;  /* 0x00000002040f7824 */ /* 0x040fe400078e0211 */
[----:B------:R2:W-:Y:S01]  /*21ff0*/  @P2 STG.E desc[UR16][R10.64], R62 ;  /* 0x0000003e0a002986 */ /* 0x0005e2000c101910 */
[----:B------:R-:W-:Y:S01]  /*22000*/  LEA.HI.X.SX32 R13, R17, R5, 0x2, P3 ;  /* 0x00000005110d7211 */ /* 0x000fe200018f16ff */
[----:B------:R-:W-:Y:S01]  /*22010*/  IMAD R17, R4, 0x2, R15 ;  /* 0x0000000204117824 */ /* 0x000fe200078e020f */
[----:B---3--:R-:W-:-:S03]  /*22020*/  LEA R6, P2, R15, R2, 0x2 ;  /* 0x000000020f067211 */ /* 0x008fc600078410ff */
[----:B------:R3:W-:Y:S01]  /*22030*/  @P6 STG.E desc[UR16][R12.64], R63 ;  /* 0x0000003f0c006986 */ /* 0x0007e2000c101910 */
[-C--:B------:R-:W-:Y:S01]  /*22040*/  LEA.HI.X.SX32 R7, R15, R5.reuse, 0x2, P2 ;  /* 0x000000050f077211 */ /* 0x080fe200010f16ff */
[----:B------:R-:W-:Y:S01]  /*22050*/  IMAD R15, R4, 0x2, R17 ;  /* 0x00000002040f7824 */ /* 0x000fe200078e0211 */
[CC--:B-1----:R-:W-:Y:S02]  /*22060*/  LEA R8, P6, R17.reuse, R2.reuse, 0x2 ;  /* 0x0000000211087211 */ /* 0x0c2fe400078c10ff */
[----:B--2---:R-:W-:Y:S01]  /*22070*/  ISETP.LT.AND P3, PT, R16, UR4, !P0 ;  /* 0x0000000410007c0c */ /* 0x004fe2000c761270 */
[----:B------:R-:W-:Y:S01]  /*22080*/  ULDC UR4, c[0x0][0x22c] ;  /* 0x00008b0000047ab9 */ /* 0x000fe20000000800 */
[----:B------:R-:W2:Y:S01]  /*22090*/  LDL.LU R16, [R1+0x6f8] ;  /* 0x0006f80001107983 */ /* 0x000ea20000300800 */
[----:B------:R-:W-:Y:S01]  /*220a0*/  LEA.HI.X.SX32 R9, R17, R5, 0x2, P6 ;  /* 0x0000000511097211 */ /* 0x000fe200030f16ff */
[----:B------:R-:W-:Y:S02]  /*220b0*/  IMAD R17, R4, 0x2, R15 ;  /* 0x0000000204117824 */ /* 0x000fe400078e020f */
[----:B------:R1:W-:Y:S01]  /*220c0*/  @P1 STG.E desc[UR16][R6.64], R64 ;  /* 0x0000004006001986 */ /* 0x0003e2000c101910 */
[----:B------:R-:W-:-:S03]  /*220d0*/  LEA R10, P1, R15, R2, 0x2 ;  /* 0x000000020f0a7211 */ /* 0x000fc600078210ff */
[----:B------:R1:W-:Y:S01]  /*220e0*/  @P5 STG.E desc[UR16][R8.64], R65 ;  /* 0x0000004108005986 */ /* 0x0003e2000c101910 */
[----:B---3--:R-:W-:Y:S02]  /*220f0*/  LEA R12, P5, R17, R2, 0x2 ;  /* 0x00000002110c7211 */ /* 0x008fe400078a10ff */
[-C--:B------:R-:W-:Y:S02]  /*22100*/  LEA.HI.X.SX32 R11, R15, R5.reuse, 0x2, P1 ;  /* 0x000000050f0b7211 */ /* 0x080fe400008f16ff */
[----:B------:R-:W-:Y:S02]  /*22110*/  LEA.HI.X.SX32 R13, R17, R5, 0x2, P5 ;  /* 0x00000005110d7211 */ /* 0x000fe400028f16ff */
[----:B----4-:R-:W-:Y:S01]  /*22120*/  ISETP.LT.AND P2, PT, R14, UR4, !P0 ;  /* 0x000000040e007c0c */ /* 0x010fe2000c741270 */
[----:B------:R-:W-:Y:S01]  /*22130*/  ULDC UR4, c[0x0][0x22c] ;  /* 0x00008b0000047ab9 */ /* 0x000fe20000000800 */
[----:B------:R-:W3:Y:S01]  /*22140*/  LDL.LU R14, [R1+0x6f4] ;  /* 0x0006f400010e7983 */ /* 0x000ee20000300800 */
        /* <DEDUP_REMOVED lines=11> */
[CC--:B-1----:R-:W-:Y:S01]  /*22200*/  LEA R6, P4, R15.reuse, R2.reuse, 0x2 ;  /* 0x000000020f067211 */ /* 0x0c2fe200078810ff */
[C---:B------:R-:W-:Y:S02]  /*22210*/  IMAD R17, R4.reuse, 0x2, R15 ;  /* 0x0000000204117824 */ /* 0x040fe400078e020f */
[----:B------:R1:W-:Y:S01]  /*22220*/  @P3 STG.E desc[UR16][R12.64], R67 ;  /* 0x000000430c003986 */ /* 0x0003e2000c101910 */
[----:B------:R-:W-:Y:S01]  /*22230*/  LEA.HI.X.SX32 R7, R15, R5, 0x2, P4 ;  /* 0x000000050f077211 */ /* 0x000fe200020f16ff */
[----:B------:R-:W-:Y:S01]  /*22240*/  IMAD R15, R4, 0x2, R17 ;  /* 0x00000002040f7824 */ /* 0x000fe200078e0211 */
[----:B------:R-:W-:-:S03]  /*22250*/  LEA R8, P3, R17, R2, 0x2 ;  /* 0x0000000211087211 */ /* 0x000fc600078610ff */
        /* <DEDUP_REMOVED lines=10> */
[----:B-1----:R-:W-:-:S03]  /*22300*/  LEA R12, P6, R17, R2, 0x2 ;  /* 0x00000002110c7211 */ /* 0x002fc600078c10ff */
[----:B------:R1:W-:Y:S01]  /*22310*/  @P1 STG.E desc[UR16][R10.64], R70 ;  /* 0x000000460a001986 */ /* 0x0003e2000c101910 */
[----:B------:R-:W-:Y:S02]  /*22320*/  LEA R6, P1, R15, R2, 0x2 ;  /* 0x000000020f067211 */ /* 0x000fe400078210ff */
[-C--:B------:R-:W-:Y:S02]  /*22330*/  LEA.HI.X.SX32 R13, R17, R5.reuse, 0x2, P6 ;  /* 0x00000005110d7211 */ /* 0x080fe400030f16ff */
[----:B------:R-:W-:Y:S02]  /*22340*/  LEA.HI.X.SX32 R7, R15, R5, 0x2, P1 ;  /* 0x000000050f077211 */ /* 0x000fe400008f16ff */
[----:B---3--:R-:W-:Y:S01]  /*22350*/  ISETP.LT.AND P3, PT, R14, UR4, !P0 ;  /* 0x000000040e007c0c */ /* 0x008fe2000c761270 */
[----:B------:R-:W-:Y:S01]  /*22360*/  ULDC UR4, c[0x0][0x22c] ;  /* 0x00008b0000047ab9 */ /* 0x000fe20000000800 */
[----:B------:R-:W3:Y:S01]  /*22370*/  LDL.LU R14, [R1+0x6e0] ;  /* 0x0006e000010e7983 */ /* 0x000ee20000300800 */
[----:B----4-:R-:W-:Y:S01]  /*22380*/  ISETP.LT.AND P2, PT, R19, UR4, !P0 ;  /* 0x0000000413007c0c */ /* 0x010fe2000c741270 */
        /* <DEDUP_REMOVED lines=26> */
[----:B------:R-:W-:-:S03]  /*22530*/  LEA R6, P2, R15, R2, 0x2 ;  /* 0x000000020f067211 */ /* 0x000fc600078410ff */
[----:B------:R4:W-:Y:S01]  /*22540*/  @P6 STG.E desc[UR16][R12.64], R75 ;  /* 0x0000004b0c006986 */ /* 0x0009e2000c101910 */
[----:B-1----:R-:W-:Y:S02]  /*22550*/  LEA R8, P6, R17, R2, 0x2 ;  /* 0x0000000211087211 */ /* 0x002fe400078c10ff */
        /* <DEDUP_REMOVED lines=331> */
[----:B------:R-:W-:Y:S01]  /*23a10*/  LEA R12, P3, R17, R2, 0x2 ;  /* 0x00000002110c7211 */ /* 0x000fe200078610ff */
[----:B------:R-:W-:-:S03]  /*23a20*/  IMAD R15, R4, 0x2, R17 ;  /* 0x00000002040f7824 */ /* 0x000fc600078e0211 */
[----:B------:R-:W-:Y:S01]  /*23a30*/  LEA.HI.X.SX32 R13, R17, R5, 0x2, P3 ;  /* 0x00000005110d7211 */ /* 0x000fe200018f16ff */
[----:B------:R-:W-:Y:S01]  /*23a40*/  IMAD R17, R4, 0x2, R15 ;  /* 0x0000000204117824 */ /* 0x000fe200078e020f */
[----:B------:R2:W-:Y:S01]  /*23a50*/  @P2 STG.E desc[UR16][R10.64], R122 ;  /* 0x0000007a0a002986 */ /* 0x0005e2000c101910 */
[----:B------:R-:W-:-:S03]  /*23a60*/  LEA R6, P2, R15, R2, 0x2 ;  /* 0x000000020f067211 */ /* 0x000fc600078410ff */
[----:B------:R4:W-:Y:S01]  /*23a70*/  @P6 STG.E desc[UR16][R12.64], R123 ;  /* 0x0000007b0c006986 */ /* 0x0009e2000c101910 */
[----:B-1----:R-:W-:Y:S02]  /*23a80*/  LEA R8, P6, R17, R2, 0x2 ;  /* 0x0000000211087211 */ /* 0x002fe400078c10ff */
[-C--:B------:R-:W-:Y:S01]  /*23a90*/  LEA.HI.X.SX32 R7, R15, R5.reuse, 0x2, P2 ;  /* 0x000000050f077211 */ /* 0x080fe200010f16ff */
[----:B------:R-:W-:Y:S01]  /*23aa0*/  IMAD R15, R4, 0x2, R17 ;  /* 0x00000002040f7824 */ /* 0x000fe200078e0211 */
[----:B------:R-:W-:Y:S02]  /*23ab0*/  LEA.HI.X.SX32 R9, R17, R5, 0x2, P6 ;  /* 0x0000000511097211 */ /* 0x000fe400030f16ff */
[----:B--2---:R-:W-:Y:S01]  /*23ac0*/  ISETP.LT.AND P3, PT, R16, UR4, !P0 ;  /* 0x0000000410007c0c */ /* 0x004fe2000c761270 */
[----:B------:R1:W-:Y:S01]  /*23ad0*/  @P1 STG.E desc[UR16][R6.64], R124 ;  /* 0x0000007c06001986 */ /* 0x0003e2000c101910 */
[----:B------:R-:W-:-:S03]  /*23ae0*/  ULDC UR4, c[0x0][0x22c] ;  /* 0x00008b0000047ab9 */ /* 0x000fc60000000800 */
[----:B------:R2:W-:Y:S01]  /*23af0*/  @P5 STG.E desc[UR16][R8.64], R125 ;  /* 0x0000007d08005986 */ /* 0x0005e2000c101910 */
[----:B------:R-:W-:-:S03]  /*23b00*/  LEA R10, P5, R15, R2, 0x2 ;  /* 0x000000020f0a7211 */ /* 0x000fc600078a10ff */
[----:B------:R-:W2:Y:S01]  /*23b10*/  LDL.LU R16, [R1+0x600] ;  /* 0x0006000001107983 */ /* 0x000ea20000300800 */
[----:B------:R-:W-:-:S05]  /*23b20*/  LEA.HI.X.SX32 R11, R15, R5, 0x2, P5 ;  /* 0x000000050f0b7211 */ /* 0x000fca00028f16ff */
[----:B------:R2:W-:Y:S01]  /*23b30*/  @P4 STG.E desc[UR16][R10.64], R126 ;  /* 0x0000007e0a004986 */ /* 0x0005e2000c101910 */
[----:B---3--:R-:W-:Y:S01]  /*23b40*/  ISETP.LT.AND P2, PT, R14, UR4, !P0 ;  /* 0x000000040e007c0c */ /* 0x008fe2000c741270 */
[----:B------:R-:W-:Y:S02]  /*23b50*/  ULDC UR4, c[0x0][0x22c] ;  /* 0x00008b0000047ab9 */ /* 0x000fe40000000800 */
[----:B------:R-:W3:Y:S01]  /*23b60*/  LDL.LU R14, [R1+0x5fc] ;  /* 0x0005fc00010e7983 */ /* 0x000ee20000300800 */
[----:B----4-:R-:W-:Y:S01]  /*23b70*/  ISETP.LT.AND P1, PT, R19, UR4, !P0 ;  /* 0x0000000413007c0c */ /* 0x010fe2000c721270 */
[----:B------:R-:W-:Y:S02]  /*23b80*/  ULDC UR4, c[0x0][0x22c] ;  /* 0x00008b0000047ab9 */ /* 0x000fe40000000800 */
[----:B------:R-:W-:Y:S01]  /*23b90*/  ISETP.LT.AND P5, PT, R18, UR4, !P0 ;  /* 0x0000000412007c0c */ /* 0x000fe2000c7a1270 */
[----:B------:R-:W-:Y:S01]  /*23ba0*/  ULDC UR4, c[0x0][0x22c] ;  /* 0x00008b0000047ab9 */ /* 0x000fe20000000800 */
[----:B------:R-:W4:Y:S01]  /*23bb0*/  LDL.LU R18, [R1+0x5f8] ;  /* 0x0005f80001127983 */ /* 0x000f220000300800 */
[----:B------:R-:W-:Y:S01]  /*23bc0*/  ISETP.LT.AND P4, PT, R0, UR4, !P0 ;  /* 0x0000000400007c0c */ /* 0x000fe2000c781270 */
[----:B------:R-:W-:-:S02]  /*23bd0*/  IMAD R17, R4, 0x2, R15 ;  /* 0x0000000204117824 */ /* 0x000fc400078e020f */
[----:B------:R-:W4:Y:S01]  /*23be0*/  LDL.LU R0, [R1+0x5f4] ;  /* 0x0005f40001007983 */ /* 0x000f220000300800 */
[----:B------:R-:W-:Y:S01]  /*23bf0*/  ULDC UR4, c[0x0][0x22c] ;  /* 0x00008b0000047ab9 */ /* 0x000fe20000000800 */
[----:B------:R-:W-:Y:S01]  /*23c00*/  IMAD R19, R4, 0x2, R17 ;  /* 0x0000000204137824 */ /* 0x000fe200078e0211 */
[----:B------:R-:W-:-:S03]  /*23c10*/  LEA R12, P6, R17, R2, 0x2 ;  /* 0x00000002110c7211 */ /* 0x000fc600078c10ff */
[----:B------:R-:W-:Y:S01]  /*23c20*/  IMAD R15, R4, 0x2, R19 ;  /* 0x00000002040f7824 */ /* 0x000fe200078e0213 */
[----:B------:R-:W-:-:S03]  /*23c30*/  LEA.HI.X.SX32 R13, R17, R5, 0x2, P6 ;  /* 0x00000005110d7211 */ /* 0x000fc600030f16ff */
[C---:B------:R-:W-:Y:S02]  /*23c40*/  IMAD R17, R4.reuse, 0x2, R15 ;  /* 0x0000000204117824 */ /* 0x040fe400078e020f */
[----:B------:R2:W-:Y:S01]  /*23c50*/  @P3 STG.E desc[UR16][R12.64], R127 ;  /* 0x0000007f0c003986 */ /* 0x0005e2000c101910 */
[-C--:B-1----:R-:W-:Y:S01]  /*23c60*/  LEA R6, P3, R19, R2.reuse, 0x2 ;  /* 0x0000000213067211 */ /* 0x082fe200078610ff */
[C---:B------:R-:W-:Y:S01]  /*23c70*/  IMAD R21, R4.reuse, 0x2, R17 ;  /* 0x0000000204157824 */ /* 0x040fe200078e0211 */
[----:B--2---:R-:W-:Y:S02]  /*23c80*/  LEA R8, P6, R15, R2, 0x2 ;  /* 0x000000020f087211 */ /* 0x004fe400078c10ff */
[-C--:B------:R-:W-:Y:S01]  /*23c90*/  LEA.HI.X.SX32 R7, R19, R5.reuse, 0x2, P3 ;  /* 0x0000000513077211 */ /* 0x080fe200018f16ff */
[----:B------:R-:W-:Y:S01]  /*23ca0*/  IMAD R19, R4, 0x2, R21 ;  /* 0x0000000204137824 */ /* 0x000fe200078e0215 */
[----:B------:R-:W-:-:S03]  /*23cb0*/  LEA.HI.X.SX32 R9, R15, R5, 0x2, P6 ;  /* 0x000000050f097211 */ /* 0x000fc600030f16ff */
[----:B------:R1:W-:Y:S01]  /*23cc0*/  @P2 STG.E desc[UR16][R6.64], R128 ;  /* 0x0000008006002986 */ /* 0x0003e2000c101910 */
[C---:B------:R-:W-:Y:S01]  /*23cd0*/  IMAD R3, R4.reuse, 0x2, R19 ;  /* 0x0000000204037824 */ /* 0x040fe200078e0213 */
[-C--:B------:R-:W-:Y:S02]  /*23ce0*/  LEA R10, P6, R17, R2.reuse, 0x2 ;  /* 0x00000002110a7211 */ /* 0x080fe400078c10ff */
[----:B------:R2:W-:Y:S01]  /*23cf0*/  @P1 STG.E desc[UR16][R8.64], R129 ;  /* 0x0000008108001986 */ /* 0x0005e2000c101910 */
[C---:B------:R-:W-:Y:S01]  /*23d00*/  LEA R12, P1, R21.reuse, R2, 0x2 ;  /* 0x00000002150c7211 */ /* 0x040fe200078210ff */
[----:B------:R-:W-:Y:S01]  /*23d10*/  IMAD R23, R4, 0x2, R3 ;  /* 0x0000000204177824 */ /* 0x000fe200078e0203 */
[----:B------:R-:W-:Y:S01]  /*23d20*/  ISETP.LT.AND P3, PT, R16, UR4, !P0 ;  /* 0x0000000410007c0c */ /* 0x000fe2000c761270 */
[----:B------:R-:W-:Y:S01]  /*23d30*/  ULDC UR4, c[0x0][0x22c] ;  /* 0x00008b0000047ab9 */ /* 0x000fe20000000800 */
[-C--:B------:R-:W-:Y:S01]  /*23d40*/  LEA.HI.X.SX32 R13, R21, R5.reuse, 0x2, P1 ;  /* 0x00000005150d7211 */ /* 0x080fe200008f16ff */
[----:B------:R-:W-:Y:S01]  /*23d50*/  IMAD R4, R4, 0x2, R23 ;  /* 0x0000000204047824 */ /* 0x000fe200078e0217 */
[----:B------:R-:W-:-:S02]  /*23d60*/  LEA.HI.X.SX32 R11, R17, R5, 0x2, P6 ;  /* 0x00000005110b7211 */ /* 0x000fc400030f16ff */
[----:B-1----:R-:W-:-:S04]  /*23d70*/  LEA R6, P1, R3, R2, 0x2 ;  /* 0x0000000203067211 */ /* 0x002fc800078210ff */
[----:B------:R-:W-:Y:S01]  /*23d80*/  LEA.HI.X.SX32 R7, R3, R5, 0x2, P1 ;  /* 0x0000000503077211 */ /* 0x000fe200008f16ff */
[----:B------:R2:W-:Y:S04]  /*23d90*/  @P5 STG.E desc[UR16][R10.64], R130 ;  /* 0x000000820a005986 */ /* 0x0005e8000c101910 */
[----:B------:R2:W-:Y:S01]  /*23da0*/  @P4 STG.E desc[UR16][R12.64], R131 ;  /* 0x000000830c004986 */ /* 0x0005e2000c101910 */
[----:B---3--:R-:W-:Y:S01]  /*23db0*/  ISETP.LT.AND P2, PT, R14, UR4, !P0 ;  /* 0x000000040e007c0c */ /* 0x008fe2000c741270 */
[----:B------:R-:W-:Y:S01]  /*23dc0*/  ULDC UR4, c[0x0][0x22c] ;  /* 0x00008b0000047ab9 */ /* 0x000fe20000000800 */
[----:B------:R-:W-:-:S04]  /*23dd0*/  LEA R14, P6, R19, R2, 0x2 ;  /* 0x00000002130e7211 */ /* 0x000fc800078c10ff */
[----:B------:R-:W-:Y:S02]  /*23de0*/  LEA.HI.X.SX32 R15, R19, R5, 0x2, P6 ;  /* 0x00000005130f7211 */ /* 0x000fe400030f16ff */
[----:B----4-:R-:W-:Y:S01]  /*23df0*/  ISETP.LT.AND P1, PT, R18, UR4, !P0 ;  /* 0x0000000412007c0c */ /* 0x010fe2000c721270 */
[----:B------:R-:W-:Y:S01]  /*23e00*/  ULDC UR4, c[0x0][0x22c] ;  /* 0x00008b0000047ab9 */ /* 0x000fe20000000800 */
[----:B------:R-:W-:-:S04]  /*23e10*/  LEA R16, P6, R4, R2, 0x2 ;  /* 0x0000000204107211 */ /* 0x000fc800078c10ff */
[-C--:B------:R-:W-:Y:S02]  /*23e20*/  LEA.HI.X.SX32 R17, R4, R5.reuse, 0x2, P6 ;  /* 0x0000000504117211 */ /* 0x080fe400030f16ff */
[C---:B------:R-:W-:Y:S01]  /*23e30*/  LEA R2, P6, R23.reuse, R2, 0x2 ;  /* 0x0000000217027211 */ /* 0x040fe200078c10ff */
[----:B------:R2:W-:Y:S03]  /*23e40*/  @P3 STG.E desc[UR16][R14.64], R24 ;  /* 0x000000180e003986 */ /* 0x0005e6000c101910 */
[----:B------:R-:W-:Y:S01]  /*23e50*/  LEA.HI.X.SX32 R3, R23, R5, 0x2, P6 ;  /* 0x0000000517037211 */ /* 0x000fe200030f16ff */
[----:B------:R2:W-:Y:S04]  /*23e60*/  @P2 STG.E desc[UR16][R6.64], R25 ;  /* 0x0000001906002986 */ /* 0x0005e8000c101910 */
[----:B------:R2:W-:Y:S01]  /*23e70*/  @P1 STG.E desc[UR16][R2.64], R26 ;  /* 0x0000001a02001986 */ /* 0x0005e2000c101910 */
[----:B------:R-:W-:-:S13]  /*23e80*/  ISETP.LT.AND P0, PT, R0, UR4, !P0 ;  /* 0x0000000400007c0c */ /* 0x000fda000c701270 */
[----:B--2---:R-:W-:Y:S05]  /*23e90*/  @!P0 EXIT ;  /* 0x000000000000894d */ /* 0x004fea0003800000 */
[----:B------:R-:W-:Y:S01]  /*23ea0*/  STG.E desc[UR16][R16.64], R27 ;  /* 0x0000001b10007986 */ /* 0x000fe2000c101910 */
[----:B------:R-:W-:Y:S05]  /*23eb0*/  EXIT ;  /* 0x000000000000794d */ /* 0x000fea0003800000 */
.L_x_2:
[----:B------:R-:W-:-:S00]  /*23ec0*/  BRA `(.L_x_2) ;  /* 0xfffffffc00fc7947 */ /* 0x000fc0000383ffff */
[----:B------:R-:W-:-:S00]  /*23ed0*/  NOP ;  /* 0x0000000000007918 */ /* 0x000fc00000000000 */
        /* <DEDUP_REMOVED lines=10> */
.L_x_3:


//--------------------- .nv.shared.matmul_kernel  --------------------------
	.section	.nv.shared.matmul_kernel,"aw",@nobits
	.sectionflags	@""
	.align	16
	.zero		1024


//--------------------- .nv.shared.reserved.0     --------------------------
	.section	.nv.shared.reserved.0,"aw",@nobits
	.weak		__nv_reservedSMEM_offset_0_alias
	.size		__nv_reservedSMEM_offset_0_alias, 0, 0
	.other		__nv_reservedSMEM_offset_0_alias,@"STO_CUDA_RESERVED_SHARED STV_DEFAULT"
__nv_reservedSMEM_offset_0_alias:
	.zero		0


//--------------------- .nv.constant0.matmul_kernel --------------------------
	.section	.nv.constant0.matmul_kernel,"a",@progbits
	.sectionflags	@""
	.align	4
.nv.constant0.matmul_kernel:
	.zero		608


//--------------------- SYMBOLS --------------------------

	.type		.nv.reservedSmem.offset0,@object
	.size		.nv.reservedSmem.offset0,0x4
